// auto-generated by cutlass_sweep.gemm — config: {"arch": "sm_90", "cluster_m": 2, "cluster_n": 1, "dtype": "e4m3", "dtype_b": "e4m3", "layout": "nt", "stages": 0, "tile_k": 32, "tile_m": 384, "tile_n": 80}
#include "cutlass/cutlass.h"
#include "cutlass/gemm/collective/collective_builder.hpp"
#include "cutlass/gemm/device/gemm_universal_adapter.h"
#include "cutlass/gemm/kernel/gemm_universal.hpp"
#include "cutlass/epilogue/collective/collective_builder.hpp"

using ElemA = cutlass::float_e4m3_t;
using ElemB = cutlass::float_e4m3_t;
using ElemCD = cutlass::float_e4m3_t;
using Acc  = float;
using TileShape    = cute::Shape<cute::_384, cute::_80, cute::_32>;
using ClusterShape = cute::Shape<cute::_2, cute::_1, cute::_1>;

using CollectiveEpilogue = typename cutlass::epilogue::collective::CollectiveBuilder<
    cutlass::arch::Sm90, cutlass::arch::OpClassTensorOp,
    TileShape, ClusterShape,
    cutlass::epilogue::collective::EpilogueTileAuto,
    Acc, Acc,
    ElemCD, cutlass::layout::RowMajor, 128 / cutlass::sizeof_bits<ElemCD>::value,
    ElemCD, cutlass::layout::RowMajor, 128 / cutlass::sizeof_bits<ElemCD>::value,
    cutlass::epilogue::collective::EpilogueScheduleAuto
  >::CollectiveOp;

using CollectiveMainloop = typename cutlass::gemm::collective::CollectiveBuilder<
    cutlass::arch::Sm90, cutlass::arch::OpClassTensorOp,
    ElemA, cutlass::layout::RowMajor, 128 / cutlass::sizeof_bits<ElemA>::value,
    ElemB, cutlass::layout::ColumnMajor, 128 / cutlass::sizeof_bits<ElemB>::value,
    Acc,
    TileShape, ClusterShape,
    cutlass::gemm::collective::StageCountAutoCarveout<static_cast<int>(sizeof(typename CollectiveEpilogue::SharedStorage))>,
    cutlass::gemm::collective::KernelScheduleAuto
  >::CollectiveOp;

using GemmKernel = cutlass::gemm::kernel::GemmUniversal<
    cute::Shape<int,int,int,int>,
    CollectiveMainloop,
    CollectiveEpilogue
>;
using Gemm = cutlass::gemm::device::GemmUniversalAdapter<GemmKernel>;

// Force the device kernel symbol into the cubin without needing a host main.
auto* _anchor = &cutlass::device_kernel<GemmKernel>;


// ===== COMPILED SASS (sm_90a) =====

	.target	sm_90a

	.elftype	@"ET_EXEC"


//--------------------- .note.nv.tkinfo           --------------------------
	.section	.note.nv.tkinfo,"",@"SHT_NOTE"
	.sectionflags	@"SHF_NOTE_NV_TKINFO"
	.tkinfo
        /*0018*/ 	.word	0x00000002
        /*0030*/ 	.string	""
        /*0030*/ 	.string	"ptxas"
        /*0030*/ 	.string	"Cuda compilation tools, release 13.0, V13.0.88"
        /*0030*/ 	.string	"Build cuda_13.0.r13.0/compiler.36424714_0"
        /*0030*/ 	.string	"-arch sm_90a -m 64 "



//--------------------- .note.nv.cuinfo           --------------------------
	.section	.note.nv.cuinfo,"",@"SHT_NOTE"
	.sectionflags	@"SHF_NOTE_NV_CUINFO"
        /*0018*/ 	.short	0x0002
        /*001a*/ 	.short	0x005a
        /*001c*/ 	.short	0x0082
	.zero		2


//--------------------- .nv.info                  --------------------------
	.section	.nv.info,"",@"SHT_CUDA_INFO"
	.align	4


	//----- nvinfo : EIATTR_REGCOUNT
	.align		4
        /*0000*/ 	.byte	0x04, 0x2f
        /*0002*/ 	.short	(.L_12 - .L_11)
	.align		4
.L_11:
        /*0004*/ 	.word	index@(_ZN7cutlass13device_kernelINS_4gemm6kernel13GemmUniversalIN4cute5tupleIJiiiiEEENS1_10collective13CollectiveMmaINS1_37MainloopSm90TmaGmmaWarpSpecializedFP8ILi15ENS5_IJNS4_1CILi2EEENSA_ILi1EEESC_EEENS1_35KernelTmaWarpSpecializedCooperativeEEENS5_IJNSA_ILi384EEENSA_ILi80EEENSA_ILi32EEEEEENS_12float_e4m3_tENS5_IJlSC_lEEESK_SL_NS4_8TiledMMAINS4_8MMA_AtomIJNS4_4SM904GMMA30MMA_64x16x32_F32E4M3E4M3_SS_TNILNSP_7ScaleInE1ELSR_1EEEEEENS4_6LayoutISD_NS5_IJSC_NSA_ILi0EEESV_EEEEENS5_IJNS4_10UnderscoreESY_SY_EEEEENS4_13SM90_TMA_LOADENS4_14ComposedLayoutINS4_7SwizzleILi1ELi4ELi3EEENS4_18smem_ptr_flag_bitsILi8EEENSU_INS5_IJNSA_ILi8EEESI_EEENS5_IJSI_SC_EEEEEEEvNS4_8identityENS4_23SM90_TMA_LOAD_MULTICASTES1B_vS1C_EENS_8epilogue10collective6detail29Sm90TmaWarpSpecializedAdapterINS1G_15DefaultEpilogueISK_SL_SL_NS1F_6thread17LinearCombinationISK_Li1EffLNS1K_9ScaleType4KindE0ELNS_15FloatRoundStyleE2ESK_EENS1_15EpilogueDefaultEEEEEvvEEEEvNT_6ParamsE)
        /*0008*/ 	.word	0x000000a8


	//----- nvinfo : EIATTR_FRAME_SIZE
	.align		4
.L_12:
        /*000c*/ 	.byte	0x04, 0x11
        /*000e*/ 	.short	(.L_14 - .L_13)
	.align		4
.L_13:
        /*0010*/ 	.word	index@(_ZN7cutlass13device_kernelINS_4gemm6kernel13GemmUniversalIN4cute5tupleIJiiiiEEENS1_10collective13CollectiveMmaINS1_37MainloopSm90TmaGmmaWarpSpecializedFP8ILi15ENS5_IJNS4_1CILi2EEENSA_ILi1EEESC_EEENS1_35KernelTmaWarpSpecializedCooperativeEEENS5_IJNSA_ILi384EEENSA_ILi80EEENSA_ILi32EEEEEENS_12float_e4m3_tENS5_IJlSC_lEEESK_SL_NS4_8TiledMMAINS4_8MMA_AtomIJNS4_4SM904GMMA30MMA_64x16x32_F32E4M3E4M3_SS_TNILNSP_7ScaleInE1ELSR_1EEEEEENS4_6LayoutISD_NS5_IJSC_NSA_ILi0EEESV_EEEEENS5_IJNS4_10UnderscoreESY_SY_EEEEENS4_13SM90_TMA_LOADENS4_14ComposedLayoutINS4_7SwizzleILi1ELi4ELi3EEENS4_18smem_ptr_flag_bitsILi8EEENSU_INS5_IJNSA_ILi8EEESI_EEENS5_IJSI_SC_EEEEEEEvNS4_8identityENS4_23SM90_TMA_LOAD_MULTICASTES1B_vS1C_EENS_8epilogue10collective6detail29Sm90TmaWarpSpecializedAdapterINS1G_15DefaultEpilogueISK_SL_SL_NS1F_6thread17LinearCombinationISK_Li1EffLNS1K_9ScaleType4KindE0ELNS_15FloatRoundStyleE2ESK_EENS1_15EpilogueDefaultEEEEEvvEEEEvNT_6ParamsE)
        /*0014*/ 	.word	0x000000a8


	//----- nvinfo : EIATTR_MIN_STACK_SIZE
	.align		4
.L_14:
        /*0018*/ 	.byte	0x04, 0x12
        /*001a*/ 	.short	(.L_16 - .L_15)
	.align		4
.L_15:
        /*001c*/ 	.word	index@(_ZN7cutlass13device_kernelINS_4gemm6kernel13GemmUniversalIN4cute5tupleIJiiiiEEENS1_10collective13CollectiveMmaINS1_37MainloopSm90TmaGmmaWarpSpecializedFP8ILi15ENS5_IJNS4_1CILi2EEENSA_ILi1EEESC_EEENS1_35KernelTmaWarpSpecializedCooperativeEEENS5_IJNSA_ILi384EEENSA_ILi80EEENSA_ILi32EEEEEENS_12float_e4m3_tENS5_IJlSC_lEEESK_SL_NS4_8TiledMMAINS4_8MMA_AtomIJNS4_4SM904GMMA30MMA_64x16x32_F32E4M3E4M3_SS_TNILNSP_7ScaleInE1ELSR_1EEEEEENS4_6LayoutISD_NS5_IJSC_NSA_ILi0EEESV_EEEEENS5_IJNS4_10UnderscoreESY_SY_EEEEENS4_13SM90_TMA_LOADENS4_14ComposedLayoutINS4_7SwizzleILi1ELi4ELi3EEENS4_18smem_ptr_flag_bitsILi8EEENSU_INS5_IJNSA_ILi8EEESI_EEENS5_IJSI_SC_EEEEEEEvNS4_8identityENS4_23SM90_TMA_LOAD_MULTICASTES1B_vS1C_EENS_8epilogue10collective6detail29Sm90TmaWarpSpecializedAdapterINS1G_15DefaultEpilogueISK_SL_SL_NS1F_6thread17LinearCombinationISK_Li1EffLNS1K_9ScaleType4KindE0ELNS_15FloatRoundStyleE2ESK_EENS1_15EpilogueDefaultEEEEEvvEEEEvNT_6ParamsE)
        /*0020*/ 	.word	0x000000a8
.L_16:


//--------------------- .nv.compat                --------------------------
	.section	.nv.compat,"",@"SHT_CUDA_COMPAT_INFO"
	.align	4
        /*0000*/ 	.byte	0x02, 0x09, 0x01, 0x00, 0x02, 0x02, 0x04, 0x00, 0x02, 0x05, 0x05, 0x00, 0x03, 0x07, 0x01, 0x01
        /*0010*/ 	.byte	0x02, 0x03, 0x01, 0x00, 0x02, 0x06, 0x01, 0x00, 0x04, 0x0b, 0x08, 0x00, 0x00, 0x00, 0x00, 0x00
        /*0020*/ 	.byte	0x00, 0x00, 0x00, 0x00


//--------------------- .nv.info._ZN7cutlass13device_kernelINS_4gemm6kernel13GemmUniversalIN4cute5tupleIJiiiiEEENS1_10collective13CollectiveMmaINS1_37MainloopSm90TmaGmmaWarpSpecializedFP8ILi15ENS5_IJNS4_1CILi2EEENSA_ILi1EEESC_EEENS1_35KernelTmaWarpSpecializedCooperativeEEENS5_IJNSA_ILi384EEENSA_ILi80EEENSA_ILi32EEEEEENS_12float_e4m3_tENS5_IJlSC_lEEESK_SL_NS4_8TiledMMAINS4_8MMA_AtomIJNS4_4SM904GMMA30MMA_64x16x32_F32E4M3E4M3_SS_TNILNSP_7ScaleInE1ELSR_1EEEEEENS4_6LayoutISD_NS5_IJSC_NSA_ILi0EEESV_EEEEENS5_IJNS4_10UnderscoreESY_SY_EEEEENS4_13SM90_TMA_LOADENS4_14ComposedLayoutINS4_7SwizzleILi1ELi4ELi3EEENS4_18smem_ptr_flag_bitsILi8EEENSU_INS5_IJNSA_ILi8EEESI_EEENS5_IJSI_SC_EEEEEEEvNS4_8identityENS4_23SM90_TMA_LOAD_MULTICASTES1B_vS1C_EENS_8epilogue10collective6detail29Sm90TmaWarpSpecializedAdapterINS1G_15DefaultEpilogueISK_SL_SL_NS1F_6thread17LinearCombinationISK_Li1EffLNS1K_9ScaleType4KindE0ELNS_15FloatRoundStyleE2ESK_EENS1_15EpilogueDefaultEEEEEvvEEEEvNT_6ParamsE --------------------------
	.section	.nv.info._ZN7cutlass13device_kernelINS_4gemm6kernel13GemmUniversalIN4cute5tupleIJiiiiEEENS1_10collective13CollectiveMmaINS1_37MainloopSm90TmaGmmaWarpSpecializedFP8ILi15ENS5_IJNS4_1CILi2EEENSA_ILi1EEESC_EEENS1_35KernelTmaWarpSpecializedCooperativeEEENS5_IJNSA_ILi384EEENSA_ILi80EEENSA_ILi32EEEEEENS_12float_e4m3_tENS5_IJlSC_lEEESK_SL_NS4_8TiledMMAINS4_8MMA_AtomIJNS4_4SM904GMMA30MMA_64x16x32_F32E4M3E4M3_SS_TNILNSP_7ScaleInE1ELSR_1EEEEEENS4_6LayoutISD_NS5_IJSC_NSA_ILi0EEESV_EEEEENS5_IJNS4_10UnderscoreESY_SY_EEEEENS4_13SM90_TMA_LOADENS4_14ComposedLayoutINS4_7SwizzleILi1ELi4ELi3EEENS4_18smem_ptr_flag_bitsILi8EEENSU_INS5_IJNSA_ILi8EEESI_EEENS5_IJSI_SC_EEEEEEEvNS4_8identityENS4_23SM90_TMA_LOAD_MULTICASTES1B_vS1C_EENS_8epilogue10collective6detail29Sm90TmaWarpSpecializedAdapterINS1G_15DefaultEpilogueISK_SL_SL_NS1F_6thread17LinearCombinationISK_Li1EffLNS1K_9ScaleType4KindE0ELNS_15FloatRoundStyleE2ESK_EENS1_15EpilogueDefaultEEEEEvvEEEEvNT_6ParamsE,"",@"SHT_CUDA_INFO"
	.sectionflags	@""
	.align	4


	//----- nvinfo : EIATTR_CUDA_API_VERSION
	.align		4
        /*0000*/ 	.byte	0x04, 0x37
        /*0002*/ 	.short	(.L_18 - .L_17)
.L_17:
        /*0004*/ 	.word	0x00000082


	//----- nvinfo : EIATTR_KPARAM_INFO
	.align		4
.L_18:
        /*0008*/ 	.byte	0x04, 0x17
        /*000a*/ 	.short	(.L_20 - .L_19)
.L_19:
        /*000c*/ 	.word	0x00000000
        /*0010*/ 	.short	0x0000
        /*0012*/ 	.short	0x0070
        /*0014*/ 	.byte	0x00, 0xf0, 0x01, 0x10


	//----- nvinfo : EIATTR_SPARSE_MMA_MASK
	.align		4
.L_20:
        /*0018*/ 	.byte	0x03, 0x50
        /*001a*/ 	.short	0x0000


	//----- nvinfo : EIATTR_MAXREG_COUNT
	.align		4
        /*001c*/ 	.byte	0x03, 0x1b
        /*001e*/ 	.short	0x00a8


	//----- nvinfo : EIATTR_NUM_BARRIERS
	.align		4
        /*0020*/ 	.byte	0x02, 0x4c
        /*0022*/ 	.byte	0x01
	.zero		1


	//----- nvinfo : EIATTR_ANNOTATIONS
	.align		4
        /*0024*/ 	.byte	0x04, 0x55
        /*0026*/ 	.short	(.L_22 - .L_21)


	//   ....[0]....
.L_21:
        /*0028*/ 	.word	0x00000001
        /*002c*/ 	.byte	0x90, 0x08, 0x00, 0x00, 0x01, 0x00, 0x00, 0x00, 0x90, 0x09, 0x00, 0x00, 0x01, 0x00, 0x00, 0x00
        /* <DEDUP_REMOVED lines=123> */
        /*07ec*/ 	.byte	0xb0, 0x42, 0x01, 0x00, 0x01, 0x00, 0x00, 0x00, 0x00, 0x43, 0x01, 0x00


	//----- nvinfo : EIATTR_MERCURY_ISA_VERSION
	.align		4
.L_22:
        /*07f8*/ 	.byte	0x03, 0x5f
        /*07fa*/ 	.short	0x0101


	//----- nvinfo : EIATTR_INT_WARP_WIDE_INSTR_OFFSETS
	.align		4
        /*07fc*/ 	.byte	0x04, 0x31
        /*07fe*/ 	.short	(.L_24 - .L_23)


	//   ....[0]....
.L_23:
        /*0800*/ 	.word	0x000006b0


	//   ....[1]....
        /*0804*/ 	.word	0x00000740


	//   ....[2]....
        /*0808*/ 	.word	0x00000860


	//   ....[3]....
        /*080c*/ 	.word	0x000042d0


	//----- nvinfo : EIATTR_COOP_GROUP_MASK_REGIDS
	.align		4
.L_24:
        /*0810*/ 	.byte	0x04, 0x29
        /*0812*/ 	.short	(.L_26 - .L_25)


	//   ....[0]....
.L_25:
        /*0814*/ 	.word	0xffffffff


	//   ....[1]....
        /*0818*/ 	.word	0xffffffff


	//   ....[2]....
        /*081c*/ 	.word	0xffffffff


	//   ....[3]....
        /*0820*/ 	.word	0xffffffff


	//   ....[4]....
        /*0824*/ 	.word	0xffffffff


	//   ....[5]....
        /*0828*/ 	.word	0xffffffff


	//----- nvinfo : EIATTR_COOP_GROUP_INSTR_OFFSETS
	.align		4
.L_26:
        /*082c*/ 	.byte	0x04, 0x28
        /*082e*/ 	.short	(.L_28 - .L_27)


	//   ....[0]....
.L_27:
        /*0830*/ 	.word	0x00000070


	//   ....[1]....
        /*0834*/ 	.word	0x00000080


	//   ....[2]....
        /*0838*/ 	.word	0x000001a0


	//   ....[3]....
        /*083c*/ 	.word	0x00000550


	//   ....[4]....
        /*0840*/ 	.word	0x000009d0


	//   ....[5]....
        /*0844*/ 	.word	0x00001770


	//----- nvinfo : EIATTR_REG_RECONFIG
	.align		4
.L_28:
        /*0848*/ 	.byte	0x01, 0x54
	.zero		2


	//----- nvinfo : EIATTR_MBARRIER_INSTR_OFFSETS
	.align		4
        /*084c*/ 	.byte	0x04, 0x39
        /*084e*/ 	.short	(.L_30 - .L_29)


	//   ....[0]....
.L_29:
        /*0850*/ 	.word	0x00000340
        /*0854*/ 	.word	0x000000ff
        /*0858*/ 	.word	0x00000000
        /*085c*/ 	.short	0x0100
        /*085e*/ 	.byte	0x0a
	.zero		1


	//   ....[1]....
        /*0860*/ 	.word	0x00000350
        /*0864*/ 	.word	0x000000ff
        /*0868*/ 	.word	0x00000078
        /*086c*/ 	.short	0x0100
        /*086e*/ 	.byte	0x0a
	.zero		1


	//   ....[2]....
        /*0870*/ 	.word	0x00000360
        /*0874*/ 	.word	0x000000ff
        /*0878*/ 	.word	0x00000008
        /*087c*/ 	.short	0x0100
        /*087e*/ 	.byte	0x0a
	.zero		1


	//   ....[3]....
        /*0880*/ 	.word	0x00000370
        /*0884*/ 	.word	0x000000ff
        /*0888*/ 	.word	0x00000080
        /*088c*/ 	.short	0x0100
        /*088e*/ 	.byte	0x0a
	.zero		1


	//   ....[4]....
        /*0890*/ 	.word	0x00000380
        /*0894*/ 	.word	0x000000ff
        /*0898*/ 	.word	0x00000010
        /*089c*/ 	.short	0x0100
        /*089e*/ 	.byte	0x0a
	.zero		1


	//   ....[5]....
        /*08a0*/ 	.word	0x00000390
        /*08a4*/ 	.word	0x000000ff
        /*08a8*/ 	.word	0x00000088
        /*08ac*/ 	.short	0x0100
        /*08ae*/ 	.byte	0x0a
	.zero		1


	//   ....[6]....
        /*08b0*/ 	.word	0x000003a0
        /*08b4*/ 	.word	0x000000ff
        /*08b8*/ 	.word	0x00000018
        /*08bc*/ 	.short	0x0100
        /*08be*/ 	.byte	0x0a
	.zero		1


	//   ....[7]....
        /*08c0*/ 	.word	0x000003b0
        /*08c4*/ 	.word	0x000000ff
        /*08c8*/ 	.word	0x00000090
        /*08cc*/ 	.short	0x0100
        /*08ce*/ 	.byte	0x0a
	.zero		1


	//   ....[8]....
        /*08d0*/ 	.word	0x000003c0
        /*08d4*/ 	.word	0x000000ff
        /*08d8*/ 	.word	0x00000020
        /*08dc*/ 	.short	0x0100
        /*08de*/ 	.byte	0x0a
	.zero		1


	//   ....[9]....
        /*08e0*/ 	.word	0x000003d0
        /*08e4*/ 	.word	0x000000ff
        /*08e8*/ 	.word	0x00000098
        /*08ec*/ 	.short	0x0100
        /*08ee*/ 	.byte	0x0a
	.zero		1


	//   ....[10]....
        /*08f0*/ 	.word	0x000003e0
        /*08f4*/ 	.word	0x000000ff
        /*08f8*/ 	.word	0x00000028
        /*08fc*/ 	.short	0x0100
        /*08fe*/ 	.byte	0x0a
	.zero		1


	//   ....[11]....
        /*0900*/ 	.word	0x000003f0
        /*0904*/ 	.word	0x000000ff
        /*0908*/ 	.word	0x000000a0
        /*090c*/ 	.short	0x0100
        /*090e*/ 	.byte	0x0a
	.zero		1


	//   ....[12]....
        /*0910*/ 	.word	0x00000400
        /*0914*/ 	.word	0x000000ff
        /*0918*/ 	.word	0x00000030
        /*091c*/ 	.short	0x0100
        /*091e*/ 	.byte	0x0a
	.zero		1


	//   ....[13]....
        /*0920*/ 	.word	0x00000410
        /*0924*/ 	.word	0x000000ff
        /*0928*/ 	.word	0x000000a8
        /*092c*/ 	.short	0x0100
        /*092e*/ 	.byte	0x0a
	.zero		1


	//   ....[14]....
        /*0930*/ 	.word	0x00000420
        /*0934*/ 	.word	0x000000ff
        /*0938*/ 	.word	0x00000038
        /*093c*/ 	.short	0x0100
        /*093e*/ 	.byte	0x0a
	.zero		1


	//   ....[15]....
        /*0940*/ 	.word	0x00000430
        /*0944*/ 	.word	0x000000ff
        /*0948*/ 	.word	0x000000b0
        /*094c*/ 	.short	0x0100
        /*094e*/ 	.byte	0x0a
	.zero		1


	//   ....[16]....
        /*0950*/ 	.word	0x00000440
        /*0954*/ 	.word	0x000000ff
        /*0958*/ 	.word	0x00000040
        /*095c*/ 	.short	0x0100
        /*095e*/ 	.byte	0x0a
	.zero		1


	//   ....[17]....
        /*0960*/ 	.word	0x00000450
        /*0964*/ 	.word	0x000000ff
        /*0968*/ 	.word	0x000000b8
        /*096c*/ 	.short	0x0100
        /*096e*/ 	.byte	0x0a
	.zero		1


	//   ....[18]....
        /*0970*/ 	.word	0x00000460
        /*0974*/ 	.word	0x000000ff
        /*0978*/ 	.word	0x00000048
        /*097c*/ 	.short	0x0100
        /*097e*/ 	.byte	0x0a
	.zero		1


	//   ....[19]....
        /*0980*/ 	.word	0x00000470
        /*0984*/ 	.word	0x000000ff
        /*0988*/ 	.word	0x000000c0
        /*098c*/ 	.short	0x0100
        /*098e*/ 	.byte	0x0a
	.zero		1


	//   ....[20]....
        /*0990*/ 	.word	0x00000480
        /*0994*/ 	.word	0x000000ff
        /*0998*/ 	.word	0x00000050
        /*099c*/ 	.short	0x0100
        /*099e*/ 	.byte	0x0a
	.zero		1


	//   ....[21]....
        /*09a0*/ 	.word	0x00000490
        /*09a4*/ 	.word	0x000000ff
        /*09a8*/ 	.word	0x000000c8
        /*09ac*/ 	.short	0x0100
        /*09ae*/ 	.byte	0x0a
	.zero		1


	//   ....[22]....
        /*09b0*/ 	.word	0x000004a0
        /*09b4*/ 	.word	0x000000ff
        /*09b8*/ 	.word	0x00000058
        /*09bc*/ 	.short	0x0100
        /*09be*/ 	.byte	0x0a
	.zero		1


	//   ....[23]....
        /*09c0*/ 	.word	0x000004b0
        /*09c4*/ 	.word	0x000000ff
        /*09c8*/ 	.word	0x000000d0
        /*09cc*/ 	.short	0x0100
        /*09ce*/ 	.byte	0x0a
	.zero		1


	//   ....[24]....
        /*09d0*/ 	.word	0x000004c0
        /*09d4*/ 	.word	0x000000ff
        /*09d8*/ 	.word	0x00000060
        /*09dc*/ 	.short	0x0100
        /*09de*/ 	.byte	0x0a
	.zero		1


	//   ....[25]....
        /*09e0*/ 	.word	0x000004d0
        /*09e4*/ 	.word	0x000000ff
        /*09e8*/ 	.word	0x000000d8
        /*09ec*/ 	.short	0x0100
        /*09ee*/ 	.byte	0x0a
	.zero		1


	//   ....[26]....
        /*09f0*/ 	.word	0x000004e0
        /*09f4*/ 	.word	0x000000ff
        /*09f8*/ 	.word	0x00000068
        /*09fc*/ 	.short	0x0100
        /*09fe*/ 	.byte	0x0a
	.zero		1


	//   ....[27]....
        /*0a00*/ 	.word	0x000004f0
        /*0a04*/ 	.word	0x000000ff
        /*0a08*/ 	.word	0x000000e0
        /*0a0c*/ 	.short	0x0100
        /*0a0e*/ 	.byte	0x0a
	.zero		1


	//   ....[28]....
        /*0a10*/ 	.word	0x00000500
        /*0a14*/ 	.word	0x000000ff
        /*0a18*/ 	.word	0x00000070
        /*0a1c*/ 	.short	0x0100
        /*0a1e*/ 	.byte	0x0a
	.zero		1


	//   ....[29]....
        /*0a20*/ 	.word	0x00000510
        /*0a24*/ 	.word	0x000000ff
        /*0a28*/ 	.word	0x000000e8
        /*0a2c*/ 	.short	0x0100
        /*0a2e*/ 	.byte	0x0a
	.zero		1


	//   ....[30]....
        /*0a30*/ 	.word	0x000008c0
        /*0a34*/ 	.word	0x000000ff
        /*0a38*/ 	.word	0x00000100
        /*0a3c*/ 	.short	0x0100
        /*0a3e*/ 	.byte	0x08
	.zero		1


	//   ....[31]....
        /*0a40*/ 	.word	0x00000960
        /*0a44*/ 	.word	0x000000ff
        /*0a48*/ 	.word	0x00000108
        /*0a4c*/ 	.short	0x0100
        /*0a4e*/ 	.byte	0x08
	.zero		1


	//   ....[32]....
        /*0a50*/ 	.word	0x00001e90
        /*0a54*/ 	.word	0x000000ff
        /*0a58*/ 	.word	0x00000000
        /*0a5c*/ 	.short	0x010a
        /*0a5e*/ 	.byte	0x0c
	.zero		1


	//   ....[33]....
        /*0a60*/ 	.word	0x00001ef0
        /*0a64*/ 	.word	0x000000ff
        /*0a68*/ 	.word	0x00000000
        /*0a6c*/ 	.short	0x010a
        /*0a6e*/ 	.byte	0x0c
	.zero		1


	//   ....[34]....
        /*0a70*/ 	.word	0x000031d0
        /*0a74*/ 	.word	0x000000ff
        /*0a78*/ 	.word	0x00000000
        /*0a7c*/ 	.short	0x010a
        /*0a7e*/ 	.byte	0x0e
	.zero		1


	//   ....[35]....
        /*0a80*/ 	.word	0x00003210
        /*0a84*/ 	.word	0x000000ff
        /*0a88*/ 	.word	0x00000000
        /*0a8c*/ 	.short	0x010a
        /*0a8e*/ 	.byte	0x0e
	.zero		1


	//   ....[36]....
        /*0a90*/ 	.word	0x00004340
        /*0a94*/ 	.word	0x000000e3
        /*0a98*/ 	.word	0x00000000
        /*0a9c*/ 	.short	0x0101
        /*0a9e*/ 	.byte	0x3f
	.zero		1


	//   ....[37]....
        /*0aa0*/ 	.word	0x00005190
        /*0aa4*/ 	.word	0x00000018
        /*0aa8*/ 	.word	0x00000000
        /*0aac*/ 	.short	0x0101
        /*0aae*/ 	.byte	0x3f
	.zero		1


	//   ....[38]....
        /*0ab0*/ 	.word	0x00012eb0
        /*0ab4*/ 	.word	0x0000000d
        /*0ab8*/ 	.word	0x00000078
        /*0abc*/ 	.short	0x010a
        /*0abe*/ 	.byte	0x3f
	.zero		1


	//   ....[39]....
        /*0ac0*/ 	.word	0x00013280
        /*0ac4*/ 	.word	0x00000005
        /*0ac8*/ 	.word	0x00000108
        /*0acc*/ 	.short	0x0101
        /*0ace*/ 	.byte	0x3f
	.zero		1


	//   ....[40]....
        /*0ad0*/ 	.word	0x00013a20
        /*0ad4*/ 	.word	0x00000007
        /*0ad8*/ 	.word	0x00000000
        /*0adc*/ 	.short	0x010a
        /*0ade*/ 	.byte	0x3f
	.zero		1


	//   ....[41]....
        /*0ae0*/ 	.word	0x00013aa0
        /*0ae4*/ 	.word	0x00000008
        /*0ae8*/ 	.word	0x00000000
        /*0aec*/ 	.short	0x010a
        /*0aee*/ 	.byte	0x3f
	.zero		1


	//   ....[42]....
        /*0af0*/ 	.word	0x00013b30
        /*0af4*/ 	.word	0x00000009
        /*0af8*/ 	.word	0x00000000
        /*0afc*/ 	.short	0x010a
        /*0afe*/ 	.byte	0x3f
	.zero		1


	//   ....[43]....
        /*0b00*/ 	.word	0x00013bc0
        /*0b04*/ 	.word	0x00000008
        /*0b08*/ 	.word	0x00000000
        /*0b0c*/ 	.short	0x010a
        /*0b0e*/ 	.byte	0x3f
	.zero		1


	//   ....[44]....
        /*0b10*/ 	.word	0x00013c50
        /*0b14*/ 	.word	0x00000009
        /*0b18*/ 	.word	0x00000000
        /*0b1c*/ 	.short	0x010a
        /*0b1e*/ 	.byte	0x3f
	.zero		1


	//   ....[45]....
        /*0b20*/ 	.word	0x00013ce0
        /*0b24*/ 	.word	0x00000008
        /*0b28*/ 	.word	0x00000000
        /*0b2c*/ 	.short	0x010a
        /*0b2e*/ 	.byte	0x3f
	.zero		1


	//   ....[46]....
        /*0b30*/ 	.word	0x00013d70
        /*0b34*/ 	.word	0x00000009
        /*0b38*/ 	.word	0x00000000
        /*0b3c*/ 	.short	0x010a
        /*0b3e*/ 	.byte	0x3f
	.zero		1


	//   ....[47]....
        /*0b40*/ 	.word	0x00013e00
        /*0b44*/ 	.word	0x00000008
        /*0b48*/ 	.word	0x00000000
        /*0b4c*/ 	.short	0x010a
        /*0b4e*/ 	.byte	0x3f
	.zero		1


	//   ....[48]....
        /*0b50*/ 	.word	0x00013e90
        /*0b54*/ 	.word	0x00000009
        /*0b58*/ 	.word	0x00000000
        /*0b5c*/ 	.short	0x010a
        /*0b5e*/ 	.byte	0x3f
	.zero		1


	//   ....[49]....
        /*0b60*/ 	.word	0x00013f20
        /*0b64*/ 	.word	0x00000008
        /*0b68*/ 	.word	0x00000000
        /*0b6c*/ 	.short	0x010a
        /*0b6e*/ 	.byte	0x3f
	.zero		1


	//   ....[50]....
        /*0b70*/ 	.word	0x00013fb0
        /*0b74*/ 	.word	0x00000009
        /*0b78*/ 	.word	0x00000000
        /*0b7c*/ 	.short	0x010a
        /*0b7e*/ 	.byte	0x3f
	.zero		1


	//   ....[51]....
        /*0b80*/ 	.word	0x00014040
        /*0b84*/ 	.word	0x00000008
        /*0b88*/ 	.word	0x00000000
        /*0b8c*/ 	.short	0x010a
        /*0b8e*/ 	.byte	0x3f
	.zero		1


	//   ....[52]....
        /*0b90*/ 	.word	0x000140d0
        /*0b94*/ 	.word	0x00000009
        /*0b98*/ 	.word	0x00000000
        /*0b9c*/ 	.short	0x010a
        /*0b9e*/ 	.byte	0x3f
	.zero		1


	//   ....[53]....
        /*0ba0*/ 	.word	0x00014160
        /*0ba4*/ 	.word	0x00000006
        /*0ba8*/ 	.word	0x00000000
        /*0bac*/ 	.short	0x010a
        /*0bae*/ 	.byte	0x3f
	.zero		1


	//   ....[54]....
        /*0bb0*/ 	.word	0x000141f0
        /*0bb4*/ 	.word	0x00000003
        /*0bb8*/ 	.word	0x00000000
        /*0bbc*/ 	.short	0x010a
        /*0bbe*/ 	.byte	0x3f
	.zero		1


	//   ....[55]....
        /*0bc0*/ 	.word	0x00014260
        /*0bc4*/ 	.word	0x00000003
        /*0bc8*/ 	.word	0x00000000
        /*0bcc*/ 	.short	0x010a
        /*0bce*/ 	.byte	0x3f
	.zero		1


	//   ....[56]....
        /*0bd0*/ 	.word	0x000142d0
        /*0bd4*/ 	.word	0x00000000
        /*0bd8*/ 	.word	0x00000000
        /*0bdc*/ 	.short	0x010a
        /*0bde*/ 	.byte	0x3f
	.zero		1


	//   ....[57]....
        /*0be0*/ 	.word	0x000143b0
        /*0be4*/ 	.word	0x0000000d
        /*0be8*/ 	.word	0x00000078
        /*0bec*/ 	.short	0x010a
        /*0bee*/ 	.byte	0x3f
	.zero		1


	//   ....[58]....
        /*0bf0*/ 	.word	0x00014480
        /*0bf4*/ 	.word	0x00000007
        /*0bf8*/ 	.word	0x00000000
        /*0bfc*/ 	.short	0x010a
        /*0bfe*/ 	.byte	0x3f
	.zero		1


	//   ....[59]....
        /*0c00*/ 	.word	0x000144d0
        /*0c04*/ 	.word	0x00000008
        /*0c08*/ 	.word	0x00000000
        /*0c0c*/ 	.short	0x010a
        /*0c0e*/ 	.byte	0x3f
	.zero		1


	//   ....[60]....
        /*0c10*/ 	.word	0x00014520
        /*0c14*/ 	.word	0x00000009
        /*0c18*/ 	.word	0x00000000
        /*0c1c*/ 	.short	0x010a
        /*0c1e*/ 	.byte	0x3f
	.zero		1


	//   ....[61]....
        /*0c20*/ 	.word	0x00014570
        /*0c24*/ 	.word	0x00000008
        /*0c28*/ 	.word	0x00000000
        /*0c2c*/ 	.short	0x010a
        /*0c2e*/ 	.byte	0x3f
	.zero		1


	//   ....[62]....
        /*0c30*/ 	.word	0x000145c0
        /*0c34*/ 	.word	0x00000009
        /*0c38*/ 	.word	0x00000000
        /*0c3c*/ 	.short	0x010a
        /*0c3e*/ 	.byte	0x3f
	.zero		1


	//   ....[63]....
        /*0c40*/ 	.word	0x00014610
        /*0c44*/ 	.word	0x00000008
        /*0c48*/ 	.word	0x00000000
        /*0c4c*/ 	.short	0x010a
        /*0c4e*/ 	.byte	0x3f
	.zero		1


	//   ....[64]....
        /*0c50*/ 	.word	0x00014660
        /*0c54*/ 	.word	0x00000009
        /*0c58*/ 	.word	0x00000000
        /*0c5c*/ 	.short	0x010a
        /*0c5e*/ 	.byte	0x3f
	.zero		1


	//   ....[65]....
        /*0c60*/ 	.word	0x000146b0
        /*0c64*/ 	.word	0x00000008
        /*0c68*/ 	.word	0x00000000
        /*0c6c*/ 	.short	0x010a
        /*0c6e*/ 	.byte	0x3f
	.zero		1


	//   ....[66]....
        /*0c70*/ 	.word	0x00014700
        /*0c74*/ 	.word	0x00000009
        /*0c78*/ 	.word	0x00000000
        /*0c7c*/ 	.short	0x010a
        /*0c7e*/ 	.byte	0x3f
	.zero		1


	//   ....[67]....
        /*0c80*/ 	.word	0x00014750
        /*0c84*/ 	.word	0x00000008
        /*0c88*/ 	.word	0x00000000
        /*0c8c*/ 	.short	0x010a
        /*0c8e*/ 	.byte	0x3f
	.zero		1


	//   ....[68]....
        /*0c90*/ 	.word	0x000147a0
        /*0c94*/ 	.word	0x00000009
        /*0c98*/ 	.word	0x00000000
        /*0c9c*/ 	.short	0x010a
        /*0c9e*/ 	.byte	0x3f
	.zero		1


	//   ....[69]....
        /*0ca0*/ 	.word	0x000147f0
        /*0ca4*/ 	.word	0x00000008
        /*0ca8*/ 	.word	0x00000000
        /*0cac*/ 	.short	0x010a
        /*0cae*/ 	.byte	0x3f
	.zero		1


	//   ....[70]....
        /*0cb0*/ 	.word	0x00014840
        /*0cb4*/ 	.word	0x00000009
        /*0cb8*/ 	.word	0x00000000
        /*0cbc*/ 	.short	0x010a
        /*0cbe*/ 	.byte	0x3f
	.zero		1


	//   ....[71]....
        /*0cc0*/ 	.word	0x00014890
        /*0cc4*/ 	.word	0x00000006
        /*0cc8*/ 	.word	0x00000000
        /*0ccc*/ 	.short	0x010a
        /*0cce*/ 	.byte	0x3f
	.zero		1


	//----- nvinfo : EIATTR_NUM_MBARRIERS
	.align		4
.L_30:
        /*0cd0*/ 	.byte	0x03, 0x38
        /*0cd2*/ 	.short	0x0020


	//----- nvinfo : EIATTR_EXIT_INSTR_OFFSETS
	.align		4
        /*0cd4*/ 	.byte	0x04, 0x1c
        /*0cd6*/ 	.short	(.L_32 - .L_31)


	//   ....[0]....
.L_31:
        /*0cd8*/ 	.word	0x00000b80


	//   ....[1]....
        /*0cdc*/ 	.word	0x00001410


	//   ....[2]....
        /*0ce0*/ 	.word	0x00012580


	//   ....[3]....
        /*0ce4*/ 	.word	0x00012b40


	//   ....[4]....
        /*0ce8*/ 	.word	0x00014240


	//----- nvinfo : EIATTR_MAX_THREADS
	.align		4
.L_32:
        /*0cec*/ 	.byte	0x04, 0x05
        /*0cee*/ 	.short	(.L_34 - .L_33)
.L_33:
        /*0cf0*/ 	.word	0x00000180
        /*0cf4*/ 	.word	0x00000001
        /*0cf8*/ 	.word	0x00000001


	//----- nvinfo : EIATTR_CRS_STACK_SIZE
	.align		4
.L_34:
        /*0cfc*/ 	.byte	0x04, 0x1e
        /*0cfe*/ 	.short	(.L_36 - .L_35)
.L_35:
        /*0d00*/ 	.word	0x00000000


	//----- nvinfo : EIATTR_CBANK_PARAM_SIZE
	.align		4
.L_36:
        /*0d04*/ 	.byte	0x03, 0x19
        /*0d06*/ 	.short	0x0470


	//----- nvinfo : EIATTR_PARAM_CBANK
	.align		4
        /*0d08*/ 	.byte	0x04, 0x0a
        /*0d0a*/ 	.short	(.L_38 - .L_37)
	.align		4
.L_37:
        /*0d0c*/ 	.word	index@(.nv.constant0._ZN7cutlass13device_kernelINS_4gemm6kernel13GemmUniversalIN4cute5tupleIJiiiiEEENS1_10collective13CollectiveMmaINS1_37MainloopSm90TmaGmmaWarpSpecializedFP8ILi15ENS5_IJNS4_1CILi2EEENSA_ILi1EEESC_EEENS1_35KernelTmaWarpSpecializedCooperativeEEENS5_IJNSA_ILi384EEENSA_ILi80EEENSA_ILi32EEEEEENS_12float_e4m3_tENS5_IJlSC_lEEESK_SL_NS4_8TiledMMAINS4_8MMA_AtomIJNS4_4SM904GMMA30MMA_64x16x32_F32E4M3E4M3_SS_TNILNSP_7ScaleInE1ELSR_1EEEEEENS4_6LayoutISD_NS5_IJSC_NSA_ILi0EEESV_EEEEENS5_IJNS4_10UnderscoreESY_SY_EEEEENS4_13SM90_TMA_LOADENS4_14ComposedLayoutINS4_7SwizzleILi1ELi4ELi3EEENS4_18smem_ptr_flag_bitsILi8EEENSU_INS5_IJNSA_ILi8EEESI_EEENS5_IJSI_SC_EEEEEEEvNS4_8identityENS4_23SM90_TMA_LOAD_MULTICASTES1B_vS1C_EENS_8epilogue10collective6detail29Sm90TmaWarpSpecializedAdapterINS1G_15DefaultEpilogueISK_SL_SL_NS1F_6thread17LinearCombinationISK_Li1EffLNS1K_9ScaleType4KindE0ELNS_15FloatRoundStyleE2ESK_EENS1_15EpilogueDefaultEEEEEvvEEEEvNT_6ParamsE)
        /*0d10*/ 	.short	0x0210
        /*0d12*/ 	.short	0x0470


	//----- nvinfo : EIATTR_SW_WAR
	.align		4
.L_38:
        /*0d14*/ 	.byte	0x04, 0x36
        /*0d16*/ 	.short	(.L_40 - .L_39)
.L_39:
        /*0d18*/ 	.word	0x00000008
.L_40:


//--------------------- .nv.callgraph             --------------------------
	.section	.nv.callgraph,"",@"SHT_CUDA_CALLGRAPH"
	.align	4
	.sectionentsize	8
	.align		4
        /*0000*/ 	.word	0x00000000
	.align		4
        /*0004*/ 	.word	0xffffffff
	.align		4
        /*0008*/ 	.word	0x00000000
	.align		4
        /*000c*/ 	.word	0xfffffffe
	.align		4
        /*0010*/ 	.word	0x00000000
	.align		4
        /*0014*/ 	.word	0xfffffffd
	.align		4
        /*0018*/ 	.word	0x00000000
	.align		4
        /*001c*/ 	.word	0xfffffffc


//--------------------- .nv.constant4             --------------------------
	.section	.nv.constant4,"a",@progbits
	.align	8
	.align		8
.nv.constant4:
        /*0000*/ 	.dword	_ZN39_INTERNAL_9adee270_4_k_cu_667f08a7_98384cuda3std3__45__cpo5beginE
	.align		8
        /*0008*/ 	.dword	_ZN39_INTERNAL_9adee270_4_k_cu_667f08a7_98384cuda3std3__45__cpo3endE
	.align		8
        /*0010*/ 	.dword	_ZN39_INTERNAL_9adee270_4_k_cu_667f08a7_98384cuda3std3__45__cpo6cbeginE
	.align		8
        /*0018*/ 	.dword	_ZN39_INTERNAL_9adee270_4_k_cu_667f08a7_98384cuda3std3__45__cpo4cendE
	.align		8
        /*0020*/ 	.dword	_ZN39_INTERNAL_9adee270_4_k_cu_667f08a7_98384cuda3std3__441_GLOBAL__N__9adee270_4_k_cu_667f08a7_98386ignoreE
	.align		8
        /*0028*/ 	.dword	_ZN39_INTERNAL_9adee270_4_k_cu_667f08a7_98384cuda3std3__419piecewise_constructE
	.align		8
        /*0030*/ 	.dword	_ZN39_INTERNAL_9adee270_4_k_cu_667f08a7_98384cuda3std3__48in_placeE
	.align		8
        /*0038*/ 	.dword	_ZN39_INTERNAL_9adee270_4_k_cu_667f08a7_98384cuda3std6ranges3__45__cpo4swapE
	.align		8
        /*0040*/ 	.dword	_ZN39_INTERNAL_9adee270_4_k_cu_667f08a7_98384cuda3std6ranges3__45__cpo9iter_moveE
	.align		8
        /*0048*/ 	.dword	_ZN39_INTERNAL_9adee270_4_k_cu_667f08a7_98384cute7productE
	.align		8
        /*0050*/ 	.dword	_ZN39_INTERNAL_9adee270_4_k_cu_667f08a7_98384cute1_E


//--------------------- .text._ZN7cutlass13device_kernelINS_4gemm6kernel13GemmUniversalIN4cute5tupleIJiiiiEEENS1_10collective13CollectiveMmaINS1_37MainloopSm90TmaGmmaWarpSpecializedFP8ILi15ENS5_IJNS4_1CILi2EEENSA_ILi1EEESC_EEENS1_35KernelTmaWarpSpecializedCooperativeEEENS5_IJNSA_ILi384EEENSA_ILi80EEENSA_ILi32EEEEEENS_12float_e4m3_tENS5_IJlSC_lEEESK_SL_NS4_8TiledMMAINS4_8MMA_AtomIJNS4_4SM904GMMA30MMA_64x16x32_F32E4M3E4M3_SS_TNILNSP_7ScaleInE1ELSR_1EEEEEENS4_6LayoutISD_NS5_IJSC_NSA_ILi0EEESV_EEEEENS5_IJNS4_10UnderscoreESY_SY_EEEEENS4_13SM90_TMA_LOADENS4_14ComposedLayoutINS4_7SwizzleILi1ELi4ELi3EEENS4_18smem_ptr_flag_bitsILi8EEENSU_INS5_IJNSA_ILi8EEESI_EEENS5_IJSI_SC_EEEEEEEvNS4_8identityENS4_23SM90_TMA_LOAD_MULTICASTES1B_vS1C_EENS_8epilogue10collective6detail29Sm90TmaWarpSpecializedAdapterINS1G_15DefaultEpilogueISK_SL_SL_NS1F_6thread17LinearCombinationISK_Li1EffLNS1K_9ScaleType4KindE0ELNS_15FloatRoundStyleE2ESK_EENS1_15EpilogueDefaultEEEEEvvEEEEvNT_6ParamsE --------------------------
	.section	.text._ZN7cutlass13device_kernelINS_4gemm6kernel13GemmUniversalIN4cute5tupleIJiiiiEEENS1_10collective13CollectiveMmaINS1_37MainloopSm90TmaGmmaWarpSpecializedFP8ILi15ENS5_IJNS4_1CILi2EEENSA_ILi1EEESC_EEENS1_35KernelTmaWarpSpecializedCooperativeEEENS5_IJNSA_ILi384EEENSA_ILi80EEENSA_ILi32EEEEEENS_12float_e4m3_tENS5_IJlSC_lEEESK_SL_NS4_8TiledMMAINS4_8MMA_AtomIJNS4_4SM904GMMA30MMA_64x16x32_F32E4M3E4M3_SS_TNILNSP_7ScaleInE1ELSR_1EEEEEENS4_6LayoutISD_NS5_IJSC_NSA_ILi0EEESV_EEEEENS5_IJNS4_10UnderscoreESY_SY_EEEEENS4_13SM90_TMA_LOADENS4_14ComposedLayoutINS4_7SwizzleILi1ELi4ELi3EEENS4_18smem_ptr_flag_bitsILi8EEENSU_INS5_IJNSA_ILi8EEESI_EEENS5_IJSI_SC_EEEEEEEvNS4_8identityENS4_23SM90_TMA_LOAD_MULTICASTES1B_vS1C_EENS_8epilogue10collective6detail29Sm90TmaWarpSpecializedAdapterINS1G_15DefaultEpilogueISK_SL_SL_NS1F_6thread17LinearCombinationISK_Li1EffLNS1K_9ScaleType4KindE0ELNS_15FloatRoundStyleE2ESK_EENS1_15EpilogueDefaultEEEEEvvEEEEvNT_6ParamsE,"ax",@progbits
	.align	128
.text._ZN7cutlass13device_kernelINS_4gemm6kernel13GemmUniversalIN4cute5tupleIJiiiiEEENS1_10collective13CollectiveMmaINS1_37MainloopSm90TmaGmmaWarpSpecializedFP8ILi15ENS5_IJNS4_1CILi2EEENSA_ILi1EEESC_EEENS1_35KernelTmaWarpSpecializedCooperativeEEENS5_IJNSA_ILi384EEENSA_ILi80EEENSA_ILi32EEEEEENS_12float_e4m3_tENS5_IJlSC_lEEESK_SL_NS4_8TiledMMAINS4_8MMA_AtomIJNS4_4SM904GMMA30MMA_64x16x32_F32E4M3E4M3_SS_TNILNSP_7ScaleInE1ELSR_1EEEEEENS4_6LayoutISD_NS5_IJSC_NSA_ILi0EEESV_EEEEENS5_IJNS4_10UnderscoreESY_SY_EEEEENS4_13SM90_TMA_LOADENS4_14ComposedLayoutINS4_7SwizzleILi1ELi4ELi3EEENS4_18smem_ptr_flag_bitsILi8EEENSU_INS5_IJNSA_ILi8EEESI_EEENS5_IJSI_SC_EEEEEEEvNS4_8identityENS4_23SM90_TMA_LOAD_MULTICASTES1B_vS1C_EENS_8epilogue10collective6detail29Sm90TmaWarpSpecializedAdapterINS1G_15DefaultEpilogueISK_SL_SL_NS1F_6thread17LinearCombinationISK_Li1EffLNS1K_9ScaleType4KindE0ELNS_15FloatRoundStyleE2ESK_EENS1_15EpilogueDefaultEEEEEvvEEEEvNT_6ParamsE:
        .type           _ZN7cutlass13device_kernelINS_4gemm6kernel13GemmUniversalIN4cute5tupleIJiiiiEEENS1_10collective13CollectiveMmaINS1_37MainloopSm90TmaGmmaWarpSpecializedFP8ILi15ENS5_IJNS4_1CILi2EEENSA_ILi1EEESC_EEENS1_35KernelTmaWarpSpecializedCooperativeEEENS5_IJNSA_ILi384EEENSA_ILi80EEENSA_ILi32EEEEEENS_12float_e4m3_tENS5_IJlSC_lEEESK_SL_NS4_8TiledMMAINS4_8MMA_AtomIJNS4_4SM904GMMA30MMA_64x16x32_F32E4M3E4M3_SS_TNILNSP_7ScaleInE1ELSR_1EEEEEENS4_6LayoutISD_NS5_IJSC_NSA_ILi0EEESV_EEEEENS5_IJNS4_10UnderscoreESY_SY_EEEEENS4_13SM90_TMA_LOADENS4_14ComposedLayoutINS4_7SwizzleILi1ELi4ELi3EEENS4_18smem_ptr_flag_bitsILi8EEENSU_INS5_IJNSA_ILi8EEESI_EEENS5_IJSI_SC_EEEEEEEvNS4_8identityENS4_23SM90_TMA_LOAD_MULTICASTES1B_vS1C_EENS_8epilogue10collective6detail29Sm90TmaWarpSpecializedAdapterINS1G_15DefaultEpilogueISK_SL_SL_NS1F_6thread17LinearCombinationISK_Li1EffLNS1K_9ScaleType4KindE0ELNS_15FloatRoundStyleE2ESK_EENS1_15EpilogueDefaultEEEEEvvEEEEvNT_6ParamsE,@function
        .size           _ZN7cutlass13device_kernelINS_4gemm6kernel13GemmUniversalIN4cute5tupleIJiiiiEEENS1_10collective13CollectiveMmaINS1_37MainloopSm90TmaGmmaWarpSpecializedFP8ILi15ENS5_IJNS4_1CILi2EEENSA_ILi1EEESC_EEENS1_35KernelTmaWarpSpecializedCooperativeEEENS5_IJNSA_ILi384EEENSA_ILi80EEENSA_ILi32EEEEEENS_12float_e4m3_tENS5_IJlSC_lEEESK_SL_NS4_8TiledMMAINS4_8MMA_AtomIJNS4_4SM904GMMA30MMA_64x16x32_F32E4M3E4M3_SS_TNILNSP_7ScaleInE1ELSR_1EEEEEENS4_6LayoutISD_NS5_IJSC_NSA_ILi0EEESV_EEEEENS5_IJNS4_10UnderscoreESY_SY_EEEEENS4_13SM90_TMA_LOADENS4_14ComposedLayoutINS4_7SwizzleILi1ELi4ELi3EEENS4_18smem_ptr_flag_bitsILi8EEENSU_INS5_IJNSA_ILi8EEESI_EEENS5_IJSI_SC_EEEEEEEvNS4_8identityENS4_23SM90_TMA_LOAD_MULTICASTES1B_vS1C_EENS_8epilogue10collective6detail29Sm90TmaWarpSpecializedAdapterINS1G_15DefaultEpilogueISK_SL_SL_NS1F_6thread17LinearCombinationISK_Li1EffLNS1K_9ScaleType4KindE0ELNS_15FloatRoundStyleE2ESK_EENS1_15EpilogueDefaultEEEEEvvEEEEvNT_6ParamsE,(.L_x_103 - _ZN7cutlass13device_kernelINS_4gemm6kernel13GemmUniversalIN4cute5tupleIJiiiiEEENS1_10collective13CollectiveMmaINS1_37MainloopSm90TmaGmmaWarpSpecializedFP8ILi15ENS5_IJNS4_1CILi2EEENSA_ILi1EEESC_EEENS1_35KernelTmaWarpSpecializedCooperativeEEENS5_IJNSA_ILi384EEENSA_ILi80EEENSA_ILi32EEEEEENS_12float_e4m3_tENS5_IJlSC_lEEESK_SL_NS4_8TiledMMAINS4_8MMA_AtomIJNS4_4SM904GMMA30MMA_64x16x32_F32E4M3E4M3_SS_TNILNSP_7ScaleInE1ELSR_1EEEEEENS4_6LayoutISD_NS5_IJSC_NSA_ILi0EEESV_EEEEENS5_IJNS4_10UnderscoreESY_SY_EEEEENS4_13SM90_TMA_LOADENS4_14ComposedLayoutINS4_7SwizzleILi1ELi4ELi3EEENS4_18smem_ptr_flag_bitsILi8EEENSU_INS5_IJNSA_ILi8EEESI_EEENS5_IJSI_SC_EEEEEEEvNS4_8identityENS4_23SM90_TMA_LOAD_MULTICASTES1B_vS1C_EENS_8epilogue10collective6detail29Sm90TmaWarpSpecializedAdapterINS1G_15DefaultEpilogueISK_SL_SL_NS1F_6thread17LinearCombinationISK_Li1EffLNS1K_9ScaleType4KindE0ELNS_15FloatRoundStyleE2ESK_EENS1_15EpilogueDefaultEEEEEvvEEEEvNT_6ParamsE)
        .other          _ZN7cutlass13device_kernelINS_4gemm6kernel13GemmUniversalIN4cute5tupleIJiiiiEEENS1_10collective13CollectiveMmaINS1_37MainloopSm90TmaGmmaWarpSpecializedFP8ILi15ENS5_IJNS4_1CILi2EEENSA_ILi1EEESC_EEENS1_35KernelTmaWarpSpecializedCooperativeEEENS5_IJNSA_ILi384EEENSA_ILi80EEENSA_ILi32EEEEEENS_12float_e4m3_tENS5_IJlSC_lEEESK_SL_NS4_8TiledMMAINS4_8MMA_AtomIJNS4_4SM904GMMA30MMA_64x16x32_F32E4M3E4M3_SS_TNILNSP_7ScaleInE1ELSR_1EEEEEENS4_6LayoutISD_NS5_IJSC_NSA_ILi0EEESV_EEEEENS5_IJNS4_10UnderscoreESY_SY_EEEEENS4_13SM90_TMA_LOADENS4_14ComposedLayoutINS4_7SwizzleILi1ELi4ELi3EEENS4_18smem_ptr_flag_bitsILi8EEENSU_INS5_IJNSA_ILi8EEESI_EEENS5_IJSI_SC_EEEEEEEvNS4_8identityENS4_23SM90_TMA_LOAD_MULTICASTES1B_vS1C_EENS_8epilogue10collective6detail29Sm90TmaWarpSpecializedAdapterINS1G_15DefaultEpilogueISK_SL_SL_NS1F_6thread17LinearCombinationISK_Li1EffLNS1K_9ScaleType4KindE0ELNS_15FloatRoundStyleE2ESK_EENS1_15EpilogueDefaultEEEEEvvEEEEvNT_6ParamsE,@"STO_CUDA_ENTRY STV_DEFAULT"
_ZN7cutlass13device_kernelINS_4gemm6kernel13GemmUniversalIN4cute5tupleIJiiiiEEENS1_10collective13CollectiveMmaINS1_37MainloopSm90TmaGmmaWarpSpecializedFP8ILi15ENS5_IJNS4_1CILi2EEENSA_ILi1EEESC_EEENS1_35KernelTmaWarpSpecializedCooperativeEEENS5_IJNSA_ILi384EEENSA_ILi80EEENSA_ILi32EEEEEENS_12float_e4m3_tENS5_IJlSC_lEEESK_SL_NS4_8TiledMMAINS4_8MMA_AtomIJNS4_4SM904GMMA30MMA_64x16x32_F32E4M3E4M3_SS_TNILNSP_7ScaleInE1ELSR_1EEEEEENS4_6LayoutISD_NS5_IJSC_NSA_ILi0EEESV_EEEEENS5_IJNS4_10UnderscoreESY_SY_EEEEENS4_13SM90_TMA_LOADENS4_14ComposedLayoutINS4_7SwizzleILi1ELi4ELi3EEENS4_18smem_ptr_flag_bitsILi8EEENSU_INS5_IJNSA_ILi8EEESI_EEENS5_IJSI_SC_EEEEEEEvNS4_8identityENS4_23SM90_TMA_LOAD_MULTICASTES1B_vS1C_EENS_8epilogue10collective6detail29Sm90TmaWarpSpecializedAdapterINS1G_15DefaultEpilogueISK_SL_SL_NS1F_6thread17LinearCombinationISK_Li1EffLNS1K_9ScaleType4KindE0ELNS_15FloatRoundStyleE2ESK_EENS1_15EpilogueDefaultEEEEEvvEEEEvNT_6ParamsE:
[----:B------:R-:W0:Y:S02]  /*0000*/  LDC R1, c[0x0][0x28] ;  /* 0x00000a00ff017b82 */ /* 0x000e240000000800 */
[----:B0-----:R-:W-:Y:S01]  /*0010*/  VIADD R1, R1, 0xffffff58 ;  /* 0xffffff5801017836 */ /* 0x001fe20000000000 */
[----:B------:R-:W0:Y:S01]  /*0020*/  S2R R4, SR_TID.X ;  /* 0x0000000000047919 */ /* 0x000e220000002100 */
[----:B------:R-:W-:Y:S01]  /*0030*/  ELECT P0, URZ, PT ;  /* 0x00000000003f782f */ /* 0x000fe20003800000 */
[----:B------:R-:W-:Y:S01]  /*0040*/  BSSY B0, `(.L_x_0) ;  /* 0x0000015000007945 */ /* 0x000fe20003800000 */
[--C-:B0-----:R-:W-:Y:S02]  /*0050*/  SHF.R.U32.HI R0, RZ, 0x5, R4.reuse ;  /* 0x00000005ff007819 */ /* 0x101fe40000011604 */
[----:B------:R-:W-:-:S03]  /*0060*/  SHF.R.U32.HI R2, RZ, 0x7, R4 ;  /* 0x00000007ff027819 */ /* 0x000fc60000011604 */
[----:B------:R-:W0:Y:S04]  /*0070*/  SHFL.IDX PT, R3, R0, RZ, 0x1f ;  /* 0x00001fff00037589 */ /* 0x000e2800000e0000 */
[----:B------:R-:W1:Y:S01]  /*0080*/  SHFL.IDX PT, R2, R2, RZ, 0x1f ;  /* 0x00001fff02027589 */ /* 0x000e6200000e0000 */
[----:B0-----:R-:W-:Y:S02]  /*0090*/  R2UR UR4, R3 ;  /* 0x00000000030472ca */ /* 0x001fe400000e0000 */
[----:B-1----:R-:W-:-:S11]  /*00a0*/  R2UR UR8, R2 ;  /* 0x00000000020872ca */ /* 0x002fd600000e0000 */
[----:B------:R-:W-:Y:S02]  /*00b0*/  USHF.R.S32.HI UR5, URZ, 0x1f, UR4 ;  /* 0x0000001f3f057899 */ /* 0x000fe40008011404 */
[----:B------:R-:W-:Y:S02]  /*00c0*/  ISETP.NE.OR P0, PT, RZ, UR4, !P0 ;  /* 0x00000004ff007c0c */ /* 0x000fe4000c705670 */
[----:B------:R-:W-:-:S04]  /*00d0*/  ULEA.HI UR5, UR5, UR4, URZ, 0x2 ;  /* 0x0000000405057291 */ /* 0x000fc8000f8f103f */
[----:B------:R-:W-:-:S04]  /*00e0*/  ULOP3.LUT UR5, UR5, 0xfffffffc, URZ, 0xc0, !UPT ;  /* 0xfffffffc05057892 */ /* 0x000fc8000f8ec03f */
[----:B------:R-:W-:-:S03]  /*00f0*/  UIADD3 UR6, UR4, -UR5, URZ ;  /* 0x8000000504067290 */ /* 0x000fc6000fffe03f */
[----:B------:R-:W-:Y:S09]  /*0100*/  @P0 BRA `(.L_x_1) ;  /* 0x0000000000200947 */ /* 0x000ff20003800000 */
[----:B------:R-:W-:Y:S02]  /*0110*/  ULDC.64 UR4, c[0x0][0x198] ;  /* 0x0000660000047ab9 */ /* 0x000fe40000000a00 */
[----:B------:R-:W-:Y:S02]  /*0120*/  UIADD3 UR10, UP0, UR4, 0xf0, URZ ;  /* 0x000000f0040a7890 */ /* 0x000fe4000ff1e03f */
[----:B------:R-:W-:Y:S02]  /*0130*/  UIADD3 UR4, UP1, UR4, 0x1f0, URZ ;  /* 0x000001f004047890 */ /* 0x000fe4000ff3e03f */
[----:B------:R-:W-:Y:S02]  /*0140*/  UIADD3.X UR11, URZ, UR5, URZ, UP0, !UPT ;  /* 0x000000053f0b7290 */ /* 0x000fe400087fe43f */
[----:B------:R-:W-:-:S07]  /*0150*/  UIADD3.X UR5, URZ, UR5, URZ, UP1, !UPT ;  /* 0x000000053f057290 */ /* 0x000fce0008ffe43f */
[----:B------:R0:W-:Y:S02]  /*0160*/  UTMACCTL.PF [UR10] ;  /* 0x000000000a0079b9 */ /* 0x0001e40008040000 */
[----:B------:R0:W-:Y:S02]  /*0170*/  UTMACCTL.PF [UR4] ;  /* 0x00000000040079b9 */ /* 0x0001e40008040000 */
[----:B0-----:R-:W-:Y:S01]  /*0180*/  NOP ;  /* 0x0000000000007918 */ /* 0x001fe20000000000 */
.L_x_1:
[----:B------:R-:W-:Y:S05]  /*0190*/  BSYNC B0 ;  /* 0x0000000000007941 */ /* 0x000fea0003800000 */
.L_x_0:
[----:B------:R-:W0:Y:S01]  /*01a0*/  SHFL.IDX PT, R3, R0, RZ, 0x1f ;  /* 0x00001fff00037589 */ /* 0x000e2200000e0000 */
[----:B------:R-:W-:Y:S01]  /*01b0*/  UISETP.NE.AND UP0, UPT, UR6, 0x3, UPT ;  /* 0x000000030600788c */ /* 0x000fe2000bf05270 */
[----:B------:R-:W-:Y:S01]  /*01c0*/  ISETP.NE.AND P1, PT, RZ, UR8, PT ;  /* 0x00000008ff007c0c */ /* 0x000fe2000bf25270 */
[----:B------:R-:W-:Y:S02]  /*01d0*/  UIADD3 UR11, UR8, -0x1, URZ ;  /* 0xffffffff080b7890 */ /* 0x000fe4000fffe03f */
[----:B------:R-:W-:Y:S02]  /*01e0*/  UISETP.EQ.OR UP0, UPT, UR6, URZ, !UP0 ;  /* 0x0000003f0600728c */ /* 0x000fe4000c702670 */
[----:B------:R-:W-:Y:S02]  /*01f0*/  UISETP.GE.U32.AND UP1, UPT, UR11, 0x2, UPT ;  /* 0x000000020b00788c */ /* 0x000fe4000bf26070 */
[----:B------:R-:W-:-:S04]  /*0200*/  UISETP.EQ.AND UP0, UPT, UR8, URZ, UP0 ;  /* 0x0000003f0800728c */ /* 0x000fc80008702270 */
[----:B------:R-:W-:-:S04]  /*0210*/  USEL UR7, URZ, 0x1, !UP0 ;  /* 0x000000013f077887 */ /* 0x000fc8000c000000 */
[----:B------:R-:W-:Y:S01]  /*0220*/  USEL UR7, UR7, 0x2, UP1 ;  /* 0x0000000207077887 */ /* 0x000fe20008800000 */
[----:B0-----:R-:W-:-:S13]  /*0230*/  ISETP.NE.AND P0, PT, R3, RZ, PT ;  /* 0x000000ff0300720c */ /* 0x001fda0003f05270 */
[----:B------:R-:W-:Y:S05]  /*0240*/  @P0 BRA `(.L_x_2) ;  /* 0x0000000000bc0947 */ /* 0x000fea0003800000 */
[----:B------:R-:W-:Y:S01]  /*0250*/  ELECT P0, URZ, PT ;  /* 0x00000000003f782f */ /* 0x000fe20003800000 */
[----:B------:R-:W-:-:S12]  /*0260*/  BSSY B0, `(.L_x_2) ;  /* 0x000002d000007945 */ /* 0x000fd80003800000 */
[----:B------:R-:W-:Y:S05]  /*0270*/  @!P0 BRA `(.L_x_3) ;  /* 0x0000000000ac8947 */ /* 0x000fea0003800000 */
[----:B------:R-:W0:Y:S01]  /*0280*/  S2UR UR10, SR_CgaCtaId ;  /* 0x00000000000a79c3 */ /* 0x000e220000008800 */
[----:B------:R-:W-:Y:S01]  /*0290*/  UMOV UR4, 0x400 ;  /* 0x0000040000047882 */ /* 0x000fe20000000000 */
[----:B------:R-:W-:Y:S01]  /*02a0*/  UMOV UR5, 0x1 ;  /* 0x0000000100057882 */ /* 0x000fe20000000000 */
[----:B------:R-:W-:Y:S02]  /*02b0*/  UMOV UR8, 0x4 ;  /* 0x0000000400087882 */ /* 0x000fe40000000000 */
[----:B------:R-:W-:-:S04]  /*02c0*/  UIADD3 UR8, -UR8, 0x100000, URZ ;  /* 0x0010000008087890 */ /* 0x000fc8000fffe13f */
[----:B------:R-:W-:Y:S02]  /*02d0*/  USHF.L.U32 UR9, UR8, 0xb, URZ ;  /* 0x0000000b08097899 */ /* 0x000fe4000800063f */
[----:B------:R-:W-:Y:S02]  /*02e0*/  USHF.L.U32 UR8, UR8, 0x1, URZ ;  /* 0x0000000108087899 */ /* 0x000fe4000800063f */
[----:B0-----:R-:W-:Y:S02]  /*02f0*/  ULEA UR10, UR10, UR4, 0x18 ;  /* 0x000000040a0a7291 */ /* 0x001fe4000f8ec03f */
[----:B------:R-:W-:-:S04]  /*0300*/  UIADD3 UR4, -UR5, 0x100000, URZ ;  /* 0x0010000005047890 */ /* 0x000fc8000fffe13f */
[----:B------:R-:W-:Y:S02]  /*0310*/  USHF.L.U32 UR5, UR4, 0xb, URZ ;  /* 0x0000000b04057899 */ /* 0x000fe4000800063f */
[----:B------:R-:W-:Y:S01]  /*0320*/  USHF.L.U32 UR4, UR4, 0x1, URZ ;  /* 0x0000000104047899 */ /* 0x000fe2000800063f */
[----:B------:R-:W0:Y:S11]  /*0330*/  FENCE.VIEW.ASYNC.S ;  /* 0x00000000000073c6 */ /* 0x000e360000000000 */
[----:B0-----:R0:W1:Y:S01]  /*0340*/  SYNCS.EXCH.64 URZ, [UR10], UR4 ;  /* 0x000000040a3f75b2 */ /* 0x0010620008000100 */
[----:B------:R0:W2:Y:S01]  /*0350*/  SYNCS.EXCH.64 URZ, [UR10+0x78], UR8 ;  /* 0x000078080a3f75b2 */ /* 0x0000a20008000100 */
[----:B------:R0:W3:Y:S01]  /*0360*/  SYNCS.EXCH.64 URZ, [UR10+0x8], UR4 ;  /* 0x000008040a3f75b2 */ /* 0x0000e20008000100 */
[----:B------:R0:W4:Y:S01]  /*0370*/  SYNCS.EXCH.64 URZ, [UR10+0x80], UR8 ;  /* 0x000080080a3f75b2 */ /* 0x0001220008000100 */
[----:B------:R0:W0:Y:S01]  /*0380*/  SYNCS.EXCH.64 URZ, [UR10+0x10], UR4 ;  /* 0x000010040a3f75b2 */ /* 0x0000220008000100 */
        /* <DEDUP_REMOVED lines=25> */
[----:B-1234-:R-:W-:Y:S01]  /*0520*/  NOP ;  /* 0x0000000000007918 */ /* 0x01efe20000000000 */
.L_x_3:
[----:B0-----:R-:W-:Y:S05]  /*0530*/  BSYNC B0 ;  /* 0x0000000000007941 */ /* 0x001fea0003800000 */
.L_x_2:
[----:B------:R-:W-:Y:S01]  /*0540*/  SHF.R.S32.HI R2, RZ, 0x1f, R4 ;  /* 0x0000001fff027819 */ /* 0x000fe20000011404 */
[----:B------:R-:W0:Y:S01]  /*0550*/  SHFL.IDX PT, R0, R0, RZ, 0x1f ;  /* 0x00001fff00007589 */ /* 0x000e2200000e0000 */
[----:B------:R-:W1:Y:S01]  /*0560*/  S2UR UR10, SR_CTAID.X ;  /* 0x00000000000a79c3 */ /* 0x000e620000002500 */
[----:B------:R-:W-:Y:S02]  /*0570*/  ELECT P0, URZ, PT ;  /* 0x00000000003f782f */ /* 0x000fe40003800000 */
[----:B------:R-:W-:Y:S01]  /*0580*/  LEA.HI R2, R2, R4, RZ, 0x7 ;  /* 0x0000000402027211 */ /* 0x000fe200078f38ff */
[----:B------:R-:W-:Y:S01]  /*0590*/  ULDC UR4, c[0x0][0x150] ;  /* 0x0000540000047ab9 */ /* 0x000fe20000000800 */
[----:B------:R-:W-:Y:S01]  /*05a0*/  NOP ;  /* 0x0000000000007918 */ /* 0x000fe20000000000 */
[----:B------:R-:W-:Y:S01]  /*05b0*/  NOP ;  /* 0x0000000000007918 */ /* 0x000fe20000000000 */
[----:B------:R-:W-:Y:S01]  /*05c0*/  LOP3.LUT R2, R2, 0xffffff80, RZ, 0xc0, !PT ;  /* 0xffffff8002027812 */ /* 0x000fe200078ec0ff */
[----:B------:R-:W2:Y:S04]  /*05d0*/  LDC R8, c[0x0][0x144] ;  /* 0x00005100ff087b82 */ /* 0x000ea80000000800 */
[----:B------:R-:W-:-:S02]  /*05e0*/  IMAD.IADD R5, R4, 0x1, -R2 ;  /* 0x0000000104057824 */ /* 0x000fc400078e0a02 */
[----:B------:R-:W3:Y:S03]  /*05f0*/  S2R R2, SR_CTAID.Y ;  /* 0x0000000000027919 */ /* 0x000ee60000002600 */
[----:B------:R-:W-:Y:S01]  /*0600*/  SHF.R.S32.HI R4, RZ, 0x1f, R5 ;  /* 0x0000001fff047819 */ /* 0x000fe20000011405 */
[----:B------:R-:W4:Y:S03]  /*0610*/  LDC R13, c[0x0][0x148] ;  /* 0x00005200ff0d7b82 */ /* 0x000f260000000800 */
[----:B------:R-:W-:Y:S02]  /*0620*/  LEA.HI R4, R4, R5, RZ, 0x3 ;  /* 0x0000000504047211 */ /* 0x000fe400078f18ff */
[----:B0-----:R-:W-:Y:S02]  /*0630*/  ISETP.NE.OR P0, PT, R0, RZ, !P0 ;  /* 0x000000ff0000720c */ /* 0x001fe40004705670 */
[----:B------:R-:W-:-:S02]  /*0640*/  SHF.R.S32.HI R0, RZ, 0x3, R4 ;  /* 0x00000003ff007819 */ /* 0x000fc40000011404 */
[----:B------:R-:W-:Y:S02]  /*0650*/  SHF.R.S32.HI R7, RZ, 0x1f, R4 ;  /* 0x0000001fff077819 */ /* 0x000fe40000011404 */
[----:B-1----:R-:W-:Y:S02]  /*0660*/  I2FP.F32.U32 R6, UR10 ;  /* 0x0000000a00067c45 */ /* 0x002fe40008201000 */
[----:B------:R-:W-:Y:S02]  /*0670*/  SHF.R.S32.HI R4, RZ, 0x1f, R3 ;  /* 0x0000001fff047819 */ /* 0x000fe40000011403 */
[----:B------:R-:W-:Y:S01]  /*0680*/  LEA.HI R7, R7, R0, RZ, 0x2 ;  /* 0x0000000007077211 */ /* 0x000fe200078f10ff */
[----:B------:R-:W-:Y:S01]  /*0690*/  FMUL R6, R6, UR4 ;  /* 0x0000000406067c20 */ /* 0x000fe20008400000 */
[----:B------:R-:W-:Y:S01]  /*06a0*/  LEA.HI R4, R4, R3, RZ, 0x2 ;  /* 0x0000000304047211 */ /* 0x000fe200078f10ff */
[----:B------:R-:W-:Y:S01]  /*06b0*/  VOTEU.ALL UP0, P0 ;  /* 0x00000000003f7886 */ /* 0x000fe20000000000 */
[----:B------:R-:W-:Y:S01]  /*06c0*/  LOP3.LUT R7, R7, 0xfffffffc, RZ, 0xc0, !PT ;  /* 0xfffffffc07077812 */ /* 0x000fe200078ec0ff */
[----:B------:R-:W-:Y:S01]  /*06d0*/  ULDC UR4, c[0x0][0x154] ;  /* 0x0000550000047ab9 */ /* 0x000fe20000000800 */
[----:B------:R-:W-:Y:S01]  /*06e0*/  LOP3.LUT R4, R4, 0x3ffffffc, RZ, 0xc0, !PT ;  /* 0x3ffffffc04047812 */ /* 0x000fe200078ec0ff */
[----:B------:R-:W0:Y:S01]  /*06f0*/  F2I.U32.TRUNC.NTZ R6, R6 ;  /* 0x0000000600067305 */ /* 0x000e22000020f000 */
[----:B------:R-:W1:Y:S01]  /*0700*/  @!UP0 S2UR UR9, SR_CgaCtaId ;  /* 0x00000000000989c3 */ /* 0x000e620000008800 */
[----:B------:R-:W-:Y:S01]  /*0710*/  IMAD.IADD R7, R0, 0x1, -R7 ;  /* 0x0000000100077824 */ /* 0x000fe200078e0a07 */
[----:B------:R-:W-:Y:S01]  /*0720*/  @!UP0 UMOV UR8, 0x400 ;  /* 0x0000040000088882 */ /* 0x000fe20000000000 */
[----:B------:R-:W-:Y:S01]  /*0730*/  IMAD.IADD R4, R3, 0x1, -R4 ;  /* 0x0000000103047824 */ /* 0x000fe200078e0a04 */
[----:B------:R-:W-:-:S03]  /*0740*/  VOTEU.ALL UP1, P0 ;  /* 0x00000000003f7886 */ /* 0x000fc60000020000 */
[----:B------:R-:W-:Y:S01]  /*0750*/  IMAD R7, R4, 0x4, R7 ;  /* 0x0000000404077824 */ /* 0x000fe200078e0207 */
[----:B---3--:R-:W-:-:S04]  /*0760*/  I2FP.F32.U32 R4, R2 ;  /* 0x0000000200047245 */ /* 0x008fc80000201000 */
[----:B------:R-:W-:Y:S01]  /*0770*/  LEA.HI R0, R7, R7, RZ, 0x1 ;  /* 0x0000000707007211 */ /* 0x000fe200078f08ff */
[----:B0-----:R-:W-:Y:S02]  /*0780*/  IMAD.MOV R9, RZ, RZ, -R6 ;  /* 0x000000ffff097224 */ /* 0x001fe400078e0a06 */
[----:B------:R-:W-:Y:S01]  /*0790*/  FMUL R6, R4, UR4 ;  /* 0x0000000404067c20 */ /* 0x000fe20008400000 */
[----:B------:R-:W-:Y:S01]  /*07a0*/  LOP3.LUT R0, R0, 0xfffffffe, RZ, 0xc0, !PT ;  /* 0xfffffffe00007812 */ /* 0x000fe200078ec0ff */
[----:B------:R-:W-:Y:S01]  /*07b0*/  UMOV UR4, 0x20 ;  /* 0x0000002000047882 */ /* 0x000fe20000000000 */
[----:B--2---:R-:W-:Y:S01]  /*07c0*/  IMAD R4, R8, R9, UR10 ;  /* 0x0000000a08047e24 */ /* 0x004fe2000f8e0209 */
[----:B------:R-:W-:-:S04]  /*07d0*/  @!UP0 UIADD3 UR4, -UR4, 0x100000, URZ ;  /* 0x0010000004048890 */ /* 0x000fc8000fffe13f */
[----:B------:R-:W-:Y:S02]  /*07e0*/  @!UP0 USHF.L.U32 UR5, UR4, 0xb, URZ ;  /* 0x0000000b04058899 */ /* 0x000fe4000800063f */
[----:B------:R-:W-:Y:S01]  /*07f0*/  @!UP0 USHF.L.U32 UR4, UR4, 0x1, URZ ;  /* 0x0000000104048899 */ /* 0x000fe2000800063f */
[----:B------:R-:W0:Y:S01]  /*0800*/  LDC R8, c[0x0][0x140] ;  /* 0x00005000ff087b82 */ /* 0x000e220000000800 */
[C---:B------:R-:W-:Y:S01]  /*0810*/  IMAD.IADD R9, R7.reuse, 0x1, -R0 ;  /* 0x0000000107097824 */ /* 0x040fe200078e0a00 */
[----:B------:R-:W2:Y:S01]  /*0820*/  F2I.U32.TRUNC.NTZ R6, R6 ;  /* 0x0000000600067305 */ /* 0x000ea2000020f000 */
[----:B------:R-:W-:Y:S01]  /*0830*/  IMAD.SHL.U32 R0, R7, 0x4, RZ ;  /* 0x0000000407007824 */ /* 0x000fe200078e00ff */
[----:B-1----:R-:W-:Y:S02]  /*0840*/  @!UP0 ULEA UR8, UR9, UR8, 0x18 ;  /* 0x0000000809088291 */ /* 0x002fe4000f8ec03f */
[----:B------:R-:W-:Y:S01]  /*0850*/  ISETP.NE.AND P2, PT, R9, R4, PT ;  /* 0x000000040900720c */ /* 0x000fe20003f45270 */
[----:B------:R-:W-:Y:S01]  /*0860*/  VOTEU.ALL UP0, P0 ;  /* 0x00000000003f7886 */ /* 0x000fe20000000000 */
[----:B------:R-:W-:-:S02]  /*0870*/  LOP3.LUT R10, R7, 0xc, R0, 0x78, !PT ;  /* 0x0000000c070a7812 */ /* 0x000fc400078e7800 */
[----:B------:R-:W-:-:S03]  /*0880*/  LOP3.LUT P0, RZ, R5, 0x7, RZ, 0xc0, !PT ;  /* 0x0000000705ff7812 */ /* 0x000fc6000780c0ff */
[----:B------:R1:W-:Y:S01]  /*0890*/  STL [R1+0x48], R10 ;  /* 0x0000480a01007387 */ /* 0x0003e20000100800 */
[----:B------:R-:W-:-:S03]  /*08a0*/  ISETP.LT.U32.AND P0, PT, R10, 0x2, !P0 ;  /* 0x000000020a00780c */ /* 0x000fc60004701070 */
[----:B------:R-:W3:Y:S02]  /*08b0*/  FENCE.VIEW.ASYNC.S ;  /* 0x00000000000073c6 */ /* 0x000ee40000000000 */
[----:B---3--:R1:W3:Y:S01]  /*08c0*/  @!UP0 SYNCS.EXCH.64 URZ, [UR8+0x100], UR4 ;  /* 0x00010004083f85b2 */ /* 0x0082e20008000100 */
[----:B--2---:R-:W-:Y:S01]  /*08d0*/  IMAD.MOV R14, RZ, RZ, -R6 ;  /* 0x000000ffff0e7224 */ /* 0x004fe200078e0a06 */
[----:B------:R-:W-:Y:S02]  /*08e0*/  SEL R5, RZ, 0x1, !P0 ;  /* 0x00000001ff057807 */ /* 0x000fe40004000000 */
[----:B------:R-:W-:Y:S01]  /*08f0*/  @P2 LEA.HI R0, R10, R10, RZ, 0x1 ;  /* 0x0000000a0a002211 */ /* 0x000fe200078f08ff */
[----:B----4-:R-:W-:-:S03]  /*0900*/  IMAD R7, R13, R14, R2 ;  /* 0x0000000e0d077224 */ /* 0x010fc600078e0202 */
[----:B------:R-:W-:Y:S02]  /*0910*/  @P2 SHF.R.S32.HI R0, RZ, 0x1, R0 ;  /* 0x00000001ff002819 */ /* 0x000fe40000011400 */
[----:B0-----:R-:W-:Y:S02]  /*0920*/  ISETP.EQ.U32.AND P4, PT, R8, 0x1, PT ;  /* 0x000000010800780c */ /* 0x001fe40003f82070 */
[----:B------:R-:W-:Y:S01]  /*0930*/  @P2 ISETP.NE.AND P3, PT, R0, R7, PT ;  /* 0x000000070000220c */ /* 0x000fe20003f65270 */
[----:B------:R-:W-:-:S03]  /*0940*/  IMAD.MOV.U32 R0, RZ, RZ, 0x1 ;  /* 0x00000001ff007424 */ /* 0x000fc600078e00ff */
[----:B------:R-:W-:Y:S01]  /*0950*/  @P2 SEL R0, RZ, 0x1, P3 ;  /* 0x00000001ff002807 */ /* 0x000fe20001800000 */
[----:B------:R1:W0:Y:S01]  /*0960*/  @!UP1 SYNCS.EXCH.64 URZ, [UR8+0x108], UR4 ;  /* 0x00010804083f95b2 */ /* 0x0002220008000100 */
[----:B------:R-:W-:Y:S02]  /*0970*/  NOP ;  /* 0x0000000000007918 */ /* 0x000fe40000000000 */
[----:B------:R-:W-:-:S05]  /*0980*/  LOP3.LUT R0, R0, R5, RZ, 0xc0, !PT ;  /* 0x0000000500007212 */ /* 0x000fca00078ec0ff */
[----:B------:R1:W-:Y:S01]  /*0990*/  STL [R1+0x44], R0 ;  /* 0x0000440001007387 */ /* 0x0003e20000100800 */
[----:B---3--:R-:W-:Y:S05]  /*09a0*/  @!P4 BRA `(.L_x_4) ;  /* 0x000000000008c947 */ /* 0x008fea0003800000 */
[----:B0-----:R-:W-:Y:S01]  /*09b0*/  UCGABAR_ARV ;  /* 0x00000000000079c7 */ /* 0x001fe20008000000 */
[----:B------:R-:W-:Y:S05]  /*09c0*/  BRA `(.L_x_5) ;  /* 0x0000000000047947 */ /* 0x000fea0003800000 */
.L_x_4:
[----:B0-----:R-:W-:Y:S01]  /*09d0*/  NOP ;  /* 0x0000000000007918 */ /* 0x001fe20000000000 */
.L_x_5:
[----:B------:R-:W0:Y:S01]  /*09e0*/  LDC R5, c[0x0][0x65c] ;  /* 0x00019700ff057b82 */ /* 0x000e220000000800 */
[----:B------:R-:W-:Y:S01]  /*09f0*/  IMAD.U32 R6, RZ, RZ, UR10 ;  /* 0x0000000aff067e24 */ /* 0x000fe2000f8e00ff */
[----:B-1----:R-:W-:Y:S01]  /*0a00*/  LOP3.LUT R0, R0, 0xffffffbf, RZ, 0xc0, !PT ;  /* 0xffffffbf00007812 */ /* 0x002fe200078ec0ff */
[----:B------:R-:W-:Y:S01]  /*0a10*/  IMAD.MOV.U32 R7, RZ, RZ, RZ ;  /* 0x000000ffff077224 */ /* 0x000fe200078e00ff */
[----:B0-----:R-:W-:-:S13]  /*0a20*/  ISETP.NE.AND P2, PT, R5, 0x1, PT ;  /* 0x000000010500780c */ /* 0x001fda0003f45270 */
[----:B------:R-:W0:Y:S01]  /*0a30*/  @P2 LDC R9, c[0x0][0x10] ;  /* 0x00000400ff092b82 */ /* 0x000e220000000800 */
[----:B------:R-:W-:Y:S01]  /*0a40*/  @P2 IMAD.MOV.U32 R3, RZ, RZ, RZ ;  /* 0x000000ffff032224 */ /* 0x000fe200078e00ff */
[----:B------:R-:W-:Y:S01]  /*0a50*/  @P2 LOP3.LUT R0, R0, 0x40, RZ, 0xfc, !PT ;  /* 0x0000004000002812 */ /* 0x000fe200078efcff */
[----:B------:R-:W-:-:S05]  /*0a60*/  @P2 IMAD.MOV.U32 R11, RZ, RZ, RZ ;  /* 0x000000ffff0b2224 */ /* 0x000fca00078e00ff */
[----:B------:R-:W1:Y:S01]  /*0a70*/  @!P2 LDC R5, c[0x0][0xc] ;  /* 0x00000300ff05ab82 */ /* 0x000e620000000800 */
[----:B0-----:R-:W-:-:S04]  /*0a80*/  @P2 IMAD.WIDE.U32 R8, R9, UR10, R2 ;  /* 0x0000000a09082c25 */ /* 0x001fc8000f8e0002 */
[----:B------:R-:W-:Y:S02]  /*0a90*/  @P2 IMAD.MOV.U32 R23, RZ, RZ, R8 ;  /* 0x000000ffff172224 */ /* 0x000fe400078e0008 */
[----:B------:R-:W-:Y:S02]  /*0aa0*/  @P2 IMAD.IADD R144, R9, 0x1, R11 ;  /* 0x0000000109902824 */ /* 0x000fe400078e020b */
[----:B-1----:R-:W-:-:S04]  /*0ab0*/  @!P2 IMAD.WIDE.U32 R6, R2, R5, R6 ;  /* 0x000000050206a225 */ /* 0x002fc800078e0006 */
[----:B------:R-:W-:Y:S02]  /*0ac0*/  @!P2 IMAD.MOV.U32 R23, RZ, RZ, R6 ;  /* 0x000000ffff17a224 */ /* 0x000fe400078e0006 */
[----:B------:R-:W-:-:S03]  /*0ad0*/  @!P2 IMAD.MOV.U32 R144, RZ, RZ, R7 ;  /* 0x000000ffff90a224 */ /* 0x000fc600078e0007 */
[----:B------:R0:W-:Y:S04]  /*0ae0*/  STL [R1+0x50], R23 ;  /* 0x0000501701007387 */ /* 0x0001e80000100800 */
[----:B------:R0:W-:Y:S01]  /*0af0*/  STL [R1+0x4c], R144 ;  /* 0x00004c9001007387 */ /* 0x0001e20000100800 */
[----:B------:R-:W-:Y:S05]  /*0b00*/  @!P4 BRA `(.L_x_6) ;  /* 0x00000000000cc947 */ /* 0x000fea0003800000 */
[----:B------:R-:W-:Y:S01]  /*0b10*/  UCGABAR_WAIT ;  /* 0x0000000000007dc7 */ /* 0x000fe20008000000 */
[----:B------:R-:W-:Y:S01]  /*0b20*/  CCTL.IVALL ;  /* 0x00000000ff00798f */ /* 0x000fe20002000000 */
[----:B------:R-:W-:Y:S05]  /*0b30*/  BRA `(.L_x_7) ;  /* 0x0000000000047947 */ /* 0x000fea0003800000 */
.L_x_6:
[----:B------:R-:W-:Y:S06]  /*0b40*/  BAR.SYNC.DEFER_BLOCKING 0x0 ;  /* 0x0000000000007b1d */ /* 0x000fec0000010000 */
.L_x_7:
[----:B------:R-:W-:Y:S05]  /*0b50*/  @!P1 BRA `(.L_x_8) ;  /* 0x00000118008c9947 */ /* 0x000fea0003800000 */
[----:B------:R-:W-:-:S06]  /*0b60*/  UISETP.GT.U32.AND UP0, UPT, UR11, 0x1, UPT ;  /* 0x000000010b00788c */ /* 0x000fcc000bf04070 */
[----:B------:R-:W-:-:S13]  /*0b70*/  PLOP3.LUT P0, PT, PT, PT, UP0, 0x80, 0x0 ;  /* 0x000000000000781c */ /* 0x000fda0003f0f008 */
[----:B------:R-:W-:Y:S05]  /*0b80*/  @P0 EXIT ;  /* 0x000000000000094d */ /* 0x000fea0003800000 */
[----:B------:R-:W-:Y:S01]  /*0b90*/  IMAD.MOV.U32 R7, RZ, RZ, -0x1 ;  /* 0xffffffffff077424 */ /* 0x000fe200078e00ff */
[----:B------:R-:W-:Y:S01]  /*0ba0*/  ULDC.64 UR4, c[0x0][0x650] ;  /* 0x0001940000047ab9 */ /* 0x000fe20000000a00 */
[----:B------:R-:W-:Y:S01]  /*0bb0*/  IMAD.MOV.U32 R6, RZ, RZ, -0x1 ;  /* 0xffffffffff067424 */ /* 0x000fe200078e00ff */
[----:B------:R-:W-:Y:S01]  /*0bc0*/  ISETP.GE.U32.AND P0, PT, R23, UR4, PT ;  /* 0x0000000417007c0c */ /* 0x000fe2000bf06070 */
[----:B------:R-:W-:Y:S01]  /*0bd0*/  UMOV UR34, 0xffffffff ;  /* 0xffffffff00227882 */ /* 0x000fe20000000000 */
[----:B------:R1:W-:Y:S01]  /*0be0*/  STL [R1+0x58], R7 ;  /* 0x0000580701007387 */ /* 0x0003e20000100800 */
[----:B------:R-:W-:Y:S02]  /*0bf0*/  PRMT R5, RZ, 0x7610, R5 ;  /* 0x00007610ff057816 */ /* 0x000fe40000000005 */
[----:B------:R-:W-:Y:S01]  /*0c00*/  ISETP.GE.U32.AND.EX P0, PT, R144, UR5, PT, P0 ;  /* 0x0000000590007c0c */ /* 0x000fe2000bf06100 */
[----:B------:R1:W-:-:S12]  /*0c10*/  STL [R1+0x54], R6 ;  /* 0x0000540601007387 */ /* 0x0003d80000100800 */
[----:B-1----:R-:W-:Y:S05]  /*0c20*/  @P0 BRA `(.L_x_9) ;  /* 0x0000000400380947 */ /* 0x002fea0003800000 */
[----:B------:R-:W1:Y:S01]  /*0c30*/  LDC.64 R16, c[0x0][0x628] ;  /* 0x00018a00ff107b82 */ /* 0x000e620000000a00 */
[----:B------:R-:W-:Y:S02]  /*0c40*/  IMAD.MOV.U32 R6, RZ, RZ, R23 ;  /* 0x000000ffff067224 */ /* 0x000fe400078e0017 */
[----:B------:R-:W-:-:S05]  /*0c50*/  IMAD.MOV.U32 R7, RZ, RZ, R144 ;  /* 0x000000ffff077224 */ /* 0x000fca00078e0090 */
[----:B------:R-:W2:Y:S08]  /*0c60*/  LDC R12, c[0x0][0x630] ;  /* 0x00018c00ff0c7b82 */ /* 0x000eb00000000800 */
[----:B------:R-:W3:Y:S01]  /*0c70*/  LDC.64 R18, c[0x0][0x620] ;  /* 0x00018800ff127b82 */ /* 0x000ee20000000a00 */
[----:B-1----:R-:W-:-:S04]  /*0c80*/  ISETP.NE.U32.AND P0, PT, R16, RZ, PT ;  /* 0x000000ff1000720c */ /* 0x002fc80003f05070 */
[----:B------:R-:W-:-:S13]  /*0c90*/  ISETP.NE.AND.EX P0, PT, R17, RZ, PT, P0 ;  /* 0x000000ff1100720c */ /* 0x000fda0003f05300 */
[----:B--23--:R-:W-:Y:S05]  /*0ca0*/  @!P0 BRA `(.L_x_10) ;  /* 0x0000000000288947 */ /* 0x00cfea0003800000 */
[----:B------:R-:W1:Y:S02]  /*0cb0*/  LDC R5, c[0x0][0x634] ;  /* 0x00018d00ff057b82 */ /* 0x000e640000000800 */
[----:B-1----:R-:W-:-:S05]  /*0cc0*/  IADD3 R5, P0, R23, R5, RZ ;  /* 0x0000000517057210 */ /* 0x002fca0007f1e0ff */
[----:B------:R-:W-:-:S04]  /*0cd0*/  IMAD.X R15, RZ, RZ, R144, P0 ;  /* 0x000000ffff0f7224 */ /* 0x000fc800000e0690 */
[----:B------:R-:W-:-:S04]  /*0ce0*/  IMAD.WIDE.U32 R6, R15, R16, RZ ;  /* 0x000000100f067225 */ /* 0x000fc800078e00ff */
[----:B------:R-:W-:-:S04]  /*0cf0*/  IMAD.WIDE.U32 R8, P0, R5, R17, R6 ;  /* 0x0000001105087225 */ /* 0x000fc80007800006 */
[----:B------:R-:W-:-:S04]  /*0d00*/  IMAD.WIDE.U32 R6, R5, R16, RZ ;  /* 0x0000001005067225 */ /* 0x000fc800078e00ff */
[----:B------:R-:W-:Y:S01]  /*0d10*/  IMAD.X R11, RZ, RZ, RZ, P0 ;  /* 0x000000ffff0b7224 */ /* 0x000fe200000e06ff */
[----:B------:R-:W-:Y:S01]  /*0d20*/  IADD3 RZ, P0, R7, R8, RZ ;  /* 0x0000000807ff7210 */ /* 0x000fe20007f1e0ff */
[----:B------:R-:W-:-:S04]  /*0d30*/  IMAD.MOV.U32 R10, RZ, RZ, R9 ;  /* 0x000000ffff0a7224 */ /* 0x000fc800078e0009 */
[----:B------:R-:W-:-:S08]  /*0d40*/  IMAD.WIDE.U32.X R6, R15, R17, R10, P0 ;  /* 0x000000110f067225 */ /* 0x000fd000000e040a */
.L_x_10:
[----:B------:R-:W1:Y:S01]  /*0d50*/  LDC.64 R20, c[0x0][0x640] ;  /* 0x00019000ff147b82 */ /* 0x000e620000000a00 */
[-C--:B------:R-:W-:Y:S01]  /*0d60*/  SHF.R.U64 R22, R6, R12.reuse, R7 ;  /* 0x0000000c06167219 */ /* 0x080fe20000001207 */
[----:B------:R-:W-:Y:S01]  /*0d70*/  IMAD.MOV.U32 R6, RZ, RZ, R23 ;  /* 0x000000ffff067224 */ /* 0x000fe200078e0017 */
[----:B------:R-:W-:Y:S01]  /*0d80*/  SHF.R.U32.HI R3, RZ, R12, R7 ;  /* 0x0000000cff037219 */ /* 0x000fe20000011607 */
[----:B------:R-:W-:Y:S01]  /*0d90*/  IMAD.MOV.U32 R7, RZ, RZ, R144 ;  /* 0x000000ffff077224 */ /* 0x000fe200078e0090 */
[----:B------:R-:W-:Y:S01]  /*0da0*/  IADD3 R5, P0, RZ, -R22, RZ ;  /* 0x80000016ff057210 */ /* 0x000fe20007f1e0ff */
[----:B0-----:R-:W-:Y:S02]  /*0db0*/  IMAD R23, R13, R14, R2 ;  /* 0x0000000e0d177224 */ /* 0x001fe400078e0202 */
[----:B------:R-:W0:Y:S01]  /*0dc0*/  LDC R10, c[0x0][0x618] ;  /* 0x00018600ff0a7b82 */ /* 0x000e220000000800 */
[----:B------:R-:W-:Y:S02]  /*0dd0*/  IMAD.MOV.U32 R13, RZ, RZ, 0x1 ;  /* 0x00000001ff0d7424 */ /* 0x000fe400078e00ff */
[----:B------:R-:W-:-:S02]  /*0de0*/  IMAD.X R3, RZ, RZ, ~R3, P0 ;  /* 0x000000ffff037224 */ /* 0x000fc400000e0e03 */
[----:B------:R-:W-:-:S03]  /*0df0*/  IMAD.WIDE.U32 R6, R5, R18, R6 ;  /* 0x0000001205067225 */ /* 0x000fc600078e0006 */
[----:B------:R-:W2:Y:S01]  /*0e00*/  LDC R9, c[0x0][0x608] ;  /* 0x00018200ff097b82 */ /* 0x000ea20000000800 */
[----:B------:R-:W-:-:S04]  /*0e10*/  IMAD R8, R3, R18, RZ ;  /* 0x0000001203087224 */ /* 0x000fc800078e02ff */
[----:B------:R-:W-:Y:S02]  /*0e20*/  IMAD R3, R5, R19, R8 ;  /* 0x0000001305037224 */ /* 0x000fe400078e0208 */
[----:B------:R-:W-:Y:S01]  /*0e30*/  IMAD.MOV.U32 R5, RZ, RZ, -0x1 ;  /* 0xffffffffff057424 */ /* 0x000fe200078e00ff */
[----:B------:R-:W3:Y:S01]  /*0e40*/  LDC R12, c[0x0][0x658] ;  /* 0x00019600ff0c7b82 */ /* 0x000ee20000000800 */
[----:B------:R-:W-:Y:S01]  /*0e50*/  IMAD.IADD R3, R7, 0x1, R3 ;  /* 0x0000000107037824 */ /* 0x000fe200078e0203 */
[----:B-1----:R-:W-:-:S04]  /*0e60*/  ISETP.NE.U32.AND P0, PT, R20, RZ, PT ;  /* 0x000000ff1400720c */ /* 0x002fc80003f05070 */
[----:B------:R-:W-:Y:S02]  /*0e70*/  ISETP.NE.AND.EX P0, PT, R21, RZ, PT, P0 ;  /* 0x000000ff1500720c */ /* 0x000fe40003f05300 */
[----:B------:R-:W1:Y:S01]  /*0e80*/  LDC R17, c[0x0][0x600] ;  /* 0x00018000ff117b82 */ /* 0x000e620000000800 */
[-CC-:B0-----:R-:W-:Y:S02]  /*0e90*/  SHF.R.U64 R15, R6, R10.reuse, R3.reuse ;  /* 0x0000000a060f7219 */ /* 0x181fe40000001203 */
[----:B------:R-:W-:-:S05]  /*0ea0*/  SHF.R.U32.HI R6, RZ, R10, R3 ;  /* 0x0000000aff067219 */ /* 0x000fca0000011603 */
[----:B------:R-:W0:Y:S01]  /*0eb0*/  LDC R16, c[0x0][0x648] ;  /* 0x00019200ff107b82 */ /* 0x000e220000000800 */
[-CC-:B--2---:R-:W-:Y:S02]  /*0ec0*/  SHF.R.U64 R10, R15, R9.reuse, R6.reuse ;  /* 0x000000090f0a7219 */ /* 0x184fe40000001206 */
[----:B------:R-:W-:-:S05]  /*0ed0*/  SHF.R.U32.HI R3, RZ, R9, R6 ;  /* 0x00000009ff037219 */ /* 0x000fca0000011606 */
[----:B------:R-:W2:Y:S01]  /*0ee0*/  LDC R18, c[0x0][0x638] ;  /* 0x00018e00ff127b82 */ /* 0x000ea20000000800 */
[-C--:B---3--:R-:W-:Y:S02]  /*0ef0*/  SHF.L.U32 R2, R5, R12.reuse, RZ ;  /* 0x0000000c05027219 */ /* 0x088fe400000006ff */
[--C-:B------:R-:W-:Y:S02]  /*0f00*/  SHF.R.U64 R14, R10, R12, R3.reuse ;  /* 0x0000000c0a0e7219 */ /* 0x100fe40000001203 */
[----:B------:R-:W-:Y:S02]  /*0f10*/  LOP3.LUT R5, RZ, R2, RZ, 0x33, !PT ;  /* 0x00000002ff057212 */ /* 0x000fe400078e33ff */
[----:B------:R-:W-:Y:S01]  /*0f20*/  SHF.R.U32.HI R3, RZ, R12, R3 ;  /* 0x0000000cff037219 */ /* 0x000fe20000011603 */
[----:B------:R-:W3:Y:S01]  /*0f30*/  LDC R19, c[0x0][0x610] ;  /* 0x00018400ff137b82 */ /* 0x000ee20000000800 */
[----:B------:R-:W-:Y:S01]  /*0f40*/  IMAD.MOV.U32 R2, RZ, RZ, R14 ;  /* 0x000000ffff027224 */ /* 0x000fe200078e000e */
[----:B------:R-:W-:Y:S06]  /*0f50*/  @!P0 BRA `(.L_x_11) ;  /* 0x0000000000288947 */ /* 0x000fec0003800000 */
[----:B------:R-:W4:Y:S02]  /*0f60*/  LDC R9, c[0x0][0x64c] ;  /* 0x00019300ff097b82 */ /* 0x000f240000000800 */
[----:B----4-:R-:W-:-:S05]  /*0f70*/  IADD3 R9, P0, R14, R9, RZ ;  /* 0x000000090e097210 */ /* 0x010fca0007f1e0ff */
        /* <DEDUP_REMOVED lines=8> */
.L_x_11:
[----:B0-----:R-:W-:Y:S01]  /*1000*/  SHF.R.U64 R3, R2, R16, R3 ;  /* 0x0000001002037219 */ /* 0x001fe20000001203 */
[----:B-1----:R-:W-:Y:S01]  /*1010*/  VIADD R6, R17, 0xffffffff ;  /* 0xffffffff11067836 */ /* 0x002fe20000000000 */
[----:B------:R-:W-:Y:S02]  /*1020*/  SHF.L.U32 R2, R13, R12, RZ ;  /* 0x0000000c0d027219 */ /* 0x000fe400000006ff */
[----:B------:R-:W-:Y:S01]  /*1030*/  LOP3.LUT R5, R10, R5, RZ, 0xc0, !PT ;  /* 0x000000050a057212 */ /* 0x000fe200078ec0ff */
[----:B------:R-:W-:Y:S01]  /*1040*/  IMAD.MOV R7, RZ, RZ, -R3 ;  /* 0x000000ffff077224 */ /* 0x000fe200078e0a03 */
[----:B------:R-:W-:Y:S02]  /*1050*/  SEL R4, R4, R23, !P2 ;  /* 0x0000001704047207 */ /* 0x000fe40005000000 */
[----:B------:R-:W-:Y:S01]  /*1060*/  LOP3.LUT R6, R15, R6, RZ, 0xc0, !PT ;  /* 0x000000060f067212 */ /* 0x000fe200078ec0ff */
[----:B------:R-:W-:Y:S01]  /*1070*/  IMAD R5, R2, R3, R5 ;  /* 0x0000000302057224 */ /* 0x000fe200078e0205 */
[----:B------:R-:W-:Y:S01]  /*1080*/  R2UR UR34, R22 ;  /* 0x00000000162272ca */ /* 0x000fe200000e0000 */
[----:B--2---:R-:W-:-:S02]  /*1090*/  IMAD R2, R7, R18, R14 ;  /* 0x0000001207027224 */ /* 0x004fc400078e020e */
[----:B---3--:R-:W-:Y:S02]  /*10a0*/  IMAD R4, R5, R19, R4 ;  /* 0x0000001305047224 */ /* 0x008fe400078e0204 */
[----:B------:R-:W-:Y:S02]  /*10b0*/  IMAD R3, R2, R17, R6 ;  /* 0x0000001102037224 */ /* 0x000fe400078e0206 */
[----:B------:R-:W-:-:S03]  /*10c0*/  IMAD.MOV.U32 R5, RZ, RZ, 0x1 ;  /* 0x00000001ff057424 */ /* 0x000fc600078e00ff */
[----:B------:R-:W-:Y:S02]  /*10d0*/  SEL R6, R3, R4, !P2 ;  /* 0x0000000403067207 */ /* 0x000fe40005000000 */
[----:B------:R-:W-:-:S03]  /*10e0*/  SEL R2, R4, R3, !P2 ;  /* 0x0000000304027207 */ /* 0x000fc60005000000 */
[----:B------:R1:W-:Y:S04]  /*10f0*/  STL [R1+0x54], R6 ;  /* 0x0000540601007387 */ /* 0x0003e80000100800 */
[----:B------:R1:W-:Y:S02]  /*1100*/  STL [R1+0x58], R2 ;  /* 0x0000580201007387 */ /* 0x0003e40000100800 */
.L_x_9:
[----:B------:R-:W-:-:S08]  /*1110*/  NOP ;  /* 0x0000000000007918 */ /* 0x000fd00000000000 */
[----:B------:R-:W2:Y:S02]  /*1120*/  USETMAXREG.TRY_ALLOC.CTAPOOL UP0, 0xe8 ;  /* 0x000000e8000079c8 */ /* 0x000ea40008000600 */
[----:B--2---:R-:W-:-:S13]  /*1130*/  PLOP3.LUT P0, PT, PT, PT, UP0, 0x80, 0x0 ;  /* 0x000000000000781c */ /* 0x004fda0003f0f008 */
[----:B------:R-:W-:Y:S05]  /*1140*/  @!P0 BRA `(.L_x_9) ;  /* 0xfffffffc00f08947 */ /* 0x000fea000383ffff */
[----:B------:R-:W-:Y:S01]  /*1150*/  ULDC.64 UR4, c[0x0][0x598] ;  /* 0x0001660000047ab9 */ /* 0x000fe20000000a00 */
[----:B------:R-:W-:Y:S01]  /*1160*/  ULDC.64 UR38, c[0x0][0x208] ;  /* 0x0000820000267ab9 */ /* 0x000fe20000000a00 */
[----:B------:R-:W-:-:S04]  /*1170*/  ISETP.NE.U32.AND P0, PT, RZ, UR4, PT ;  /* 0x00000004ff007c0c */ /* 0x000fc8000bf05070 */
[----:B------:R-:W-:-:S13]  /*1180*/  ISETP.NE.AND.EX P0, PT, RZ, UR5, PT, P0 ;  /* 0x00000005ff007c0c */ /* 0x000fda000bf05300 */
[----:B------:R-:W-:Y:S05]  /*1190*/  @!P0 BRA `(.L_x_12) ;  /* 0x0000000000208947 */ /* 0x000fea0003800000 */
[----:B-1----:R-:W1:Y:S02]  /*11a0*/  LDC.64 R2, c[0x0][0x598] ;  /* 0x00016600ff027b82 */ /* 0x002e640000000a00 */
[----:B-1----:R-:W2:Y:S02]  /*11b0*/  LDG.E.64 R2, desc[UR38][R2.64] ;  /* 0x0000002602027981 */ /* 0x002ea4000c1e1b00 */
[----:B--2---:R-:W-:-:S04]  /*11c0*/  ISETP.NE.U32.AND P0, PT, R2, RZ, PT ;  /* 0x000000ff0200720c */ /* 0x004fc80003f05070 */
[----:B------:R-:W-:-:S13]  /*11d0*/  ISETP.NE.AND.EX P0, PT, R3, RZ, PT, P0 ;  /* 0x000000ff0300720c */ /* 0x000fda0003f05300 */
[----:B------:R-:W-:Y:S05]  /*11e0*/  @!P0 BRA `(.L_x_12) ;  /* 0x00000000000c8947 */ /* 0x000fea0003800000 */
[----:B------:R-:W2:Y:S02]  /*11f0*/  LD.E R2, desc[UR38][R2.64] ;  /* 0x0000002602027980 */ /* 0x000ea4000c101900 */
[----:B--2---:R-:W-:Y:S01]  /*1200*/  R2UR UR33, R2 ;  /* 0x00000000022172ca */ /* 0x004fe200000e0000 */
[----:B------:R-:W-:-:S14]  /*1210*/  BRA `(.L_x_13) ;  /* 0x0000000000247947 */ /* 0x000fdc0003800000 */
.L_x_12:
[----:B------:R-:W-:Y:S02]  /*1220*/  ULDC.64 UR4, c[0x0][0x588] ;  /* 0x0001620000047ab9 */ /* 0x000fe40000000a00 */
[----:B------:R-:W-:-:S04]  /*1230*/  ISETP.NE.U32.AND P0, PT, RZ, UR4, PT ;  /* 0x00000004ff007c0c */ /* 0x000fc8000bf05070 */
[----:B------:R-:W-:-:S13]  /*1240*/  ISETP.NE.AND.EX P0, PT, RZ, UR5, PT, P0 ;  /* 0x00000005ff007c0c */ /* 0x000fda000bf05300 */
[----:B------:R-:W-:Y:S05]  /*1250*/  @!P0 BRA `(.L_x_14) ;  /* 0x0000000000108947 */ /* 0x000fea0003800000 */
[----:B-1----:R-:W1:Y:S02]  /*1260*/  LDC.64 R2, c[0x0][0x588] ;  /* 0x00016200ff027b82 */ /* 0x002e640000000a00 */
[----:B-1----:R-:W2:Y:S02]  /*1270*/  LDG.E R2, desc[UR38][R2.64] ;  /* 0x0000002602027981 */ /* 0x002ea4000c1e1900 */
[----:B--2---:R-:W-:Y:S01]  /*1280*/  R2UR UR33, R2 ;  /* 0x00000000022172ca */ /* 0x004fe200000e0000 */
[----:B------:R-:W-:-:S14]  /*1290*/  BRA `(.L_x_13) ;  /* 0x0000000000047947 */ /* 0x000fdc0003800000 */
.L_x_14:
[----:B------:R-:W-:-:S05]  /*12a0*/  ULDC UR33, c[0x0][0x580] ;  /* 0x0001600000217ab9 */ /* 0x000fca0000000800 */
.L_x_13:
[----:B------:R-:W-:Y:S02]  /*12b0*/  ULDC.64 UR4, c[0x0][0x5a0] ;  /* 0x0001680000047ab9 */ /* 0x000fe40000000a00 */
        /* <DEDUP_REMOVED lines=11> */
.L_x_15:
        /* <DEDUP_REMOVED lines=8> */
.L_x_17:
[----:B------:R-:W-:-:S05]  /*13f0*/  ULDC UR8, c[0x0][0x584] ;  /* 0x0001610000087ab9 */ /* 0x000fca0000000800 */
.L_x_16:
[----:B------:R-:W-:-:S13]  /*1400*/  LOP3.LUT P0, RZ, R5, 0xff, RZ, 0xc0, !PT ;  /* 0x000000ff05ff7812 */ /* 0x000fda000780c0ff */
[----:B------:R-:W-:Y:S05]  /*1410*/  @!P0 EXIT ;  /* 0x000000000000894d */ /* 0x000fea0003800000 */
[----:B------:R-:W-:Y:S01]  /*1420*/  ULDC UR4, c[0x0][0x28c] ;  /* 0x0000a30000047ab9 */ /* 0x000fe20000000800 */
[----:B------:R-:W-:Y:S02]  /*1430*/  ULOP3.LUT UR9, UR7, 0x1, URZ, 0xfc, !UPT ;  /* 0x0000000107097892 */ /* 0x000fe4000f8efc3f */
[----:B------:R-:W-:-:S04]  /*1440*/  UIADD3 UR4, UR4, 0x1f, URZ ;  /* 0x0000001f04047890 */ /* 0x000fc8000fffe03f */
[----:B------:R-:W-:-:S04]  /*1450*/  USHF.R.S32.HI UR5, URZ, 0x1f, UR4 ;  /* 0x0000001f3f057899 */ /* 0x000fc80008011404 */
[----:B------:R-:W-:-:S03]  /*1460*/  ULEA.HI UR5, UR5, UR4, URZ, 0x5 ;  /* 0x0000000405057291 */ /* 0x000fc6000f8f283f */
[----:B------:R-:W-:Y:S01]  /*1470*/  UMOV UR4, URZ ;  /* 0x0000003f00047c82 */ /* 0x000fe20008000000 */
[----:B------:R-:W-:-:S03]  /*1480*/  USHF.R.S32.HI UR10, URZ, 0x5, UR5 ;  /* 0x000000053f0a7899 */ /* 0x000fc60008011405 */
[----:B------:R-:W-:-:S09]  /*1490*/  UMOV UR5, URZ ;  /* 0x0000003f00057c82 */ /* 0x000fd20008000000 */
.L_x_46:
[----:B01----:R-:W1:Y:S01]  /*14a0*/  S2R R2, SR_TID.X ;  /* 0x0000000000027919 */ /* 0x003e620000002100 */
[----:B--2---:R-:W2:Y:S01]  /*14b0*/  S2UR UR17, SR_CgaCtaId ;  /* 0x00000000001179c3 */ /* 0x004ea20000008800 */
[----:B------:R-:W-:Y:S01]  /*14c0*/  UMOV UR16, 0x400 ;  /* 0x0000040000107882 */ /* 0x000fe20000000000 */
[----:B------:R-:W-:Y:S01]  /*14d0*/  UMOV UR6, URZ ;  /* 0x0000003f00067c82 */ /* 0x000fe20008000000 */
[----:B------:R-:W-:Y:S01]  /*14e0*/  STL [R1+0x40], RZ ;  /* 0x000040ff01007387 */ /* 0x000fe20000100800 */
[----:B------:R-:W-:Y:S01]  /*14f0*/  UMOV UR12, URZ ;  /* 0x0000003f000c7c82 */ /* 0x000fe20008000000 */
[----:B------:R-:W-:Y:S01]  /*1500*/  UMOV UR13, URZ ;  /* 0x0000003f000d7c82 */ /* 0x000fe20008000000 */
[----:B------:R-:W-:Y:S01]  /*1510*/  UMOV UR37, UR5 ;  /* 0x0000000500257c82 */ /* 0x000fe20008000000 */
[----:B------:R-:W-:Y:S01]  /*1520*/  STL [R1+0x3c], RZ ;  /* 0x00003cff01007387 */ /* 0x000fe20000100800 */
[----:B------:R-:W3:Y:S01]  /*1530*/  LDC R3, c[0x0][0x28c] ;  /* 0x0000a300ff037b82 */ /* 0x000ee20000000800 */
[----:B------:R-:W-:-:S02]  /*1540*/  CS2R R4, SRZ ;  /* 0x0000000000047805 */ /* 0x000fc4000001ff00 */
[----:B------:R-:W-:Y:S01]  /*1550*/  CS2R R6, SRZ ;  /* 0x0000000000067805 */ /* 0x000fe2000001ff00 */
[----:B------:R-:W-:Y:S01]  /*1560*/  STL [R1+0x38], RZ ;  /* 0x000038ff01007387 */ /* 0x000fe20000100800 */
[----:B------:R-:W-:Y:S02]  /*1570*/  CS2R R8, SRZ ;  /* 0x0000000000087805 */ /* 0x000fe4000001ff00 */
[----:B------:R-:W-:Y:S02]  /*1580*/  CS2R R10, SRZ ;  /* 0x00000000000a7805 */ /* 0x000fe4000001ff00 */
[----:B------:R-:W-:Y:S01]  /*1590*/  CS2R R12, SRZ ;  /* 0x00000000000c7805 */ /* 0x000fe2000001ff00 */
[----:B------:R-:W-:Y:S01]  /*15a0*/  STL [R1+0x34], RZ ;  /* 0x000034ff01007387 */ /* 0x000fe20000100800 */
[----:B------:R-:W-:Y:S02]  /*15b0*/  CS2R R14, SRZ ;  /* 0x00000000000e7805 */ /* 0x000fe4000001ff00 */
[----:B------:R-:W-:-:S02]  /*15c0*/  CS2R R16, SRZ ;  /* 0x0000000000107805 */ /* 0x000fc4000001ff00 */
[----:B------:R-:W-:Y:S01]  /*15d0*/  CS2R R18, SRZ ;  /* 0x0000000000127805 */ /* 0x000fe2000001ff00 */
[----:B------:R-:W-:Y:S01]  /*15e0*/  STL [R1+0x30], RZ ;  /* 0x000030ff01007387 */ /* 0x000fe20000100800 */
[----:B------:R-:W-:Y:S02]  /*15f0*/  CS2R R20, SRZ ;  /* 0x0000000000147805 */ /* 0x000fe4000001ff00 */
[----:B0-----:R-:W-:Y:S02]  /*1600*/  CS2R R22, SRZ ;  /* 0x0000000000167805 */ /* 0x001fe4000001ff00 */
[----:B------:R-:W-:Y:S01]  /*1610*/  CS2R R144, SRZ ;  /* 0x0000000000907805 */ /* 0x000fe2000001ff00 */
[----:B------:R-:W-:Y:S01]  /*1620*/  STL [R1+0x2c], RZ ;  /* 0x00002cff01007387 */ /* 0x000fe20000100800 */
[----:B------:R-:W-:Y:S02]  /*1630*/  CS2R R146, SRZ ;  /* 0x0000000000927805 */ /* 0x000fe4000001ff00 */
[----:B------:R-:W-:-:S02]  /*1640*/  CS2R R148, SRZ ;  /* 0x0000000000947805 */ /* 0x000fc4000001ff00 */
[----:B------:R-:W-:Y:S01]  /*1650*/  CS2R R150, SRZ ;  /* 0x0000000000967805 */ /* 0x000fe2000001ff00 */
[----:B------:R-:W-:Y:S01]  /*1660*/  STL [R1+0x28], RZ ;  /* 0x000028ff01007387 */ /* 0x000fe20000100800 */
[----:B------:R-:W-:Y:S02]  /*1670*/  CS2R R152, SRZ ;  /* 0x0000000000987805 */ /* 0x000fe4000001ff00 */
[----:B------:R-:W-:Y:S02]  /*1680*/  CS2R R154, SRZ ;  /* 0x00000000009a7805 */ /* 0x000fe4000001ff00 */
[----:B------:R-:W-:Y:S02]  /*1690*/  CS2R R156, SRZ ;  /* 0x00000000009c7805 */ /* 0x000fe4000001ff00 */
[----:B-1----:R-:W-:Y:S01]  /*16a0*/  LOP3.LUT R2, R2, 0x80, RZ, 0xc0, !PT ;  /* 0x0000008002027812 */ /* 0x002fe200078ec0ff */
[----:B------:R-:W-:Y:S01]  /*16b0*/  STL [R1+0x24], RZ ;  /* 0x000024ff01007387 */ /* 0x000fe20000100800 */
[----:B---3--:R-:W-:-:S02]  /*16c0*/  ISETP.GE.AND P0, PT, R3, 0x1, PT ;  /* 0x000000010300780c */ /* 0x008fc40003f06270 */
[----:B------:R-:W-:Y:S02]  /*16d0*/  CS2R R158, SRZ ;  /* 0x00000000009e7805 */ /* 0x000fe4000001ff00 */
[----:B------:R-:W-:Y:S01]  /*16e0*/  SHF.R.U32.HI R2, RZ, 0x7, R2 ;  /* 0x00000007ff027819 */ /* 0x000fe20000011602 */
[----:B------:R-:W-:Y:S01]  /*16f0*/  STL [R1+0x20], RZ ;  /* 0x000020ff01007387 */ /* 0x000fe20000100800 */
[----:B------:R-:W-:Y:S02]  /*1700*/  CS2R R160, SRZ ;  /* 0x0000000000a07805 */ /* 0x000fe4000001ff00 */
[----:B------:R-:W-:Y:S02]  /*1710*/  CS2R R162, SRZ ;  /* 0x0000000000a27805 */ /* 0x000fe4000001ff00 */
[----:B------:R-:W-:Y:S01]  /*1720*/  CS2R R164, SRZ ;  /* 0x0000000000a47805 */ /* 0x000fe2000001ff00 */
[----:B------:R-:W-:Y:S01]  /*1730*/  STL [R1+0x1c], RZ ;  /* 0x00001cff01007387 */ /* 0x000fe20000100800 */
[----:B------:R-:W-:-:S02]  /*1740*/  CS2R R166, SRZ ;  /* 0x0000000000a67805 */ /* 0x000fc4000001ff00 */
[----:B------:R-:W-:Y:S02]  /*1750*/  CS2R R168, SRZ ;  /* 0x0000000000a87805 */ /* 0x000fe4000001ff00 */
[----:B------:R-:W-:Y:S01]  /*1760*/  CS2R R170, SRZ ;  /* 0x0000000000aa7805 */ /* 0x000fe2000001ff00 */
[----:B------:R-:W0:Y:S01]  /*1770*/  SHFL.IDX PT, R2, R2, RZ, 0x1f ;  /* 0x00001fff02027589 */ /* 0x000e2200000e0000 */
[----:B------:R-:W-:Y:S02]  /*1780*/  CS2R R172, SRZ ;  /* 0x0000000000ac7805 */ /* 0x000fe4000001ff00 */
[----:B------:R-:W-:Y:S02]  /*1790*/  CS2R R174, SRZ ;  /* 0x0000000000ae7805 */ /* 0x000fe4000001ff00 */
[----:B------:R-:W-:Y:S01]  /*17a0*/  CS2R R176, SRZ ;  /* 0x0000000000b07805 */ /* 0x000fe2000001ff00 */
[----:B------:R1:W-:Y:S01]  /*17b0*/  STL [R1+0x18], RZ ;  /* 0x000018ff01007387 */ /* 0x0003e20000100800 */
[----:B------:R-:W-:-:S02]  /*17c0*/  CS2R R178, SRZ ;  /* 0x0000000000b27805 */ /* 0x000fc4000001ff00 */
[----:B------:R-:W-:Y:S02]  /*17d0*/  CS2R R180, SRZ ;  /* 0x0000000000b47805 */ /* 0x000fe4000001ff00 */
[----:B------:R-:W-:Y:S01]  /*17e0*/  CS2R R182, SRZ ;  /* 0x0000000000b67805 */ /* 0x000fe2000001ff00 */
[----:B------:R1:W-:Y:S01]  /*17f0*/  STL [R1+0x14], RZ ;  /* 0x000014ff01007387 */ /* 0x0003e20000100800 */
        /* <DEDUP_REMOVED lines=14> */
[----:B------:R-:W-:Y:S02]  /*18e0*/  CS2R R206, SRZ ;  /* 0x0000000000ce7805 */ /* 0x000fe4000001ff00 */
[----:B0-----:R-:W-:Y:S01]  /*18f0*/  R2UR UR14, R2 ;  /* 0x00000000020e72ca */ /* 0x001fe200000e0000 */
[----:B------:R1:W-:Y:S01]  /*1900*/  STL [R1+0x4], RZ ;  /* 0x000004ff01007387 */ /* 0x0003e20000100800 */
[----:B------:R-:W-:Y:S02]  /*1910*/  CS2R R2, SRZ ;  /* 0x0000000000027805 */ /* 0x000fe4000001ff00 */
[----:B------:R-:W-:Y:S02]  /*1920*/  CS2R R208, SRZ ;  /* 0x0000000000d07805 */ /* 0x000fe4000001ff00 */
[----:B------:R-:W-:Y:S01]  /*1930*/  CS2R R210, SRZ ;  /* 0x0000000000d27805 */ /* 0x000fe2000001ff00 */
[----:B------:R1:W-:Y:S01]  /*1940*/  STL [R1], RZ ;  /* 0x000000ff01007387 */ /* 0x0003e20000100800 */
[----:B------:R-:W-:-:S02]  /*1950*/  CS2R R212, SRZ ;  /* 0x0000000000d47805 */ /* 0x000fc4000001ff00 */
[----:B------:R-:W-:Y:S02]  /*1960*/  CS2R R214, SRZ ;  /* 0x0000000000d67805 */ /* 0x000fe4000001ff00 */
[----:B------:R-:W-:Y:S02]  /*1970*/  CS2R R216, SRZ ;  /* 0x0000000000d87805 */ /* 0x000fe4000001ff00 */
[----:B------:R-:W-:Y:S02]  /*1980*/  CS2R R218, SRZ ;  /* 0x0000000000da7805 */ /* 0x000fe4000001ff00 */
[----:B------:R-:W-:Y:S02]  /*1990*/  CS2R R220, SRZ ;  /* 0x0000000000dc7805 */ /* 0x000fe4000001ff00 */
[----:B------:R-:W-:Y:S01]  /*19a0*/  CS2R R222, SRZ ;  /* 0x0000000000de7805 */ /* 0x000fe2000001ff00 */
[----:B------:R-:W-:Y:S01]  /*19b0*/  IMAD.MOV.U32 R224, RZ, RZ, RZ ;  /* 0x000000ffffe07224 */ /* 0x000fe200078e00ff */
[----:B------:R-:W-:Y:S01]  /*19c0*/  ULEA.HI UR11, UR14, UR14, URZ, 0x1 ;  /* 0x0000000e0e0b7291 */ /* 0x000fe2000f8f083f */
[----:B------:R-:W-:Y:S01]  /*19d0*/  IMAD.U32 R225, RZ, RZ, UR4 ;  /* 0x00000004ffe17e24 */ /* 0x000fe2000f8e00ff */
[----:B------:R-:W-:-:S02]  /*19e0*/  CS2R R136, SRZ ;  /* 0x0000000000887805 */ /* 0x000fc4000001ff00 */
[----:B------:R-:W-:Y:S01]  /*19f0*/  CS2R R138, SRZ ;  /* 0x00000000008a7805 */ /* 0x000fe2000001ff00 */
[----:B------:R-:W-:Y:S01]  /*1a00*/  ULOP3.LUT UR15, UR11, 0x1ffffe, URZ, 0xc0, !UPT ;  /* 0x001ffffe0b0f7892 */ /* 0x000fe2000f8ec03f */
[----:B------:R-:W-:Y:S01]  /*1a10*/  CS2R R140, SRZ ;  /* 0x00000000008c7805 */ /* 0x000fe2000001ff00 */
[----:B--2---:R-:W-:Y:S01]  /*1a20*/  ULEA UR11, UR17, UR16, 0x18 ;  /* 0x00000010110b7291 */ /* 0x004fe2000f8ec03f */
[----:B------:R-:W-:Y:S01]  /*1a30*/  CS2R R142, SRZ ;  /* 0x00000000008e7805 */ /* 0x000fe2000001ff00 */
[----:B------:R-:W-:Y:S01]  /*1a40*/  UIADD3 UR15, UR14, -UR15, URZ ;  /* 0x8000000f0e0f7290 */ /* 0x000fe2000fffe03f */
[----:B------:R-:W-:Y:S02]  /*1a50*/  CS2R R128, SRZ ;  /* 0x0000000000807805 */ /* 0x000fe4000001ff00 */
[----:B------:R-:W-:Y:S02]  /*1a60*/  CS2R R130, SRZ ;  /* 0x0000000000827805 */ /* 0x000fe4000001ff00 */
[----:B------:R-:W-:Y:S01]  /*1a70*/  CS2R R132, SRZ ;  /* 0x0000000000847805 */ /* 0x000fe2000001ff00 */
[----:B------:R-:W-:Y:S01]  /*1a80*/  ULEA UR15, UR15, UR11, 0xb ;  /* 0x0000000b0f0f7291 */ /* 0x000fe2000f8e583f */
[----:B------:R-:W-:-:S02]  /*1a90*/  CS2R R134, SRZ ;  /* 0x0000000000867805 */ /* 0x000fc4000001ff00 */
[----:B------:R-:W-:Y:S02]  /*1aa0*/  CS2R R120, SRZ ;  /* 0x0000000000787805 */ /* 0x000fe4000001ff00 */
[----:B------:R-:W-:Y:S01]  /*1ab0*/  CS2R R122, SRZ ;  /* 0x00000000007a7805 */ /* 0x000fe2000001ff00 */
[----:B------:R-:W-:Y:S01]  /*1ac0*/  UIADD3 UR15, UR15, 0x200, URZ ;  /* 0x000002000f0f7890 */ /* 0x000fe2000fffe03f */
[----:B------:R-:W-:Y:S02]  /*1ad0*/  CS2R R124, SRZ ;  /* 0x00000000007c7805 */ /* 0x000fe4000001ff00 */
[----:B------:R-:W-:Y:S02]  /*1ae0*/  CS2R R126, SRZ ;  /* 0x00000000007e7805 */ /* 0x000fe4000001ff00 */
[----:B------:R-:W-:Y:S01]  /*1af0*/  CS2R R112, SRZ ;  /* 0x0000000000707805 */ /* 0x000fe2000001ff00 */
[----:B------:R-:W-:Y:S01]  /*1b00*/  USHF.R.U32.HI UR15, URZ, 0x4, UR15 ;  /* 0x000000043f0f7899 */ /* 0x000fe2000801160f */
[----:B------:R-:W-:-:S02]  /*1b10*/  CS2R R114, SRZ ;  /* 0x0000000000727805 */ /* 0x000fc4000001ff00 */
[----:B------:R-:W-:Y:S02]  /*1b20*/  CS2R R116, SRZ ;  /* 0x0000000000747805 */ /* 0x000fe4000001ff00 */
[----:B------:R-:W-:Y:S01]  /*1b30*/  CS2R R118, SRZ ;  /* 0x0000000000767805 */ /* 0x000fe2000001ff00 */
[----:B------:R-:W-:Y:S01]  /*1b40*/  ULOP3.LUT UR32, UR15, 0x3fff, URZ, 0xc0, !UPT ;  /* 0x00003fff0f207892 */ /* 0x000fe2000f8ec03f */
[----:B------:R-:W-:Y:S02]  /*1b50*/  CS2R R104, SRZ ;  /* 0x0000000000687805 */ /* 0x000fe4000001ff00 */
[----:B------:R-:W-:Y:S02]  /*1b60*/  CS2R R106, SRZ ;  /* 0x00000000006a7805 */ /* 0x000fe4000001ff00 */
[----:B------:R-:W-:Y:S02]  /*1b70*/  CS2R R108, SRZ ;  /* 0x00000000006c7805 */ /* 0x000fe4000001ff00 */
[----:B------:R-:W-:-:S02]  /*1b80*/  CS2R R110, SRZ ;  /* 0x00000000006e7805 */ /* 0x000fc4000001ff00 */
[----:B------:R-:W-:Y:S02]  /*1b90*/  CS2R R96, SRZ ;  /* 0x0000000000607805 */ /* 0x000fe4000001ff00 */
[----:B------:R-:W-:Y:S02]  /*1ba0*/  CS2R R98, SRZ ;  /* 0x0000000000627805 */ /* 0x000fe4000001ff00 */
        /* <DEDUP_REMOVED lines=37> */
[----:B------:R-:W-:Y:S01]  /*1e00*/  CS2R R30, SRZ ;  /* 0x00000000001e7805 */ /* 0x000fe2000001ff00 */
[----:B-1----:R-:W-:Y:S06]  /*1e10*/  @!P0 BRA `(.L_x_18) ;  /* 0x0000001000a48947 */ /* 0x002fec0003800000 */
[----:B------:R-:W-:-:S06]  /*1e20*/  UISETP.NE.AND UP0, UPT, UR9, 0x3, UPT ;  /* 0x000000030900788c */ /* 0x000fcc000bf05270 */
[----:B------:R-:W-:-:S13]  /*1e30*/  PLOP3.LUT P1, PT, PT, PT, UP0, 0x80, 0x0 ;  /* 0x000000000000781c */ /* 0x000fda0003f2f008 */
[----:B------:R-:W-:Y:S05]  /*1e40*/  @!P1 BRA `(.L_x_19) ;  /* 0x0000000000049947 */ /* 0x000fea0003800000 */
[----:B------:R-:W-:Y:S01]  /*1e50*/  BPT.TRAP 0x1 ;  /* 0x000000040000795c */ /* 0x000fe20000300000 */
.L_x_19:
[----:B------:R-:W-:Y:S01]  /*1e60*/  ULEA UR12, UR5, UR11, 0x3 ;  /* 0x0000000b050c7291 */ /* 0x000fe2000f8e183f */
[----:B------:R-:W-:-:S05]  /*1e70*/  IMAD.U32 R2, RZ, RZ, UR4 ;  /* 0x00000004ff027e24 */ /* 0x000fca000f8e00ff */
[----:B------:R-:W-:-:S04]  /*1e80*/  SHF.L.U32 R2, R2, 0x1f, RZ ;  /* 0x0000001f02027819 */ /* 0x000fc800000006ff */
[----:B------:R0:W1:Y:S01]  /*1e90*/  SYNCS.PHASECHK.TRANS64.TRYWAIT P0, [UR12], R2 ;  /* 0x00000002ff0075a7 */ /* 0x000062000800014c */
[----:B------:R-:W-:Y:S05]  /*1ea0*/  @!P1 BRA `(.L_x_20) ;  /* 0x0000000000049947 */ /* 0x000fea0003800000 */
[----:B------:R-:W-:Y:S01]  /*1eb0*/  BPT.TRAP 0x1 ;  /* 0x000000040000795c */ /* 0x000fe20000300000 */
.L_x_20:
[----:B------:R2:W-:Y:S01]  /*1ec0*/  STL [R1+0x40], RZ ;  /* 0x000040ff01007387 */ /* 0x0005e20000100800 */
[----:B------:R-:W-:Y:S01]  /*1ed0*/  UMOV UR6, 0x1 ;  /* 0x0000000100067882 */ /* 0x000fe20000000000 */
[----:B-1----:R-:W-:Y:S05]  /*1ee0*/  @P0 BRA `(.L_x_21) ;  /* 0x0000000000080947 */ /* 0x002fea0003800000 */
[----:B------:R-:W1:Y:S02]  /*1ef0*/  SYNCS.PHASECHK.TRANS64.TRYWAIT P0, [UR12], R2 ;  /* 0x00000002ff0075a7 */ /* 0x000e64000800014c */
[----:B-1----:R-:W-:Y:S05]  /*1f00*/  @!P0 BRA `(.L_x_22) ;  /* 0x0000012000d08947 */ /* 0x002fea0003800000 */
.L_x_21:
[----:B------:R-:W-:Y:S01]  /*1f10*/  UIADD3 UR12, UR11, 0x2d200, URZ ;  /* 0x0002d2000b0c7890 */ /* 0x000fe2000fffe03f */
[----:B------:R-:W-:Y:S01]  /*1f20*/  WARPGROUP.ARRIVE ;  /* 0x00000000000079c5 */ /* 0x000fe20000000000 */
[----:B------:R-:W-:Y:S01]  /*1f30*/  ULOP3.LUT UR16, UR32, 0x10000, URZ, 0xfc, !UPT ;  /* 0x0001000020107892 */ /* 0x000fe2000f8efc3f */
[----:B------:R3:W-:Y:S01]  /*1f40*/  STL [R1+0x3c], RZ ;  /* 0x00003cff01007387 */ /* 0x0007e20000100800 */
[----:B------:R-:W-:Y:S01]  /*1f50*/  USHF.R.U32.HI UR12, URZ, 0x4, UR12 ;  /* 0x000000043f0c7899 */ /* 0x000fe2000801160c */
[----:B01----:R-:W-:Y:S01]  /*1f60*/  CS2R R2, SRZ ;  /* 0x0000000000027805 */ /* 0x003fe2000001ff00 */
[----:B------:R-:W-:Y:S01]  /*1f70*/  UIMAD UR16, UR5, 0x300, UR16 ;  /* 0x00000300051078a4 */ /* 0x000fe2000f8e0210 */
[----:B------:R3:W-:Y:S01]  /*1f80*/  STL [R1+0x38], RZ ;  /* 0x000038ff01007387 */ /* 0x0007e20000100800 */
[----:B------:R-:W-:Y:S01]  /*1f90*/  ULOP3.LUT UR12, UR12, 0x3fff, URZ, 0xc0, !UPT ;  /* 0x00003fff0c0c7892 */ /* 0x000fe2000f8ec03f */
[----:B------:R-:W-:Y:S01]  /*1fa0*/  CS2R R4, SRZ ;  /* 0x0000000000047805 */ /* 0x000fe2000001ff00 */
[----:B------:R-:W-:Y:S01]  /*1fb0*/  UMOV UR17, 0xc0000010 ;  /* 0xc000001000117882 */ /* 0x000fe20000000000 */
[----:B------:R-:W-:Y:S01]  /*1fc0*/  UMOV UR19, 0xc0000010 ;  /* 0xc000001000137882 */ /* 0x000fe20000000000 */
[----:B------:R-:W-:Y:S01]  /*1fd0*/  ULOP3.LUT UR12, UR12, 0x10000, URZ, 0xfc, !UPT ;  /* 0x000100000c0c7892 */ /* 0x000fe2000f8efc3f */
[----:B------:R3:W-:Y:S01]  /*1fe0*/  STL [R1+0x34], RZ ;  /* 0x000034ff01007387 */ /* 0x0007e20000100800 */
[----:B------:R-:W-:Y:S01]  /*1ff0*/  UMOV UR24, UR16 ;  /* 0x0000001000187c82 */ /* 0x000fe20008000000 */
[----:B------:R-:W-:Y:S01]  /*2000*/  UMOV UR25, UR17 ;  /* 0x0000001100197c82 */ /* 0x000fe20008000000 */
[----:B------:R-:W-:Y:S01]  /*2010*/  UIMAD UR18, UR5, 0xa0, UR12 ;  /* 0x000000a0051278a4 */ /* 0x000fe2000f8e020c */
[----:B------:R3:W-:Y:S01]  /*2020*/  STL [R1+0x30], RZ ;  /* 0x000030ff01007387 */ /* 0x0007e20000100800 */
[----:B------:R-:W-:Y:S01]  /*2030*/  UMOV UR27, 0xc0000010 ;  /* 0xc0000010001b7882 */ /* 0x000fe20000000000 */
[----:B------:R-:W-:Y:S01]  /*2040*/  UMOV UR28, UR16 ;  /* 0x00000010001c7c82 */ /* 0x000fe20008000000 */
[----:B------:R-:W-:Y:S01]  /*2050*/  UIADD3 UR26, UR18, 0x20, URZ ;  /* 0x00000020121a7890 */ /* 0x000fe2000fffe03f */
[----:B------:R3:W-:Y:S01]  /*2060*/  STL [R1+0x2c], RZ ;  /* 0x00002cff01007387 */ /* 0x0007e20000100800 */
[----:B------:R-:W-:Y:S01]  /*2070*/  UIADD3 UR30, UR18, 0x40, URZ ;  /* 0x00000040121e7890 */ /* 0x000fe2000fffe03f */
[----:B------:R-:W-:Y:S01]  /*2080*/  CS2R R6, SRZ ;  /* 0x0000000000067805 */ /* 0x000fe2000001ff00 */
[----:B------:R-:W-:-:S02]  /*2090*/  UIADD3 UR22, UR18, 0x60, URZ ;  /* 0x0000006012167890 */ /* 0x000fc4000fffe03f */
[----:B------:R-:W-:Y:S01]  /*20a0*/  QGMMA.64x16x32.F32.E4M3.E4M3 R136, gdesc[UR16], RZ, !UPT ;  /* 0x00200000108879f3 */ /* 0x000fe2000c7008ff */
[----:B------:R-:W-:Y:S01]  /*20b0*/  UMOV UR29, UR17 ;  /* 0x00000011001d7c82 */ /* 0x000fe20008000000 */
[----:B------:R-:W-:Y:S01]  /*20c0*/  UMOV UR31, 0xc0000010 ;  /* 0xc0000010001f7882 */ /* 0x000fe20000000000 */
[----:B------:R-:W-:Y:S01]  /*20d0*/  UIADD3 UR14, UR18, 0x80, URZ ;  /* 0x00000080120e7890 */ /* 0x000fe2000fffe03f */
[----:B------:R-:W-:Y:S01]  /*20e0*/  QGMMA.64x16x32.F32.E4M3.E4M3 R112, gdesc[UR24], RZ, !UPT ;  /* 0x00200000187079f3 */ /* 0x000fe2000c7008ff */
[----:B------:R-:W-:Y:S01]  /*20f0*/  UMOV UR20, UR16 ;  /* 0x0000001000147c82 */ /* 0x000fe20008000000 */
[----:B------:R-:W-:Y:S01]  /*2100*/  UMOV UR21, UR17 ;  /* 0x0000001100157c82 */ /* 0x000fe20008000000 */
[----:B------:R-:W-:Y:S01]  /*2110*/  UMOV UR23, 0xc0000010 ;  /* 0xc000001000177882 */ /* 0x000fe20000000000 */
[----:B------:R-:W-:Y:S01]  /*2120*/  QGMMA.64x16x32.F32.E4M3.E4M3 R88, gdesc[UR28], RZ, !UPT ;  /* 0x002000001c5879f3 */ /* 0x000fe2000c7008ff */
[----:B------:R-:W-:Y:S01]  /*2130*/  UMOV UR12, UR16 ;  /* 0x00000010000c7c82 */ /* 0x000fe20008000000 */
[----:B------:R-:W-:Y:S01]  /*2140*/  UMOV UR13, UR17 ;  /* 0x00000011000d7c82 */ /* 0x000fe20008000000 */
[----:B------:R-:W-:Y:S01]  /*2150*/  UMOV UR15, 0xc0000010 ;  /* 0xc0000010000f7882 */ /* 0x000fe20000000000 */
[----:B------:R-:W-:Y:S01]  /*2160*/  QGMMA.64x16x32.F32.E4M3.E4M3 R64, gdesc[UR20], RZ, !UPT ;  /* 0x00200000144079f3 */ /* 0x000fe2000c7008ff */
[----:B------:R-:W-:Y:S01]  /*2170*/  UIADD3 UR20, UR16, 0x100, URZ ;  /* 0x0000010010147890 */ /* 0x000fe2000fffe03f */
[----:B------:R3:W-:Y:S01]  /*2180*/  STL [R1+0x28], RZ ;  /* 0x000028ff01007387 */ /* 0x0007e20000100800 */
[----:B------:R-:W-:Y:S01]  /*2190*/  CS2R R8, SRZ ;  /* 0x0000000000087805 */ /* 0x000fe2000001ff00 */
[----:B------:R-:W-:Y:S01]  /*21a0*/  QGMMA.64x16x32.F32.E4M3.E4M3 R40, gdesc[UR12], RZ, !UPT ;  /* 0x002000000c2879f3 */ /* 0x000fe2000c7008ff */
[----:B------:R-:W-:Y:S01]  /*21b0*/  UMOV UR13, 0xc0000010 ;  /* 0xc0000010000d7882 */ /* 0x000fe20000000000 */
[----:B------:R3:W-:Y:S01]  /*21c0*/  STL [R1+0x24], RZ ;  /* 0x000024ff01007387 */ /* 0x0007e20000100800 */
[----:B------:R-:W-:Y:S01]  /*21d0*/  UMOV UR21, UR13 ;  /* 0x0000000d00157c82 */ /* 0x000fe20008000000 */
[----:B------:R-:W-:Y:S01]  /*21e0*/  UMOV UR12, UR20 ;  /* 0x00000014000c7c82 */ /* 0x000fe20008000000 */
[----:B------:R-:W-:Y:S01]  /*21f0*/  UMOV UR29, UR13 ;  /* 0x0000000d001d7c82 */ /* 0x000fe20008000000 */
[----:B------:R-:W-:Y:S01]  /*2200*/  UMOV UR20, UR12 ;  /* 0x0000000c00147c82 */ /* 0x000fe20008000000 */
[----:B------:R-:W-:Y:S01]  /*2210*/  QGMMA.64x16x32.F32.E4M3.E4M3 R32, gdesc[UR12], RZ, !UPT ;  /* 0x002000000c2079f3 */ /* 0x000fe2000c7008ff */
[----:B------:R3:W-:Y:S01]  /*2220*/  STL [R1+0x20], RZ ;  /* 0x000020ff01007387 */ /* 0x0007e20000100800 */
[----:B------:R-:W-:Y:S01]  /*2230*/  UMOV UR28, UR12 ;  /* 0x0000000c001c7c82 */ /* 0x000fe20008000000 */
[----:B------:R-:W-:Y:S01]  /*2240*/  UMOV UR24, UR12 ;  /* 0x0000000c00187c82 */ /* 0x000fe20008000000 */
[----:B------:R-:W-:Y:S01]  /*2250*/  QGMMA.64x16x32.F32.E4M3.E4M3 R56, gdesc[UR20], RZ, !UPT ;  /* 0x00200000143879f3 */ /* 0x000fe2000c7008ff */
[----:B------:R-:W-:Y:S01]  /*2260*/  UIADD3 UR20, UR16, 0x200, URZ ;  /* 0x0000020010147890 */ /* 0x000fe2000fffe03f */
[----:B------:R3:W-:Y:S01]  /*2270*/  STL [R1+0x1c], RZ ;  /* 0x00001cff01007387 */ /* 0x0007e20000100800 */
[----:B------:R-:W-:Y:S01]  /*2280*/  UMOV UR25, UR13 ;  /* 0x0000000d00197c82 */ /* 0x000fe20008000000 */
[----:B------:R-:W-:Y:S01]  /*2290*/  UMOV UR16, UR12 ;  /* 0x0000000c00107c82 */ /* 0x000fe20008000000 */
[----:B------:R-:W-:Y:S01]  /*22a0*/  ULDC UR12, c[0x0][0x50c] ;  /* 0x00014300000c7ab9 */ /* 0x000fe20000000800 */
[----:B------:R3:W-:Y:S01]  /*22b0*/  STL [R1+0x18], RZ ;  /* 0x000018ff01007387 */ /* 0x0007e20000100800 */
[----:B------:R-:W-:Y:S01]  /*22c0*/  UISETP.NE.AND UP0, UPT, UR12, 0x1, UPT ;  /* 0x000000010c00788c */ /* 0x000fe2000bf05270 */
[----:B------:R-:W-:Y:S01]  /*22d0*/  QGMMA.64x16x32.F32.E4M3.E4M3 R80, gdesc[UR28], RZ, !UPT ;  /* 0x002000001c5079f3 */ /* 0x000fe2000c7008ff */
[----:B------:R-:W-:Y:S01]  /*22e0*/  UMOV UR17, UR13 ;  /* 0x0000000d00117c82 */ /* 0x000fe20008000000 */
[----:B------:R3:W-:Y:S01]  /*22f0*/  STL [R1+0x14], RZ ;  /* 0x000014ff01007387 */ /* 0x0007e20000100800 */
[----:B------:R-:W-:Y:S01]  /*2300*/  USEL UR12, URZ, 0x1, UP0 ;  /* 0x000000013f0c7887 */ /* 0x000fe20008000000 */
[----:B------:R-:W-:Y:S01]  /*2310*/  QGMMA.64x16x32.F32.E4M3.E4M3 R104, gdesc[UR24], RZ, !UPT ;  /* 0x00200000186879f3 */ /* 0x000fe2000c7008ff */
[----:B------:R-:W-:Y:S01]  /*2320*/  CS2R R10, SRZ ;  /* 0x00000000000a7805 */ /* 0x000fe2000001ff00 */
[----:B------:R3:W-:Y:S01]  /*2330*/  STL [R1+0x10], RZ ;  /* 0x000010ff01007387 */ /* 0x0007e20000100800 */
[----:B------:R-:W-:Y:S01]  /*2340*/  CS2R R12, SRZ ;  /* 0x00000000000c7805 */ /* 0x000fe2000001ff00 */
[----:B------:R-:W-:Y:S01]  /*2350*/  QGMMA.64x16x32.F32.E4M3.E4M3 R128, gdesc[UR16], RZ, !UPT ;  /* 0x00200000108079f3 */ /* 0x000fe2000c7008ff */
[----:B------:R-:W-:Y:S01]  /*2360*/  ISETP.NE.AND P0, PT, RZ, UR12, PT ;  /* 0x0000000cff007c0c */ /* 0x000fe2000bf05270 */
[----:B------:R3:W-:Y:S01]  /*2370*/  STL [R1+0xc], RZ ;  /* 0x00000cff01007387 */ /* 0x0007e20000100800 */
[----:B------:R-:W-:Y:S01]  /*2380*/  UMOV UR16, UR20 ;  /* 0x0000001400107c82 */ /* 0x000fe20008000000 */
[----:B------:R-:W-:Y:S01]  /*2390*/  UMOV UR17, 0xc0000010 ;  /* 0xc000001000117882 */ /* 0x000fe20000000000 */
[----:B------:R-:W-:Y:S01]  /*23a0*/  UMOV UR24, UR16 ;  /* 0x0000001000187c82 */ /* 0x000fe20008000000 */
[----:B------:R3:W-:Y:S01]  /*23b0*/  STL [R1+0x8], RZ ;  /* 0x000008ff01007387 */ /* 0x0007e20000100800 */
[----:B------:R-:W-:Y:S01]  /*23c0*/  UMOV UR25, UR17 ;  /* 0x0000001100197c82 */ /* 0x000fe20008000000 */
[----:B------:R-:W-:Y:S01]  /*23d0*/  QGMMA.64x16x32.F32.E4M3.E4M3 R120, gdesc[UR16], RZ, !UPT ;  /* 0x00200000107879f3 */ /* 0x000fe2000c7008ff */
[----:B------:R-:W-:Y:S01]  /*23e0*/  UMOV UR28, UR16 ;  /* 0x00000010001c7c82 */ /* 0x000fe20008000000 */
[----:B------:R3:W-:Y:S01]  /*23f0*/  STL [R1+0x4], RZ ;  /* 0x000004ff01007387 */ /* 0x0007e20000100800 */
[----:B------:R-:W-:Y:S01]  /*2400*/  UMOV UR29, UR17 ;  /* 0x00000011001d7c82 */ /* 0x000fe20008000000 */
[----:B------:R-:W-:Y:S01]  /*2410*/  QGMMA.64x16x32.F32.E4M3.E4M3 R96, gdesc[UR24], RZ, !UPT ;  /* 0x00200000186079f3 */ /* 0x000fe2000c7008ff */
[----:B------:R-:W-:Y:S01]  /*2420*/  UMOV UR20, UR16 ;  /* 0x0000001000147c82 */ /* 0x000fe20008000000 */
[----:B------:R3:W-:Y:S01]  /*2430*/  STL [R1], RZ ;  /* 0x000000ff01007387 */ /* 0x0007e20000100800 */
[----:B------:R-:W-:Y:S01]  /*2440*/  UMOV UR21, UR17 ;  /* 0x0000001100157c82 */ /* 0x000fe20008000000 */
[----:B------:R-:W-:Y:S01]  /*2450*/  QGMMA.64x16x32.F32.E4M3.E4M3 R72, gdesc[UR28], RZ, !UPT ;  /* 0x002000001c4879f3 */ /* 0x000fe2000c7008ff */
[----:B------:R-:W-:Y:S01]  /*2460*/  UMOV UR18, UR14 ;  /* 0x0000000e00127c82 */ /* 0x000fe20008000000 */
[----:B------:R-:W-:Y:S01]  /*2470*/  UMOV UR19, UR15 ;  /* 0x0000000f00137c82 */ /* 0x000fe20008000000 */
[----:B------:R-:W-:Y:S01]  /*2480*/  CS2R R14, SRZ ;  /* 0x00000000000e7805 */ /* 0x000fe2000001ff00 */
[----:B------:R-:W-:Y:S01]  /*2490*/  QGMMA.64x16x32.F32.E4M3.E4M3 R48, gdesc[UR20], RZ, !UPT ;  /* 0x00200000143079f3 */ /* 0x000fe2000c7008ff */
[----:B------:R-:W-:-:S02]  /*24a0*/  CS2R R16, SRZ ;  /* 0x0000000000107805 */ /* 0x000fc4000001ff00 */
[----:B------:R-:W-:Y:S02]  /*24b0*/  CS2R R18, SRZ ;  /* 0x0000000000127805 */ /* 0x000fe4000001ff00 */
[----:B------:R-:W-:Y:S01]  /*24c0*/  CS2R R20, SRZ ;  /* 0x0000000000147805 */ /* 0x000fe2000001ff00 */
[----:B------:R-:W-:Y:S01]  /*24d0*/  QGMMA.64x16x32.F32.E4M3.E4M3 R24, gdesc[UR16], RZ, !UPT, gsb0 ;  /* 0x00200000101879f3 */ /* 0x000fe2000c0008ff */
        /* <DEDUP_REMOVED lines=40> */
[----:B------:R-:W-:Y:S01]  /*2760*/  CS2R R222, SRZ ;  /* 0x0000000000de7805 */ /* 0x000fe2000001ff00 */
[----:B------:R-:W-:Y:S01]  /*2770*/  IMAD.MOV.U32 R224, RZ, RZ, RZ ;  /* 0x000000ffffe07224 */ /* 0x000fe200078e00ff */
[----:B---3--:R-:W-:Y:S06]  /*2780*/  @!P0 BRA `(.L_x_23) ;  /* 0x00000008002c8947 */ /* 0x008fec0003800000 */
[----:B------:R-:W-:Y:S02]  /*2790*/  WARPGROUP.DEPBAR.LE gsb0, 0x0 ;  /* 0x00008000000079c5 */ /* 0x000fe40000010000 */
[----:B------:R-:W-:-:S01]  /*27a0*/  FADD R226, RZ, R47 ;  /* 0x0000002fffe27221 */ /* 0x000fc20000000000 */
[----:B------:R-:W-:Y:S01]  /*27b0*/  FADD R225, RZ, R32 ;  /* 0x00000020ffe17221 */ /* 0x000fe20000000000 */
[----:B------:R-:W-:-:S01]  /*27c0*/  FADD R227, RZ, R33 ;  /* 0x00000021ffe37221 */ /* 0x000fc20000000000 */
[----:B------:R-:W-:Y:S01]  /*27d0*/  FADD R224, RZ, R136 ;  /* 0x00000088ffe07221 */ /* 0x000fe20000000000 */
[----:B------:R-:W-:-:S01]  /*27e0*/  FADD R223, RZ, R137 ;  /* 0x00000089ffdf7221 */ /* 0x000fc20000000000 */
[----:B------:R0:W-:Y:S01]  /*27f0*/  STL [R1], R226 ;  /* 0x000000e201007387 */ /* 0x0001e20000100800 */
[----:B------:R-:W-:-:S01]  /*2800*/  FADD R222, RZ, R138 ;  /* 0x0000008affde7221 */ /* 0x000fc20000000000 */
[----:B------:R-:W-:Y:S01]  /*2810*/  FADD R221, RZ, R139 ;  /* 0x0000008bffdd7221 */ /* 0x000fe20000000000 */
[----:B------:R-:W-:-:S01]  /*2820*/  FADD R220, RZ, R140 ;  /* 0x0000008cffdc7221 */ /* 0x000fc20000000000 */
[----:B------:R1:W-:Y:S01]  /*2830*/  STL [R1+0x4], R225 ;  /* 0x000004e101007387 */ /* 0x0003e20000100800 */
[----:B------:R-:W-:-:S01]  /*2840*/  FADD R219, RZ, R141 ;  /* 0x0000008dffdb7221 */ /* 0x000fc20000000000 */
[----:B------:R-:W-:Y:S01]  /*2850*/  FADD R218, RZ, R142 ;  /* 0x0000008effda7221 */ /* 0x000fe20000000000 */
[----:B------:R-:W-:-:S01]  /*2860*/  FADD R217, RZ, R143 ;  /* 0x0000008fffd97221 */ /* 0x000fc20000000000 */
[----:B------:R3:W-:Y:S01]  /*2870*/  STL [R1+0x8], R227 ;  /* 0x000008e301007387 */ /* 0x0007e20000100800 */
[----:B------:R-:W-:-:S01]  /*2880*/  FADD R216, RZ, R128 ;  /* 0x00000080ffd87221 */ /* 0x000fc20000000000 */
[----:B0-----:R-:W-:Y:S01]  /*2890*/  FADD R226, RZ, R34 ;  /* 0x00000022ffe27221 */ /* 0x001fe20000000000 */
[----:B------:R-:W-:-:S01]  /*28a0*/  FADD R215, RZ, R129 ;  /* 0x00000081ffd77221 */ /* 0x000fc20000000000 */
[----:B------:R-:W-:Y:S01]  /*28b0*/  FADD R214, RZ, R130 ;  /* 0x00000082ffd67221 */ /* 0x000fe20000000000 */
[----:B------:R-:W-:-:S01]  /*28c0*/  FADD R213, RZ, R131 ;  /* 0x00000083ffd57221 */ /* 0x000fc20000000000 */
[----:B-1----:R-:W-:Y:S01]  /*28d0*/  FADD R225, RZ, R35 ;  /* 0x00000023ffe17221 */ /* 0x002fe20000000000 */
[----:B------:R0:W-:Y:S01]  /*28e0*/  STL [R1+0xc], R226 ;  /* 0x00000ce201007387 */ /* 0x0001e20000100800 */
[----:B------:R-:W-:-:S01]  /*28f0*/  FADD R212, RZ, R132 ;  /* 0x00000084ffd47221 */ /* 0x000fc20000000000 */
[----:B------:R-:W-:Y:S01]  /*2900*/  FADD R211, RZ, R133 ;  /* 0x00000085ffd37221 */ /* 0x000fe20000000000 */
[----:B---3--:R-:W-:-:S01]  /*2910*/  FADD R227, RZ, R36 ;  /* 0x00000024ffe37221 */ /* 0x008fc20000000000 */
        /* <DEDUP_REMOVED lines=59> */
[----:B------:R-:W-:-:S01]  /*2cd0*/  FADD R174, RZ, R90 ;  /* 0x0000005affae7221 */ /* 0x000fc20000000000 */
[----:B------:R3:W-:Y:S01]  /*2ce0*/  STL [R1+0x40], R225 ;  /* 0x000040e101007387 */ /* 0x0007e20000100800 */
[----:B------:R-:W-:-:S01]  /*2cf0*/  FADD R173, RZ, R91 ;  /* 0x0000005bffad7221 */ /* 0x000fc20000000000 */
[----:B------:R-:W-:Y:S01]  /*2d00*/  FADD R172, RZ, R92 ;  /* 0x0000005cffac7221 */ /* 0x000fe20000000000 */
        /* <DEDUP_REMOVED lines=50> */
[----:B---3--:R-:W-:-:S06]  /*3030*/  UMOV UR6, URZ ;  /* 0x0000003f00067c82 */ /* 0x008fcc0008000000 */
.L_x_23:
[----:B------:R-:W-:-:S04]  /*3040*/  UIADD3 UR37, UR5, 0x1, URZ ;  /* 0x0000000105257890 */ /* 0x000fc8000fffe03f */
[----:B------:R-:W-:-:S04]  /*3050*/  UISETP.NE.AND UP0, UPT, UR37, 0xf, UPT ;  /* 0x0000000f2500788c */ /* 0x000fc8000bf05270 */
[----:B------:R-:W-:Y:S02]  /*3060*/  USEL UR13, URZ, 0x1, UP0 ;  /* 0x000000013f0d7887 */ /* 0x000fe40008000000 */
[----:B------:R-:W-:Y:S02]  /*3070*/  USEL UR37, UR37, URZ, UP0 ;  /* 0x0000003f25257287 */ /* 0x000fe40008000000 */
[----:B------:R-:W-:-:S06]  /*3080*/  ULOP3.LUT UR13, UR4, UR13, URZ, 0x3c, !UPT ;  /* 0x0000000d040d7292 */ /* 0x000fcc000f8e3c3f */
[----:B------:R-:W-:Y:S01]  /*3090*/  IMAD.U32 R225, RZ, RZ, UR13 ;  /* 0x0000000dffe17e24 */ /* 0x000fe2000f8e00ff */
[----:B------:R-:W-:-:S06]  /*30a0*/  UMOV UR13, 0x1 ;  /* 0x00000001000d7882 */ /* 0x000fcc0000000000 */
.L_x_18:
[----:B------:R-:W-:-:S04]  /*30b0*/  UISETP.LT.AND UP0, UPT, UR10, 0x1, UPT ;  /* 0x000000010a00788c */ /* 0x000fc8000bf01270 */
[----:B------:R-:W-:-:S04]  /*30c0*/  USEL UR14, UR10, 0x1, UP0 ;  /* 0x000000010a0e7887 */ /* 0x000fc80008000000 */
[----:B------:R-:W-:-:S04]  /*30d0*/  UIADD3 UR14, UR10, -UR14, URZ ;  /* 0x8000000e0a0e7290 */ /* 0x000fc8000fffe03f */
[----:B------:R-:W-:-:S06]  /*30e0*/  UISETP.GE.AND UP0, UPT, UR14, 0x1, UPT ;  /* 0x000000010e00788c */ /* 0x000fcc000bf06270 */
[----:B------:R-:W-:-:S13]  /*30f0*/  PLOP3.LUT P0, PT, PT, PT, UP0, 0x80, 0x0 ;  /* 0x000000000000781c */ /* 0x000fda0003f0f008 */
[----:B------:R-:W-:Y:S05]  /*3100*/  @!P0 BRA `(.L_x_24) ;  /* 0x0000001000cc8947 */ /* 0x000fea0003800000 */
[----:B------:R-:W-:Y:S01]  /*3110*/  IMAD.U32 R226, RZ, RZ, UR14 ;  /* 0x0000000effe27e24 */ /* 0x000fe2000f8e00ff */
[----:B------:R-:W-:Y:S01]  /*3120*/  UMOV UR36, UR5 ;  /* 0x0000000500247c82 */ /* 0x000fe20008000000 */
[----:B------:R-:W-:-:S05]  /*3130*/  ULDC UR35, c[0x0][0x50c] ;  /* 0x0001430000237ab9 */ /* 0x000fca0000000800 */
.L_x_32:
[----:B------:R-:W-:-:S06]  /*3140*/  UISETP.NE.AND UP0, UPT, UR9, 0x3, UPT ;  /* 0x000000030900788c */ /* 0x000fcc000bf05270 */
[----:B------:R-:W-:-:S13]  /*3150*/  PLOP3.LUT P1, PT, PT, PT, UP0, 0x80, 0x0 ;  /* 0x000000000000781c */ /* 0x000fda0003f2f008 */
[----:B-----5:R-:W-:Y:S05]  /*3160*/  @!P1 BRA `(.L_x_25) ;  /* 0x0000000000049947 */ /* 0x020fea0003800000 */
[----:B------:R-:W-:Y:S01]  /*3170*/  BPT.TRAP 0x1 ;  /* 0x000000040000795c */ /* 0x000fe20000300000 */
.L_x_25:
[----:B------:R-:W0:Y:S01]  /*3180*/  S2UR UR14, SR_CgaCtaId ;  /* 0x00000000000e79c3 */ /* 0x000e220000008800 */
[----:B------:R-:W-:Y:S01]  /*3190*/  UMOV UR11, 0x400 ;  /* 0x00000400000b7882 */ /* 0x000fe20000000000 */
[----:B------:R-:W-:Y:S01]  /*31a0*/  SHF.L.U32 R227, R225, 0x1f, RZ ;  /* 0x0000001fe1e37819 */ /* 0x000fe200000006ff */
[----:B0-----:R-:W-:-:S04]  /*31b0*/  ULEA UR11, UR14, UR11, 0x18 ;  /* 0x0000000b0e0b7291 */ /* 0x001fc8000f8ec03f */
[----:B------:R-:W-:-:S09]  /*31c0*/  ULEA UR14, UR37, UR11, 0x3 ;  /* 0x0000000b250e7291 */ /* 0x000fd2000f8e183f */
[----:B------:R0:W1:Y:S01]  /*31d0*/  SYNCS.PHASECHK.TRANS64.TRYWAIT P0, [UR14], R227 ;  /* 0x000000e3ff0075a7 */ /* 0x000062000800014e */
[----:B------:R-:W-:Y:S05]  /*31e0*/  @!P1 BRA `(.L_x_26) ;  /* 0x0000000000049947 */ /* 0x000fea0003800000 */
[----:B------:R-:W-:Y:S01]  /*31f0*/  BPT.TRAP 0x1 ;  /* 0x000000040000795c */ /* 0x000fe20000300000 */
.L_x_26:
[----:B-1----:R-:W-:Y:S05]  /*3200*/  @P0 BRA `(.L_x_27) ;  /* 0x0000000000080947 */ /* 0x002fea0003800000 */
[----:B------:R-:W1:Y:S02]  /*3210*/  SYNCS.PHASECHK.TRANS64.TRYWAIT P0, [UR14], R227 ;  /* 0x000000e3ff0075a7 */ /* 0x000e64000800014e */
[----:B-1----:R-:W-:Y:S05]  /*3220*/  @!P0 BRA `(.L_x_28) ;  /* 0x0000011000208947 */ /* 0x002fea0003800000 */
.L_x_27:
[----:B------:R-:W-:Y:S01]  /*3230*/  UIADD3 UR14, UR11, 0x2d200, URZ ;  /* 0x0002d2000b0e7890 */ /* 0x000fe2000fffe03f */
[----:B------:R-:W-:Y:S01]  /*3240*/  WARPGROUP.ARRIVE ;  /* 0x00000000000079c5 */ /* 0x000fe20000000000 */
[----:B------:R-:W-:Y:S02]  /*3250*/  UISETP.NE.AND UP0, UPT, UR12, URZ, UPT ;  /* 0x0000003f0c00728c */ /* 0x000fe4000bf05270 */
[----:B------:R-:W-:Y:S02]  /*3260*/  USHF.R.U32.HI UR14, URZ, 0x4, UR14 ;  /* 0x000000043f0e7899 */ /* 0x000fe4000801160e */
[----:B------:R-:W-:Y:S02]  /*3270*/  USEL UR13, UR13, URZ, !UP0 ;  /* 0x0000003f0d0d7287 */ /* 0x000fe4000c000000 */
[----:B------:R-:W-:Y:S02]  /*3280*/  ULOP3.LUT UR14, UR14, 0x3fff, URZ, 0xc0, !UPT ;  /* 0x00003fff0e0e7892 */ /* 0x000fe4000f8ec03f */
[----:B------:R-:W-:-:S02]  /*3290*/  ULOP3.LUT UR24, UR32, 0x10000, URZ, 0xfc, !UPT ;  /* 0x0001000020187892 */ /* 0x000fc4000f8efc3f */
[----:B------:R-:W-:Y:S02]  /*32a0*/  ULOP3.LUT UR14, UR14, 0x10000, URZ, 0xfc, !UPT ;  /* 0x000100000e0e7892 */ /* 0x000fe4000f8efc3f */
[----:B------:R-:W-:Y:S02]  /*32b0*/  UISETP.NE.U32.AND UP0, UPT, UR13, URZ, UPT ;  /* 0x0000003f0d00728c */ /* 0x000fe4000bf05070 */
[----:B------:R-:W-:Y:S02]  /*32c0*/  UIMAD UR26, UR37, 0xa0, UR14 ;  /* 0x000000a0251a78a4 */ /* 0x000fe4000f8e020e */
[----:B------:R-:W-:Y:S02]  /*32d0*/  UIMAD UR24, UR37, 0x300, UR24 ;  /* 0x00000300251878a4 */ /* 0x000fe4000f8e0218 */
[----:B------:R-:W-:Y:S02]  /*32e0*/  UIADD3 UR22, UR26, 0x20, URZ ;  /* 0x000000201a167890 */ /* 0x000fe4000fffe03f */
[----:B------:R-:W-:Y:S01]  /*32f0*/  UIADD3 UR18, UR26, 0x40, URZ ;  /* 0x000000401a127890 */ /* 0x000fe2000fffe03f */
[----:B------:R-:W-:Y:S01]  /*3300*/  UMOV UR25, 0xc0000010 ;  /* 0xc000001000197882 */ /* 0x000fe20000000000 */
[----:B------:R-:W-:Y:S01]  /*3310*/  UMOV UR27, 0xc0000010 ;  /* 0xc0000010001b7882 */ /* 0x000fe20000000000 */
[----:B------:R-:W-:Y:S01]  /*3320*/  UMOV UR20, UR24 ;  /* 0x0000001800147c82 */ /* 0x000fe20008000000 */
[----:B------:R-:W-:Y:S01]  /*3330*/  UMOV UR21, UR25 ;  /* 0x0000001900157c82 */ /* 0x000fe20008000000 */
[----:B------:R-:W-:-:S02]  /*3340*/  UIADD3 UR14, UR26, 0x60, URZ ;  /* 0x000000601a0e7890 */ /* 0x000fc4000fffe03f */
[----:B------:R-:W-:Y:S01]  /*3350*/  QGMMA.64x16x32.F32.E4M3.E4M3 R136, gdesc[UR24], R136, UP0 ;  /* 0x00200000188879f3 */ /* 0x000fe2000bf00888 */
[----:B------:R-:W-:Y:S01]  /*3360*/  UMOV UR23, 0xc0000010 ;  /* 0xc000001000177882 */ /* 0x000fe20000000000 */
[----:B------:R-:W-:Y:S01]  /*3370*/  UMOV UR16, UR24 ;  /* 0x0000001800107c82 */ /* 0x000fe20008000000 */
[----:B------:R-:W-:Y:S01]  /*3380*/  UMOV UR17, UR25 ;  /* 0x0000001900117c82 */ /* 0x000fe20008000000 */
[----:B------:R-:W-:Y:S01]  /*3390*/  UIADD3 UR30, UR26, 0x80, URZ ;  /* 0x000000801a1e7890 */ /* 0x000fe2000fffe03f */
[----:B------:R-:W-:Y:S01]  /*33a0*/  QGMMA.64x16x32.F32.E4M3.E4M3 R112, gdesc[UR20], R112, UP0 ;  /* 0x00200000147079f3 */ /* 0x000fe2000bf00870 */
[----:B------:R-:W-:Y:S01]  /*33b0*/  UMOV UR19, 0xc0000010 ;  /* 0xc000001000137882 */ /* 0x000fe20000000000 */
[----:B------:R-:W-:Y:S01]  /*33c0*/  UMOV UR12, UR24 ;  /* 0x00000018000c7c82 */ /* 0x000fe20008000000 */
[----:B------:R-:W-:Y:S01]  /*33d0*/  UMOV UR13, UR25 ;  /* 0x00000019000d7c82 */ /* 0x000fe20008000000 */
[----:B------:R-:W-:Y:S01]  /*33e0*/  QGMMA.64x16x32.F32.E4M3.E4M3 R88, gdesc[UR16], R88, UP0 ;  /* 0x00200000105879f3 */ /* 0x000fe2000bf00858 */
[----:B------:R-:W-:Y:S01]  /*33f0*/  UIADD3 UR16, UR24, 0x100, URZ ;  /* 0x0000010018107890 */ /* 0x000fe2000fffe03f */
[----:B------:R-:W-:Y:S01]  /*3400*/  UMOV UR15, 0xc0000010 ;  /* 0xc0000010000f7882 */ /* 0x000fe20000000000 */
[----:B------:R-:W-:Y:S01]  /*3410*/  UMOV UR28, UR24 ;  /* 0x00000018001c7c82 */ /* 0x000fe20008000000 */
[----:B------:R-:W-:Y:S01]  /*3420*/  UMOV UR29, UR25 ;  /* 0x00000019001d7c82 */ /* 0x000fe20008000000 */
[----:B------:R-:W-:Y:S01]  /*3430*/  UMOV UR31, 0xc0000010 ;  /* 0xc0000010001f7882 */ /* 0x000fe20000000000 */
[----:B------:R-:W-:Y:S01]  /*3440*/  QGMMA.64x16x32.F32.E4M3.E4M3 R64, gdesc[UR12], R64, UP0 ;  /* 0x002000000c4079f3 */ /* 0x000fe2000bf00840 */
[----:B------:R-:W-:-:S03]  /*3450*/  UIADD3 UR6, UR6, 0x1, URZ ;  /* 0x0000000106067890 */ /* 0x000fc6000fffe03f */
[----:B------:R-:W-:Y:S01]  /*3460*/  QGMMA.64x16x32.F32.E4M3.E4M3 R40, gdesc[UR28], R40, UP0 ;  /* 0x002000001c2879f3 */ /* 0x000fe2000bf00828 */
[----:B------:R-:W-:Y:S01]  /*3470*/  UMOV UR28, UR16 ;  /* 0x00000010001c7c82 */ /* 0x000fe20008000000 */
[----:B------:R-:W-:Y:S01]  /*3480*/  UMOV UR29, 0xc0000010 ;  /* 0xc0000010001d7882 */ /* 0x000fe20000000000 */
[----:B------:R-:W-:Y:S01]  /*3490*/  UMOV UR12, UR28 ;  /* 0x0000001c000c7c82 */ /* 0x000fe20008000000 */
[----:B------:R-:W-:Y:S01]  /*34a0*/  UMOV UR13, UR29 ;  /* 0x0000001d000d7c82 */ /* 0x000fe20008000000 */
[----:B------:R-:W-:Y:S01]  /*34b0*/  QGMMA.64x16x32.F32.E4M3.E4M3 R32, gdesc[UR28], R32, UP0 ;  /* 0x002000001c2079f3 */ /* 0x000fe2000bf00820 */
[----:B------:R-:W-:Y:S01]  /*34c0*/  UMOV UR16, UR28 ;  /* 0x0000001c00107c82 */ /* 0x000fe20008000000 */
[----:B------:R-:W-:Y:S01]  /*34d0*/  UMOV UR17, UR29 ;  /* 0x0000001d00117c82 */ /* 0x000fe20008000000 */
[----:B------:R-:W-:Y:S01]  /*34e0*/  UMOV UR20, UR28 ;  /* 0x0000001c00147c82 */ /* 0x000fe20008000000 */
[----:B------:R-:W-:Y:S01]  /*34f0*/  QGMMA.64x16x32.F32.E4M3.E4M3 R56, gdesc[UR12], R56, UP0 ;  /* 0x002000000c3879f3 */ /* 0x000fe2000bf00838 */
[----:B------:R-:W-:Y:S01]  /*3500*/  UIADD3 UR12, UR24, 0x200, URZ ;  /* 0x00000200180c7890 */ /* 0x000fe2000fffe03f */
[----:B------:R-:W-:-:S02]  /*3510*/  UMOV UR21, UR29 ;  /* 0x0000001d00157c82 */ /* 0x000fc40008000000 */
[----:B------:R-:W-:Y:S01]  /*3520*/  QGMMA.64x16x32.F32.E4M3.E4M3 R80, gdesc[UR16], R80, UP0 ;  /* 0x00200000105079f3 */ /* 0x000fe2000bf00850 */
[----:B------:R-:W-:Y:S01]  /*3530*/  UMOV UR24, UR28 ;  /* 0x0000001c00187c82 */ /* 0x000fe20008000000 */
[----:B------:R-:W-:Y:S02]  /*3540*/  UMOV UR25, UR29 ;  /* 0x0000001d00197c82 */ /* 0x000fe40008000000 */
[----:B------:R-:W-:Y:S04]  /*3550*/  QGMMA.64x16x32.F32.E4M3.E4M3 R104, gdesc[UR20], R104, UP0 ;  /* 0x00200000146879f3 */ /* 0x000fe8000bf00868 */
        /* <DEDUP_REMOVED lines=10> */
[----:B------:R-:W-:Y:S01]  /*3600*/  UMOV UR13, UR25 ;  /* 0x00000019000d7c82 */ /* 0x000fe20008000000 */
[----:B------:R-:W-:Y:S01]  /*3610*/  UMOV UR26, UR30 ;  /* 0x0000001e001a7c82 */ /* 0x000fe20008000000 */
[----:B------:R-:W-:Y:S01]  /*3620*/  UMOV UR27, UR31 ;  /* 0x0000001f001b7c82 */ /* 0x000fe20008000000 */
[----:B------:R-:W-:Y:S04]  /*3630*/  QGMMA.64x16x32.F32.E4M3.E4M3 R72, gdesc[UR16], R72, UP0 ;  /* 0x00200000104879f3 */ /* 0x000fe8000bf00848 */
[----:B------:R-:W-:Y:S04]  /*3640*/  QGMMA.64x16x32.F32.E4M3.E4M3 R48, gdesc[UR12], R48, UP0 ;  /* 0x002000000c3079f3 */ /* 0x000fe8000bf00830 */
[----:B------:R-:W-:Y:S01]  /*3650*/  QGMMA.64x16x32.F32.E4M3.E4M3 R24, gdesc[UR24], R24, UP0, gsb0 ;  /* 0x00200000181879f3 */ /* 0x000fe2000b800818 */
[----:B------:R-:W-:-:S04]  /*3660*/  UISETP.NE.AND UP0, UPT, UR6, UR35, UPT ;  /* 0x000000230600728c */ /* 0x000fc8000bf05270 */
[----:B------:R-:W-:-:S06]  /*3670*/  USEL UR12, URZ, 0x1, UP0 ;  /* 0x000000013f0c7887 */ /* 0x000fcc0008000000 */
[----:B------:R-:W-:Y:S01]  /*3680*/  ISETP.NE.AND P0, PT, RZ, UR12, PT ;  /* 0x0000000cff007c0c */ /* 0x000fe2000bf05270 */
[----:B------:R-:W-:-:S12]  /*3690*/  WARPGROUP.DEPBAR.LE gsb0, 0x1 ;  /* 0x00008000000079c5 */ /* 0x000fd80000010100 */
[----:B------:R-:W-:Y:S05]  /*36a0*/  @!P0 BRA `(.L_x_29) ;  /* 0x0000000800f08947 */ /* 0x000fea0003800000 */
[----:B------:R1:W-:Y:S04]  /*36b0*/  STL [R1+0x70], R226 ;  /* 0x000070e201007387 */ /* 0x0003e80000100800 */
[----:B-1----:R-:W3:Y:S04]  /*36c0*/  LDL.LU R226, [R1+0x34] ;  /* 0x0000340001e27983 */ /* 0x002ee80000300800 */
[----:B---3--:R1:W-:Y:S04]  /*36d0*/  STL [R1+0x74], R226 ;  /* 0x000074e201007387 */ /* 0x0083e80000100800 */
        /* <DEDUP_REMOVED lines=24> */
[----:B-1----:R-:W3:Y:S01]  /*3860*/  LDL.LU R226, [R1] ;  /* 0x0000000001e27983 */ /* 0x002ee20000300800 */
[----:B------:R-:W-:-:S03]  /*3870*/  WARPGROUP.DEPBAR.LE gsb0, 0x0 ;  /* 0x00008000000079c5 */ /* 0x000fc60000010000 */
[----:B------:R1:W-:Y:S04]  /*3880*/  STL [R1+0x6c], R225 ;  /* 0x00006ce101007387 */ /* 0x0003e80000100800 */
[----:B-1----:R-:W4:Y:S04]  /*3890*/  LDL.LU R225, [R1+0x38] ;  /* 0x0000380001e17983 */ /* 0x002f280000300800 */
[----:B-----5:R1:W-:Y:S04]  /*38a0*/  STL [R1+0x68], R0 ;  /* 0x0000680001007387 */ /* 0x0203e80000100800 */
[----:B-1----:R-:W2:Y:S04]  /*38b0*/  LDL.LU R0, [R1+0x3c] ;  /* 0x00003c0001007983 */ /* 0x002ea80000300800 */
[----:B0-----:R-:W2:Y:S01]  /*38c0*/  LDL.LU R227, [R1+0x40] ;  /* 0x0000400001e37983 */ /* 0x001ea20000300800 */
[----:B------:R-:W-:-:S01]  /*38d0*/  FADD R224, R136, R224 ;  /* 0x000000e088e07221 */ /* 0x000fc20000000000 */
[----:B------:R-:W-:Y:S01]  /*38e0*/  FADD R223, R137, R223 ;  /* 0x000000df89df7221 */ /* 0x000fe20000000000 */
        /* <DEDUP_REMOVED lines=101> */
[----:B---3--:R-:W-:-:S05]  /*3f40*/  FADD R226, R47, R226 ;  /* 0x000000e22fe27221 */ /* 0x008fca0000000000 */
[----:B------:R0:W-:Y:S04]  /*3f50*/  STL [R1], R226 ;  /* 0x000000e201007387 */ /* 0x0001e80000100800 */
[----:B0-----:R-:W3:Y:S02]  /*3f60*/  LDL.LU R226, [R1+0xa4] ;  /* 0x0000a40001e27983 */ /* 0x001ee40000300800 */
[----:B---3--:R-:W-:-:S05]  /*3f70*/  FADD R226, R32, R226 ;  /* 0x000000e220e27221 */ /* 0x008fca0000000000 */
[----:B------:R0:W-:Y:S04]  /*3f80*/  STL [R1+0x4], R226 ;  /* 0x000004e201007387 */ /* 0x0001e80000100800 */
        /* <DEDUP_REMOVED lines=33> */
[----:B0-----:R-:W3:Y:S01]  /*41a0*/  LDL.LU R226, [R1+0x74] ;  /* 0x0000740001e27983 */ /* 0x001ee20000300800 */
[----:B----4-:R-:W-:-:S01]  /*41b0*/  FADD R225, R29, R225 ;  /* 0x000000e11de17221 */ /* 0x010fc20000000000 */
[----:B--2---:R-:W-:Y:S01]  /*41c0*/  FADD R0, R30, R0 ;  /* 0x000000001e007221 */ /* 0x004fe20000000000 */
[----:B------:R-:W-:-:S01]  /*41d0*/  FADD R227, R227, R31 ;  /* 0x0000001fe3e37221 */ /* 0x000fc20000000000 */
[----:B------:R-:W-:Y:S01]  /*41e0*/  UMOV UR6, URZ ;  /* 0x0000003f00067c82 */ /* 0x000fe20008000000 */
[----:B---3--:R-:W-:-:S05]  /*41f0*/  FADD R226, R28, R226 ;  /* 0x000000e21ce27221 */ /* 0x008fca0000000000 */
[----:B------:R0:W-:Y:S04]  /*4200*/  STL [R1+0x34], R226 ;  /* 0x000034e201007387 */ /* 0x0001e80000100800 */
[----:B0-----:R1:W5:Y:S04]  /*4210*/  LDL.LU R226, [R1+0x70] ;  /* 0x0000700001e27983 */ /* 0x0013680000300800 */
[----:B------:R0:W-:Y:S04]  /*4220*/  STL [R1+0x38], R225 ;  /* 0x000038e101007387 */ /* 0x0001e80000100800 */
[----:B0-----:R1:W5:Y:S04]  /*4230*/  LDL.LU R225, [R1+0x6c] ;  /* 0x00006c0001e17983 */ /* 0x0013680000300800 */
[----:B------:R0:W-:Y:S04]  /*4240*/  STL [R1+0x3c], R0 ;  /* 0x00003c0001007387 */ /* 0x0001e80000100800 */
[----:B0-----:R1:W5:Y:S04]  /*4250*/  LDL.LU R0, [R1+0x68] ;  /* 0x0000680001007983 */ /* 0x0013680000300800 */
[----:B------:R1:W-:Y:S02]  /*4260*/  STL [R1+0x40], R227 ;  /* 0x000040e301007387 */ /* 0x0003e40000100800 */
.L_x_29:
[----:B------:R-:W-:Y:S05]  /*4270*/  @!P1 BRA `(.L_x_30) ;  /* 0x0000000000049947 */ /* 0x000fea0003800000 */
[----:B------:R-:W-:Y:S01]  /*4280*/  BPT.TRAP 0x1 ;  /* 0x000000040000795c */ /* 0x000fe20000300000 */
.L_x_30:
[----:B01----:R-:W3:Y:S04]  /*4290*/  LDL R227, [R1+0x44] ;  /* 0x0000440001e37983 */ /* 0x003ee80000100800 */
[----:B-----5:R0:W-:Y:S04]  /*42a0*/  STL [R1+0x68], R0 ;  /* 0x0000680001007387 */ /* 0x0201e80000100800 */
[----:B0-----:R-:W4:Y:S01]  /*42b0*/  LDL R0, [R1+0x48] ;  /* 0x0000480001007983 */ /* 0x001f220000100800 */
[----:B---3--:R-:W-:-:S13]  /*42c0*/  ISETP.NE.AND P0, PT, R227, RZ, PT ;  /* 0x000000ffe300720c */ /* 0x008fda0003f05270 */
[----:B------:R-:W-:-:S05]  /*42d0*/  VOTEU.ANY UP0, P0 ;  /* 0x00000000003f7886 */ /* 0x000fca0000000100 */
[----:B------:R-:W-:-:S04]  /*42e0*/  @UP0 ULEA UR13, UR36, UR11, 0x3 ;  /* 0x0000000b240d0291 */ /* 0x000fc8000f8e183f */
[----:B------:R-:W-:-:S06]  /*42f0*/  @UP0 UIADD3 UR13, UR13, 0x78, URZ ;  /* 0x000000780d0d0890 */ /* 0x000fcc000fffe03f */
[----:B------:R-:W-:-:S05]  /*4300*/  IMAD.U32 R227, RZ, RZ, UR13 ;  /* 0x0000000dffe37e24 */ /* 0x000fca000f8e00ff */
[----:B----4-:R-:W-:Y:S02]  /*4310*/  @P0 PRMT R227, R0, 0x654, R227 ;  /* 0x0000065400e30816 */ /* 0x010fe400000000e3 */
[----:B------:R0:W5:Y:S01]  /*4320*/  LDL.LU R0, [R1+0x68] ;  /* 0x0000680001007983 */ /* 0x0001620000300800 */
[----:B------:R-:W-:Y:S01]  /*4330*/  UISETP.GT.U32.AND UP0, UPT, UR7, 0x1, UPT ;  /* 0x000000010700788c */ /* 0x000fe2000bf04070 */
[----:B------:R0:W-:Y:S05]  /*4340*/  @P0 SYNCS.ARRIVE.TRANS64.RED.A1T0 RZ, [R227+URZ], RZ ;  /* 0x000000ffe3ff09a7 */ /* 0x0001ea000810043f */
[----:B------:R-:W-:-:S13]  /*4350*/  PLOP3.LUT P0, PT, PT, PT, UP0, 0x80, 0x0 ;  /* 0x000000000000781c */ /* 0x000fda0003f0f008 */
[----:B0-----:R-:W-:Y:S05]  /*4360*/  @P0 BRA `(.L_x_31) ;  /* 0x0000000000040947 */ /* 0x001fea0003800000 */
[----:B------:R-:W-:Y:S01]  /*4370*/  BPT.TRAP 0x1 ;  /* 0x000000040000795c */ /* 0x000fe20000300000 */
.L_x_31:
[----:B------:R-:W-:Y:S01]  /*4380*/  UIADD3 UR37, UR37, 0x1, URZ ;  /* 0x0000000125257890 */ /* 0x000fe2000fffe03f */
[C---:B------:R-:W-:Y:S01]  /*4390*/  ISETP.GT.AND P0, PT, R226.reuse, 0x1, PT ;  /* 0x00000001e200780c */ /* 0x040fe20003f04270 */
[----:B------:R-:W-:Y:S01]  /*43a0*/  UIADD3 UR36, UR36, 0x1, URZ ;  /* 0x0000000124247890 */ /* 0x000fe2000fffe03f */
[----:B------:R-:W-:Y:S01]  /*43b0*/  VIADD R226, R226, 0xffffffff ;  /* 0xffffffffe2e27836 */ /* 0x000fe20000000000 */
[----:B------:R-:W-:Y:S02]  /*43c0*/  UISETP.NE.AND UP0, UPT, UR37, 0xf, UPT ;  /* 0x0000000f2500788c */ /* 0x000fe4000bf05270 */
[----:B------:R-:W-:Y:S02]  /*43d0*/  UISETP.NE.AND UP1, UPT, UR36, 0xf, UPT ;  /* 0x0000000f2400788c */ /* 0x000fe4000bf25270 */
[----:B------:R-:W-:Y:S02]  /*43e0*/  USEL UR13, URZ, 0x1, UP0 ;  /* 0x000000013f0d7887 */ /* 0x000fe40008000000 */
[----:B------:R-:W-:-:S02]  /*43f0*/  USEL UR37, UR37, URZ, UP0 ;  /* 0x0000003f25257287 */ /* 0x000fc40008000000 */
[----:B------:R-:W-:Y:S02]  /*4400*/  USEL UR36, UR36, URZ, UP1 ;  /* 0x0000003f24247287 */ /* 0x000fe40008800000 */
[----:B------:R-:W-:Y:S01]  /*4410*/  LOP3.LUT R225, R225, UR13, RZ, 0x3c, !PT ;  /* 0x0000000de1e17c12 */ /* 0x000fe2000f8e3cff */
[----:B------:R-:W-:Y:S01]  /*4420*/  UMOV UR13, 0x1 ;  /* 0x00000001000d7882 */ /* 0x000fe20000000000 */
[----:B------:R-:W-:Y:S08]  /*4430*/  @P0 BRA `(.L_x_32) ;  /* 0xffffffec00400947 */ /* 0x000ff0000383ffff */
.L_x_24:
[----:B------:R-:W-:-:S04]  /*4440*/  UISETP.NE.AND UP0, UPT, UR6, URZ, UPT ;  /* 0x0000003f0600728c */ /* 0x000fc8000bf05270 */
[----:B------:R-:W-:-:S06]  /*4450*/  USEL UR6, URZ, 0x1, !UP0 ;  /* 0x000000013f067887 */ /* 0x000fcc000c000000 */
[----:B------:R-:W-:-:S13]  /*4460*/  ISETP.NE.AND P0, PT, RZ, UR6, PT ;  /* 0x00000006ff007c0c */ /* 0x000fda000bf05270 */
[----:B------:R-:W-:Y:S05]  /*4470*/  @!P0 BRA `(.L_x_33) ;  /* 0x0000000800e88947 */ /* 0x000fea0003800000 */
[----:B------:R-:W3:Y:S04]  /*4480*/  LDL.LU R225, [R1+0x8] ;  /* 0x0000080001e17983 */ /* 0x000ee80000300800 */
[----:B------:R-:W4:Y:S04]  /*4490*/  LDL.LU R226, [R1+0x4] ;  /* 0x0000040001e27983 */ /* 0x000f280000300800 */
[----:B------:R-:W2:Y:S04]  /*44a0*/  LDL.LU R227, [R1] ;  /* 0x0000000001e37983 */ /* 0x000ea80000300800 */
[----:B-----5:R0:W-:Y:S04]  /*44b0*/  STL [R1+0x68], R0 ;  /* 0x0000680001007387 */ /* 0x0201e80000100800 */
[----:B0-----:R-:W3:Y:S04]  /*44c0*/  LDL.LU R0, [R1+0x34] ;  /* 0x0000340001007983 */ /* 0x001ee80000300800 */
[----:B---3--:R0:W-:Y:S04]  /*44d0*/  STL [R1+0x6c], R0 ;  /* 0x00006c0001007387 */ /* 0x0081e80000100800 */
        /* <DEDUP_REMOVED lines=18> */
[----:B0-----:R-:W3:Y:S01]  /*4600*/  LDL.LU R0, [R1+0xc] ;  /* 0x00000c0001007983 */ /* 0x001ee20000300800 */
[----:B------:R-:W-:-:S03]  /*4610*/  WARPGROUP.DEPBAR.LE gsb0, 0x0 ;  /* 0x00008000000079c5 */ /* 0x000fc60000010000 */
[----:B---3--:R0:W-:Y:S02]  /*4620*/  STL [R1+0x94], R0 ;  /* 0x0000940001007387 */ /* 0x0081e40000100800 */
[----:B0-----:R-:W-:-:S05]  /*4630*/  IMAD.MOV.U32 R0, RZ, RZ, R225 ;  /* 0x000000ffff007224 */ /* 0x001fca00078e00e1 */
[----:B------:R4:W-:Y:S02]  /*4640*/  STL [R1+0x98], R0 ;  /* 0x0000980001007387 */ /* 0x0009e40000100800 */
[----:B----4-:R-:W-:-:S05]  /*4650*/  IMAD.MOV.U32 R0, RZ, RZ, R226 ;  /* 0x000000ffff007224 */ /* 0x010fca00078e00e2 */
[----:B------:R2:W-:Y:S04]  /*4660*/  STL [R1+0x9c], R0 ;  /* 0x00009c0001007387 */ /* 0x0005e80000100800 */
[----:B------:R-:W3:Y:S04]  /*4670*/  LDL.LU R225, [R1+0x38] ;  /* 0x0000380001e17983 */ /* 0x000ee80000300800 */
[----:B------:R-:W4:Y:S01]  /*4680*/  LDL.LU R226, [R1+0x3c] ;  /* 0x00003c0001e27983 */ /* 0x000f220000300800 */
[----:B--2---:R-:W-:-:S03]  /*4690*/  IMAD.MOV.U32 R0, RZ, RZ, R227 ;  /* 0x000000ffff007224 */ /* 0x004fc600078e00e3 */
[----:B------:R-:W2:Y:S01]  /*46a0*/  LDL.LU R227, [R1+0x40] ;  /* 0x0000400001e37983 */ /* 0x000ea20000300800 */
[----:B------:R-:W-:-:S05]  /*46b0*/  FADD R0, R47, R0 ;  /* 0x000000002f007221 */ /* 0x000fca0000000000 */
        /* <DEDUP_REMOVED lines=38> */
[----:B--2---:R-:W-:Y:S01]  /*4920*/  FADD R227, R227, R31 ;  /* 0x0000001fe3e37221 */ /* 0x004fe20000000000 */
[----:B------:R-:W-:Y:S01]  /*4930*/  FADD R225, R29, R225 ;  /* 0x000000e11de17221 */ /* 0x000fe20000000000 */
[----:B----4-:R-:W-:Y:S01]  /*4940*/  FADD R226, R30, R226 ;  /* 0x000000e21ee27221 */ /* 0x010fe20000000000 */
[----:B------:R-:W-:Y:S01]  /*4950*/  FADD R224, R136, R224 ;  /* 0x000000e088e07221 */ /* 0x000fe20000000000 */
        /* <DEDUP_REMOVED lines=102> */
[----:B---3--:R-:W-:-:S05]  /*4fc0*/  FADD R0, R28, R0 ;  /* 0x000000001c007221 */ /* 0x008fca0000000000 */
[----:B------:R0:W-:Y:S04]  /*4fd0*/  STL [R1+0x34], R0 ;  /* 0x0000340001007387 */ /* 0x0001e80000100800 */
[----:B0-----:R0:W5:Y:S04]  /*4fe0*/  LDL.LU R0, [R1+0x68] ;  /* 0x0000680001007983 */ /* 0x0011680000300800 */
[----:B------:R0:W-:Y:S04]  /*4ff0*/  STL [R1+0x40], R227 ;  /* 0x000040e301007387 */ /* 0x0001e80000100800 */
[----:B------:R0:W-:Y:S04]  /*5000*/  STL [R1+0x38], R225 ;  /* 0x000038e101007387 */ /* 0x0001e80000100800 */
[----:B------:R0:W-:Y:S02]  /*5010*/  STL [R1+0x3c], R226 ;  /* 0x00003ce201007387 */ /* 0x0001e40000100800 */
.L_x_33:
[----:B------:R-:W-:Y:S02]  /*5020*/  WARPGROUP.DEPBAR.LE gsb0, 0x0 ;  /* 0x00008000000079c5 */ /* 0x000fe40000010000 */
[----:B------:R-:W1:Y:S02]  /*5030*/  LDC R24, c[0x0][0x28c] ;  /* 0x0000a300ff187b82 */ /* 0x000e640000000800 */
[----:B-1----:R-:W-:-:S13]  /*5040*/  ISETP.GE.AND P0, PT, R24, 0x1, PT ;  /* 0x000000011800780c */ /* 0x002fda0003f06270 */
[----:B------:R-:W-:Y:S05]  /*5050*/  @!P0 BRA `(.L_x_34) ;  /* 0x0000000000648947 */ /* 0x000fea0003800000 */
[----:B------:R-:W-:-:S06]  /*5060*/  UISETP.NE.AND UP0, UPT, UR9, 0x3, UPT ;  /* 0x000000030900788c */ /* 0x000fcc000bf05270 */
[----:B------:R-:W-:-:S13]  /*5070*/  PLOP3.LUT P0, PT, PT, PT, UP0, 0x80, 0x0 ;  /* 0x000000000000781c */ /* 0x000fda0003f0f008 */
[----:B------:R-:W-:Y:S05]  /*5080*/  @!P0 BRA `(.L_x_35) ;  /* 0x0000000000048947 */ /* 0x000fea0003800000 */
[----:B------:R-:W-:Y:S01]  /*5090*/  BPT.TRAP 0x1 ;  /* 0x000000040000795c */ /* 0x000fe20000300000 */
.L_x_35:
[----:B0-----:R-:W3:Y:S01]  /*50a0*/  LDL R225, [R1+0x44] ;  /* 0x0000440001e17983 */ /* 0x001ee20000100800 */
[----:B------:R-:W-:Y:S01]  /*50b0*/  BSSY B0, `(.L_x_36) ;  /* 0x000000f000007945 */ /* 0x000fe20003800000 */
[----:B---3--:R-:W-:-:S13]  /*50c0*/  ISETP.NE.AND P0, PT, R225, RZ, PT ;  /* 0x000000ffe100720c */ /* 0x008fda0003f05270 */
[----:B------:R-:W-:Y:S05]  /*50d0*/  @!P0 BRA `(.L_x_37) ;  /* 0x0000000000308947 */ /* 0x000fea0003800000 */
[----:B------:R-:W3:Y:S01]  /*50e0*/  LDL R225, [R1+0x48] ;  /* 0x0000480001e17983 */ /* 0x000ee20000100800 */
[----:B------:R-:W-:-:S04]  /*50f0*/  UISETP.LT.AND UP0, UPT, UR10, 0x1, UPT ;  /* 0x000000010a00788c */ /* 0x000fc8000bf01270 */
[----:B------:R-:W-:-:S04]  /*5100*/  USEL UR6, UR10, 0x1, UP0 ;  /* 0x000000010a067887 */ /* 0x000fc80008000000 */
[----:B------:R-:W-:-:S04]  /*5110*/  UIADD3 UR6, UR5, UR10, -UR6 ;  /* 0x0000000a05067290 */ /* 0x000fc8000fffe806 */
[----:B------:R-:W-:-:S04]  /*5120*/  UIMAD.WIDE.U32 UR12, UR6, -0x77777777, URZ ;  /* 0x88888889060c78a5 */ /* 0x000fc8000f8e003f */
[----:B------:R-:W-:-:S04]  /*5130*/  USHF.R.U32.HI UR12, URZ, 0x3, UR13 ;  /* 0x000000033f0c7899 */ /* 0x000fc8000801160d */
[----:B------:R-:W-:-:S04]  /*5140*/  UIMAD UR6, UR12, -0xf, UR6 ;  /* 0xfffffff10c0678a4 */ /* 0x000fc8000f8e0206 */
[----:B------:R-:W-:-:S04]  /*5150*/  ULEA UR6, UR6, UR11, 0x3 ;  /* 0x0000000b06067291 */ /* 0x000fc8000f8e183f */
[----:B------:R-:W-:-:S06]  /*5160*/  UIADD3 UR6, UR6, 0x78, URZ ;  /* 0x0000007806067890 */ /* 0x000fcc000fffe03f */
[----:B------:R-:W-:-:S05]  /*5170*/  IMAD.U32 R24, RZ, RZ, UR6 ;  /* 0x00000006ff187e24 */ /* 0x000fca000f8e00ff */
[----:B---3--:R-:W-:-:S04]  /*5180*/  PRMT R24, R225, 0x654, R24 ;  /* 0x00000654e1187816 */ /* 0x008fc80000000018 */
[----:B------:R0:W-:Y:S03]  /*5190*/  SYNCS.ARRIVE.TRANS64.RED.A1T0 RZ, [R24+URZ], RZ ;  /* 0x000000ff18ff79a7 */ /* 0x0001e6000810043f */
.L_x_37:
[----:B------:R-:W-:Y:S05]  /*51a0*/  BSYNC B0 ;  /* 0x0000000000007941 */ /* 0x000fea0003800000 */
.L_x_36:
[----:B------:R-:W-:-:S06]  /*51b0*/  UISETP.GT.U32.AND UP0, UPT, UR7, 0x1, UPT ;  /* 0x000000010700788c */ /* 0x000fcc000bf04070 */
[----:B------:R-:W-:-:S13]  /*51c0*/  PLOP3.LUT P0, PT, PT, PT, UP0, 0x80, 0x0 ;  /* 0x000000000000781c */ /* 0x000fda0003f0f008 */
[----:B------:R-:W-:Y:S05]  /*51d0*/  @P0 BRA `(.L_x_34) ;  /* 0x0000000000040947 */ /* 0x000fea0003800000 */
[----:B------:R-:W-:Y:S01]  /*51e0*/  BPT.TRAP 0x1 ;  /* 0x000000040000795c */ /* 0x000fe20000300000 */
.L_x_34:
[----:B0-----:R-:W3:Y:S01]  /*51f0*/  LDL.LU R226, [R1+0x54] ;  /* 0x0000540001e27983 */ /* 0x001ee20000300800 */
[----:B------:R-:W0:Y:S01]  /*5200*/  LDC R31, c[0x0][0x288] ;  /* 0x0000a200ff1f7b82 */ /* 0x000e220000000800 */
[----:B------:R-:W-:Y:S02]  /*5210*/  UIADD3 UR6, UR10, UR5, URZ ;  /* 0x000000050a067290 */ /* 0x000fe4000fffe03f */
[----:B-----5:R1:W-:Y:S01]  /*5220*/  STL [R1+0x68], R0 ;  /* 0x0000680001007387 */ /* 0x0203e20000100800 */
[----:B------:R-:W-:Y:S02]  /*5230*/  UISETP.GE.U32.AND UP1, UPT, UR10, 0xf, UPT ;  /* 0x0000000f0a00788c */ /* 0x000fe4000bf26070 */
[----:B------:R-:W-:Y:S01]  /*5240*/  USHF.R.S32.HI UR11, URZ, 0x1f, UR34 ;  /* 0x0000001f3f0b7899 */ /* 0x000fe20008011422 */
[----:B------:R-:W4:Y:S01]  /*5250*/  LDL.LU R225, [R1+0x58] ;  /* 0x0000580001e17983 */ /* 0x000f220000300800 */
[----:B------:R-:W-:Y:S01]  /*5260*/  ULDC.64 UR12, c[0x0][0x5d0] ;  /* 0x00017400000c7ab9 */ /* 0x000fe20000000a00 */
[----:B------:R-:W-:Y:S01]  /*5270*/  ULDC UR15, c[0x0][0x284] ;  /* 0x0000a100000f7ab9 */ /* 0x000fe20000000800 */
[----:B------:R-:W-:Y:S01]  /*5280*/  ULDC.64 UR16, c[0x0][0x5c8] ;  /* 0x0001720000107ab9 */ /* 0x000fe20000000a00 */
[----:B-1----:R-:W1:Y:S02]  /*5290*/  S2R R0, SR_TID.X ;  /* 0x0000000000007919 */ /* 0x002e640000002100 */
[----:B-1----:R-:W-:-:S02]  /*52a0*/  SHF.R.U32.HI R24, RZ, 0x7, R0 ;  /* 0x00000007ff187819 */ /* 0x002fc40000011600 */
[----:B------:R-:W-:Y:S02]  /*52b0*/  SHF.R.U32.HI R25, RZ, 0x2, R0 ;  /* 0x00000002ff197819 */ /* 0x000fe40000011600 */
[----:B------:R-:W-:Y:S02]  /*52c0*/  LOP3.LUT R24, R24, 0x1, RZ, 0xc0, !PT ;  /* 0x0000000118187812 */ /* 0x000fe400078ec0ff */
[----:B------:R-:W-:Y:S02]  /*52d0*/  LOP3.LUT R26, R0, 0x60, RZ, 0xc0, !PT ;  /* 0x00000060001a7812 */ /* 0x000fe400078ec0ff */
[----:B------:R-:W-:Y:S01]  /*52e0*/  LOP3.LUT R25, R25, 0x7, RZ, 0xc0, !PT ;  /* 0x0000000719197812 */ /* 0x000fe200078ec0ff */
[----:B------:R-:W-:Y:S01]  /*52f0*/  IMAD.SHL.U32 R48, R24, 0x40, RZ ;  /* 0x0000004018307824 */ /* 0x000fe200078e00ff */
[----:B------:R-:W-:-:S04]  /*5300*/  SHF.R.U32.HI R26, RZ, 0x1, R26 ;  /* 0x00000001ff1a7819 */ /* 0x000fc8000001161a */
[--C-:B------:R-:W-:Y:S01]  /*5310*/  LOP3.LUT R48, R48, 0x40, R25.reuse, 0xe2, !PT ;  /* 0x0000004030307812 */ /* 0x100fe200078ee219 */
[----:B------:R-:W-:Y:S01]  /*5320*/  IMAD.SHL.U32 R28, R0, 0x2, RZ ;  /* 0x00000002001c7824 */ /* 0x000fe200078e00ff */
[----:B------:R-:W-:Y:S01]  /*5330*/  IADD3 R27, RZ, -R26, -R25 ;  /* 0x8000001aff1b7210 */ /* 0x000fe20007ffe819 */
[----:B---3--:R-:W-:Y:S02]  /*5340*/  IMAD R41, R226, 0x50, RZ ;  /* 0x00000050e2297824 */ /* 0x008fe400078e02ff */
[----:B----4-:R-:W-:-:S03]  /*5350*/  IMAD.WIDE R226, R225, 0x180, RZ ;  /* 0x00000180e1e27825 */ /* 0x010fc600078e02ff */
[----:B------:R-:W-:Y:S02]  /*5360*/  LOP3.LUT R48, R226, R48, R26, 0xfe, !PT ;  /* 0x00000030e2307212 */ /* 0x000fe400078efe1a */
[----:B------:R1:W-:Y:S01]  /*5370*/  STL.64 [R1+0x60], R226 ;  /* 0x000060e201007387 */ /* 0x0003e20000100a00 */
[----:B------:R-:W-:-:S03]  /*5380*/  LOP3.LUT R26, R0, 0x3, RZ, 0xc0, !PT ;  /* 0x00000003001a7812 */ /* 0x000fc600078ec0ff */
[----:B------:R1:W5:Y:S01]  /*5390*/  LDL.LU R0, [R1+0x68] ;  /* 0x0000680001007983 */ /* 0x0003620000300800 */
[----:B------:R-:W-:Y:S01]  /*53a0*/  LOP3.LUT R28, R41, 0x6, R28, 0xf8, !PT ;  /* 0x00000006291c7812 */ /* 0x000fe200078ef81c */
[----:B------:R-:W-:Y:S01]  /*53b0*/  IMAD R30, R225, 0x180, RZ ;  /* 0x00000180e11e7824 */ /* 0x000fe200078e02ff */
[----:B------:R-:W-:Y:S01]  /*53c0*/  UISETP.GT.U32.AND UP0, UPT, UR6, 0xe, UPT ;  /* 0x0000000e0600788c */ /* 0x000fe2000bf04070 */
[----:B0-----:R-:W-:Y:S01]  /*53d0*/  ISETP.GE.AND P0, PT, R41, R31, PT ;  /* 0x0000001f2900720c */ /* 0x001fe20003f06270 */
[----:B------:R-:W-:Y:S01]  /*53e0*/  UIMAD UR5, UR11, UR12, URZ ;  /* 0x0000000c0b0572a4 */ /* 0x000fe2000f8e023f */
[----:B------:R-:W-:Y:S01]  /*53f0*/  SHF.R.S32.HI R29, RZ, 0x1f, R28 ;  /* 0x0000001fff1d7819 */ /* 0x000fe2000001141c */
[----:B------:R-:W-:Y:S01]  /*5400*/  IMAD.U32 R25, RZ, RZ, UR12 ;  /* 0x0000000cff197e24 */ /* 0x000fe2000f8e00ff */
[----:B------:R-:W-:Y:S01]  /*5410*/  UISETP.LT.U32.AND UP0, UPT, UR10, 0xf, UP0 ;  /* 0x0000000f0a00788c */ /* 0x000fe20008701070 */
[----:B------:R-:W-:Y:S01]  /*5420*/  ISETP.GE.OR P0, PT, R30, UR15, P0 ;  /* 0x0000000f1e007c0c */ /* 0x000fe20008706670 */
[----:B------:R-:W-:Y:S01]  /*5430*/  IMAD R27, R24, -0x40, R27 ;  /* 0xffffffc0181b7824 */ /* 0x000fe200078e021b */
[----:B------:R-:W-:-:S02]  /*5440*/  UIMAD UR5, UR34, UR13, UR5 ;  /* 0x0000000d220572a4 */ /* 0x000fc4000f8e0205 */
[----:B------:R-:W-:Y:S01]  /*5450*/  IMAD.WIDE.U32 R24, R25, UR34, R28 ;  /* 0x0000002219187c25 */ /* 0x000fe2000f8e001c */
[----:B------:R-:W-:Y:S02]  /*5460*/  @UP1 UIMAD.WIDE.U32 UR12, UR6, -0x77777777, URZ ;  /* 0x88888889060c18a5 */ /* 0x000fe4000f8e003f */
[----:B------:R-:W-:Y:S01]  /*5470*/  USEL UR14, URZ, 0x1, !UP0 ;  /* 0x000000013f0e7887 */ /* 0x000fe2000c000000 */
[----:B------:R-:W-:Y:S01]  /*5480*/  IADD3 R40, -R30, UR15, R27 ;  /* 0x0000000f1e287c10 */ /* 0x000fe2000fffe11b */
[----:B------:R-:W-:Y:S01]  /*5490*/  @UP1 USHF.R.U32.HI UR12, URZ, 0x3, UR13 ;  /* 0x000000033f0c1899 */ /* 0x000fe2000801160d */
[----:B------:R-:W-:Y:S01]  /*54a0*/  VIADD R25, R25, UR5 ;  /* 0x0000000519197c36 */ /* 0x000fe20008000000 */
[----:B------:R-:W-:Y:S01]  /*54b0*/  ULOP3.LUT UR4, UR4, UR14, URZ, 0x3c, !UPT ;  /* 0x0000000e04047292 */ /* 0x000fe2000f8e3c3f */
[----:B------:R-:W-:Y:S02]  /*54c0*/  IMAD R27, R227, UR16, RZ ;  /* 0x00000010e31b7c24 */ /* 0x000fe4000f8e02ff */
[----:B------:R-:W-:Y:S01]  /*54d0*/  IMAD R26, R26, -0x2, R31 ;  /* 0xfffffffe1a1a7824 */ /* 0x000fe200078e021f */
[----:B------:R-:W-:Y:S01]  /*54e0*/  @UP1 ULOP3.LUT UR4, UR4, 0x1, UR12, 0x78, !UPT ;  /* 0x0000000104041892 */ /* 0x000fe2000f8e780c */
[----:B------:R-:W-:-:S02]  /*54f0*/  IMAD R31, R48, UR17, R27 ;  /* 0x00000011301f7c24 */ /* 0x000fc4000f8e021b */
[----:B------:R-:W-:-:S04]  /*5500*/  IMAD.WIDE.U32 R24, R48, UR16, R24 ;  /* 0x0000001030187c25 */ /* 0x000fc8000f8e0018 */
[----:B------:R-:W-:Y:S02]  /*5510*/  IMAD.IADD R41, R26, 0x1, -R41 ;  /* 0x000000011a297824 */ /* 0x000fe400078e0a29 */
[----:B------:R-:W-:Y:S01]  /*5520*/  IMAD.MOV.U32 R225, RZ, RZ, -0x1 ;  /* 0xffffffffffe17424 */ /* 0x000fe200078e00ff */
[----:B-1----:R-:W-:Y:S06]  /*5530*/  @P0 BRA `(.L_x_38) ;  /* 0x000000c800340947 */ /* 0x002fec0003800000 */
[----:B------:R-:W0:Y:S01]  /*5540*/  LDC.64 R26, c[0x0][0x5c8] ;  /* 0x00017200ff1a7b82 */ /* 0x000e220000000a00 */
[----:B------:R-:W-:Y:S01]  /*5550*/  FSETP.NEU.AND P0, PT, RZ, UR8, PT ;  /* 0x00000008ff007c0b */ /* 0x000fe2000bf0d000 */
[----:B------:R-:W-:Y:S01]  /*5560*/  BSSY B0, `(.L_x_38) ;  /* 0x0000c8a000007945 */ /* 0x000fe20003800000 */
[----:B------:R-:W-:Y:S01]  /*5570*/  IMAD.IADD R46, R25, 0x1, R31 ;  /* 0x00000001192e7824 */ /* 0x000fe200078e021f */
[C-C-:B0-----:R-:W-:Y:S01]  /*5580*/  SHF.L.U64.HI R43, R26.reuse, 0x7, R27.reuse ;  /* 0x000000071a2b7819 */ /* 0x141fe2000001021b */
[C---:B------:R-:W-:Y:S01]  /*5590*/  IMAD.SHL.U32 R47, R26.reuse, 0x80, RZ ;  /* 0x000000801a2f7824 */ /* 0x040fe200078e00ff */
[C-C-:B------:R-:W-:Y:S01]  /*55a0*/  SHF.L.U64.HI R42, R26.reuse, 0x3, R27.reuse ;  /* 0x000000031a2a7819 */ /* 0x140fe2000001021b */
[C---:B------:R-:W-:Y:S01]  /*55b0*/  IMAD.SHL.U32 R45, R26.reuse, 0x8, RZ ;  /* 0x000000081a2d7824 */ /* 0x040fe200078e00ff */
[C---:B------:R-:W-:Y:S01]  /*55c0*/  SHF.L.U64.HI R44, R26.reuse, 0x8, R27 ;  /* 0x000000081a2c7819 */ /* 0x040fe2000001021b */
[----:B------:R-:W-:-:S05]  /*55d0*/  IMAD.SHL.U32 R49, R26, 0x100, RZ ;  /* 0x000001001a317824 */ /* 0x000fca00078e00ff */
[----:B------:R-:W-:Y:S05]  /*55e0*/  @!P0 BRA `(.L_x_39) ;  /* 0x0000007800ac8947 */ /* 0x000fea0003800000 */
[----:B------:R-:W-:Y:S01]  /*55f0*/  ISETP.GE.AND P0, PT, R40, 0x9, PT ;  /* 0x000000092800780c */ /* 0x000fe20003f06270 */
[----:B------:R0:W-:Y:S01]  /*5600*/  STL.64 [R1+0x68], R2 ;  /* 0x0000680201007387 */ /* 0x0001e20000100a00 */
[----:B-----5:R-:W-:Y:S01]  /*5610*/  LOP3.LUT R0, R0, 0xffefffff, RZ, 0xc0, !PT ;  /* 0xffefffff00007812 */ /* 0x020fe200078ec0ff */
[----:B------:R-:W-:Y:S01]  /*5620*/  ULDC.64 UR12, c[0x0][0x5b8] ;  /* 0x00016e00000c7ab9 */ /* 0x000fe20000000a00 */
[C---:B------:R-:W-:Y:S01]  /*5630*/  ISETP.LT.OR P4, PT, R41.reuse, 0x1, !P0 ;  /* 0x000000012900780c */ /* 0x040fe20004781670 */
[----:B------:R-:W-:Y:S01]  /*5640*/  ULDC.64 UR14, c[0x0][0x5a8] ;  /* 0x00016a00000e7ab9 */ /* 0x000fe20000000a00 */
[C---:B------:R-:W-:Y:S02]  /*5650*/  ISETP.LT.OR P3, PT, R41.reuse, 0x2, !P0 ;  /* 0x000000022900780c */ /* 0x040fe40004761670 */
[----:B------:R-:W-:Y:S02]  /*5660*/  ISETP.LT.OR P5, PT, R41, 0x9, !P0 ;  /* 0x000000092900780c */ /* 0x000fe400047a1670 */
[----:B------:R-:W-:-:S02]  /*5670*/  LOP3.LUT R228, R228, 0xfffffffe, RZ, 0xc0, !PT ;  /* 0xfffffffee4e47812 */ /* 0x000fc400078ec0ff */
[----:B------:R-:W-:Y:S01]  /*5680*/  LOP3.LUT R229, R229, 0xffffefff, RZ, 0xc0, !PT ;  /* 0xffffefffe5e57812 */ /* 0x000fe200078ec0ff */
[----:B0-----:R-:W3:Y:S01]  /*5690*/  LDL.LU.64 R2, [R1+0x60] ;  /* 0x0000600001027983 */ /* 0x001ee20000300a00 */
[----:B------:R-:W-:Y:S01]  /*56a0*/  P2R R34, PR, RZ, 0x10 ;  /* 0x00000010ff227803 */ /* 0x000fe20000000000 */
[----:B------:R-:W-:Y:S02]  /*56b0*/  UIMAD UR5, UR11, UR12, URZ ;  /* 0x0000000c0b0572a4 */ /* 0x000fe4000f8e023f */
[----:B------:R-:W0:Y:S02]  /*56c0*/  @!P4 LDC.64 R32, c[0x0][0x5c0] ;  /* 0x00017000ff20cb82 */ /* 0x000e240000000a00 */
[----:B------:R-:W-:Y:S01]  /*56d0*/  @P3 LOP3.LUT R0, R0, 0x100000, RZ, 0xfc, !PT ;  /* 0x0010000000003812 */ /* 0x000fe200078efcff */
[----:B------:R-:W-:-:S03]  /*56e0*/  UIMAD UR5, UR34, UR13, UR5 ;  /* 0x0000000d220572a4 */ /* 0x000fc6000f8e0205 */
[----:B------:R-:W-:Y:S02]  /*56f0*/  LOP3.LUT R0, R0, 0xfff7ffff, RZ, 0xc0, !PT ;  /* 0xfff7ffff00007812 */ /* 0x000fe400078ec0ff */
[----:B------:R-:W1:Y:S08]  /*5700*/  @!P3 LDC.64 R30, c[0x0][0x5c0] ;  /* 0x00017000ff1ebb82 */ /* 0x000e700000000a00 */
[----:B------:R-:W4:Y:S01]  /*5710*/  @!P5 LDC.64 R26, c[0x0][0x5c0] ;  /* 0x00017000ff1adb82 */ /* 0x000f220000000a00 */
[----:B0-----:R-:W-:-:S04]  /*5720*/  @!P4 IADD3 R36, P1, P2, R24, R32, R45 ;  /* 0x000000201824c210 */ /* 0x001fc80007a3e02d */
[----:B------:R-:W-:Y:S02]  /*5730*/  @!P4 IADD3.X R37, R46, R33, R42, P1, P2 ;  /* 0x000000212e25c210 */ /* 0x000fe40000fe442a */
[----:B-1----:R-:W-:-:S04]  /*5740*/  @!P3 IADD3 R32, P1, P2, R24, R30, R45 ;  /* 0x0000001e1820b210 */ /* 0x002fc80007a3e02d */
[--C-:B------:R-:W-:Y:S02]  /*5750*/  @!P3 IADD3.X R33, R46, R31, R42.reuse, P1, P2 ;  /* 0x0000001f2e21b210 */ /* 0x100fe40000fe442a */
[----:B------:R-:W-:Y:S02]  /*5760*/  ISETP.GE.AND P3, PT, R40, 0x81, PT ;  /* 0x000000812800780c */ /* 0x000fe40003f66270 */
[----:B----4-:R-:W-:Y:S02]  /*5770*/  @!P5 IADD3 R38, P1, P2, R24, R26, R45 ;  /* 0x0000001a1826d210 */ /* 0x010fe40007a3e02d */
[C---:B------:R-:W-:Y:S02]  /*5780*/  ISETP.LT.OR P4, PT, R41.reuse, 0x2, !P3 ;  /* 0x000000022900780c */ /* 0x040fe40005f81670 */
[----:B------:R-:W-:Y:S02]  /*5790*/  @!P5 IADD3.X R39, R46, R27, R42, P1, P2 ;  /* 0x0000001b2e27d210 */ /* 0x000fe40000fe442a */
[----:B------:R-:W-:-:S09]  /*57a0*/  ISETP.LT.OR P2, PT, R41, 0xa, !P0 ;  /* 0x0000000a2900780c */ /* 0x000fd20004741670 */
[----:B------:R-:W-:-:S04]  /*57b0*/  @P4 LOP3.LUT R228, R228, 0x1, RZ, 0xfc, !PT ;  /* 0x00000001e4e44812 */ /* 0x000fc800078efcff */
[----:B------:R-:W0:Y:S01]  /*57c0*/  @!P2 LDC.64 R26, c[0x0][0x5c0] ;  /* 0x00017000ff1aab82 */ /* 0x000e220000000a00 */
[----:B------:R-:W-:Y:S02]  /*57d0*/  @P2 LOP3.LUT R0, R0, 0x80000, RZ, 0xfc, !PT ;  /* 0x0008000000002812 */ /* 0x000fe400078efcff */
[----:B------:R-:W-:Y:S02]  /*57e0*/  LOP3.LUT R228, R228, 0xfffffff7, RZ, 0xc0, !PT ;  /* 0xfffffff7e4e47812 */ /* 0x000fe400078ec0ff */
[----:B0-----:R-:W-:-:S04]  /*57f0*/  @!P2 IADD3 R50, P1, P5, R24, R26, R45 ;  /* 0x0000001a1832a210 */ /* 0x001fc80007d3e02d */
[----:B------:R-:W-:Y:S02]  /*5800*/  @!P2 IADD3.X R51, R46, R27, R42, P1, P5 ;  /* 0x0000001b2e33a210 */ /* 0x000fe40000fea42a */
[C---:B------:R-:W-:Y:S02]  /*5810*/  ISETP.LT.OR P1, PT, R41.reuse, 0x1, !P3 ;  /* 0x000000012900780c */ /* 0x040fe40005f21670 */
[----:B------:R-:W-:-:S11]  /*5820*/  ISETP.LT.OR P2, PT, R41, 0x9, !P3 ;  /* 0x000000092900780c */ /* 0x000fd60005f41670 */
[----:B------:R-:W0:Y:S02]  /*5830*/  @!P1 LDC.64 R26, c[0x0][0x5c0] ;  /* 0x00017000ff1a9b82 */ /* 0x000e240000000a00 */
[----:B------:R-:W-:-:S04]  /*5840*/  @P2 LOP3.LUT R228, R228, 0x8, RZ, 0xfc, !PT ;  /* 0x00000008e4e42812 */ /* 0x000fc800078efcff */
[----:B------:R-:W-:Y:S02]  /*5850*/  LOP3.LUT R228, R228, 0xfffffffb, RZ, 0xc0, !PT ;  /* 0xfffffffbe4e47812 */ /* 0x000fe400078ec0ff */
[----:B0-----:R-:W-:-:S04]  /*5860*/  @!P1 IADD3 R54, P5, P6, R24, R26, R47 ;  /* 0x0000001a18369210 */ /* 0x001fc80007ebe02f */
[----:B------:R-:W-:Y:S02]  /*5870*/  @!P1 IADD3.X R55, R46, R27, R43, P5, P6 ;  /* 0x0000001b2e379210 */ /* 0x000fe40002fec42b */
[----:B------:R-:W0:Y:S02]  /*5880*/  @!P4 LDC.64 R26, c[0x0][0x5c0] ;  /* 0x00017000ff1acb82 */ /* 0x000e240000000a00 */
[----:B0-----:R-:W-:-:S04]  /*5890*/  @!P4 IADD3 R52, P5, P6, R24, R26, R47 ;  /* 0x0000001a1834c210 */ /* 0x001fc80007ebe02f */
[----:B------:R-:W-:Y:S02]  /*58a0*/  @!P4 IADD3.X R53, R46, R27, R43, P5, P6 ;  /* 0x0000001b2e35c210 */ /* 0x000fe40002fec42b */
[----:B------:R-:W0:Y:S02]  /*58b0*/  @!P2 LDC.64 R26, c[0x0][0x5c0] ;  /* 0x00017000ff1aab82 */ /* 0x000e240000000a00 */
[----:B0-----:R-:W-:-:S04]  /*58c0*/  @!P2 IADD3 R56, P5, P6, R24, R26, R47 ;  /* 0x0000001a1838a210 */ /* 0x001fc80007ebe02f */
[----:B------:R-:W-:Y:S02]  /*58d0*/  @!P2 IADD3.X R57, R46, R27, R43, P5, P6 ;  /* 0x0000001b2e39a210 */ /* 0x000fe40002fec42b */
[----:B------:R-:W-:-:S13]  /*58e0*/  ISETP.LT.OR P2, PT, R41, 0xa, !P3 ;  /* 0x0000000a2900780c */ /* 0x000fda0005f41670 */
[----:B------:R-:W0:Y:S01]  /*58f0*/  @!P2 LDC.64 R26, c[0x0][0x5c0] ;  /* 0x00017000ff1aab82 */ /* 0x000e220000000a00 */
[----:B------:R-:W-:-:S04]  /*5900*/  @P2 LOP3.LUT R228, R228, 0x4, RZ, 0xfc, !PT ;  /* 0x00000004e4e42812 */ /* 0x000fc800078efcff */
[----:B------:R-:W-:Y:S02]  /*5910*/  LOP3.LUT R228, R228, 0xffffffdf, RZ, 0xc0, !PT ;  /* 0xffffffdfe4e47812 */ /* 0x000fe400078ec0ff */
[----:B0-----:R-:W-:-:S04]  /*5920*/  @!P2 IADD3 R80, P5, P6, R24, R26, R47 ;  /* 0x0000001a1850a210 */ /* 0x001fc80007ebe02f */
[----:B------:R-:W-:Y:S02]  /*5930*/  @!P2 IADD3.X R81, R46, R27, R43, P5, P6 ;  /* 0x0000001b2e51a210 */ /* 0x000fe40002fec42b */
[----:B------:R-:W-:-:S04]  /*5940*/  ISETP.GE.AND P2, PT, R40, 0x101, PT ;  /* 0x000001012800780c */ /* 0x000fc80003f46270 */
[----:B------:R-:W-:-:S13]  /*5950*/  ISETP.LT.OR P4, PT, R41, 0x1, !P2 ;  /* 0x000000012900780c */ /* 0x000fda0005781670 */
[----:B------:R-:W0:Y:S01]  /*5960*/  @!P4 LDC.64 R26, c[0x0][0x5c0] ;  /* 0x00017000ff1acb82 */ /* 0x000e220000000a00 */
[----:B------:R-:W-:-:S04]  /*5970*/  @P4 LOP3.LUT R228, R228, 0x20, RZ, 0xfc, !PT ;  /* 0x00000020e4e44812 */ /* 0x000fc800078efcff */
[----:B------:R-:W-:Y:S02]  /*5980*/  LOP3.LUT R228, R228, 0xffffffef, RZ, 0xc0, !PT ;  /* 0xffffffefe4e47812 */ /* 0x000fe400078ec0ff */
        /* <DEDUP_REMOVED lines=58> */
[----:B------:R-:W-:Y:S02]  /*5d30*/  @P4 LOP3.LUT R228, R228, 0x200000, RZ, 0xfc, !PT ;  /* 0x00200000e4e44812 */ /* 0x000fe400078efcff */
        /* <DEDUP_REMOVED lines=92> */
[C---:B------:R-:W-:Y:S02]  /*6300*/  ISETP.LT.OR P4, PT, R41.reuse, 0x29, !P2 ;  /* 0x000000292900780c */ /* 0x040fe40005781670 */
[----:B------:R-:W-:-:S11]  /*6310*/  ISETP.LT.OR P2, PT, R41, 0x2a, !P2 ;  /* 0x0000002a2900780c */ /* 0x000fd60005741670 */
[----:B------:R-:W0:Y:S01]  /*6320*/  @!P4 LDC.64 R26, c[0x0][0x5c0] ;  /* 0x00017000ff1acb82 */ /* 0x000e220000000a00 */
[----:B------:R-:W-:-:S04]  /*6330*/  @P4 LOP3.LUT R229, R229, 0x400, RZ, 0xfc, !PT ;  /* 0x00000400e5e54812 */ /* 0x000fc800078efcff */
[----:B------:R-:W-:-:S04]  /*6340*/  LOP3.LUT R229, R229, 0xffffff7f, RZ, 0xc0, !PT ;  /* 0xffffff7fe5e57812 */ /* 0x000fc800078ec0ff */
[----:B------:R-:W-:-:S04]  /*6350*/  @P2 LOP3.LUT R229, R229, 0x80, RZ, 0xfc, !PT ;  /* 0x00000080e5e52812 */ /* 0x000fc800078efcff */
[----:B------:R-:W-:Y:S02]  /*6360*/  LOP3.LUT R229, R229, 0xffffbfff, RZ, 0xc0, !PT ;  /* 0xffffbfffe5e57812 */ /* 0x000fe400078ec0ff */
[----:B0-----:R-:W-:-:S04]  /*6370*/  @!P4 IADD3 R112, P5, P6, R24, R26, R49 ;  /* 0x0000001a1870c210 */ /* 0x001fc80007ebe031 */
[----:B------:R-:W-:Y:S02]  /*6380*/  @!P4 IADD3.X R113, R46, R27, R44, P5, P6 ;  /* 0x0000001b2e71c210 */ /* 0x000fe40002fec42c */
[----:B------:R-:W0:Y:S01]  /*6390*/  @!P2 LDC.64 R26, c[0x0][0x5c0] ;  /* 0x00017000ff1aab82 */ /* 0x000e220000000a00 */
[----:B------:R-:W-:Y:S02]  /*63a0*/  ISETP.NE.AND P4, PT, R34, RZ, PT ;  /* 0x000000ff2200720c */ /* 0x000fe40003f85270 */
        /* <DEDUP_REMOVED lines=24> */
[----:B------:R-:W-:Y:S01]  /*6530*/  @!P2 IADD3.X R87, R46, R27, R42, P5, P6 ;  /* 0x0000001b2e57a210 */ /* 0x000fe20002fec42a */
[----:B------:R-:W-:Y:S01]  /*6540*/  IMAD.U32 R27, RZ, RZ, UR12 ;  /* 0x0000000cff1b7e24 */ /* 0x000fe2000f8e00ff */
[----:B------:R-:W-:Y:S01]  /*6550*/  ULDC.64 UR12, c[0x0][0x5b0] ;  /* 0x00016c00000c7ab9 */ /* 0x000fe20000000a00 */
[----:B------:R-:W-:Y:S02]  /*6560*/  ISETP.GE.AND P2, PT, R40, 0x1, PT ;  /* 0x000000012800780c */ /* 0x000fe40003f46270 */
[----:B------:R-:W-:-:S04]  /*6570*/  IMAD.WIDE.U32 R28, R27, UR34, R28 ;  /* 0x000000221b1c7c25 */ /* 0x000fc8000f8e001c */
[----:B------:R-:W-:Y:S02]  /*6580*/  VIADD R35, R29, UR5 ;  /* 0x000000051d237c36 */ /* 0x000fe40008000000 */
[----:B------:R-:W-:Y:S02]  /*6590*/  IMAD.MOV.U32 R34, RZ, RZ, R28 ;  /* 0x000000ffff227224 */ /* 0x000fe400078e001c */
[----:B---3--:R-:W-:Y:S02]  /*65a0*/  IMAD R29, R3, UR12, RZ ;  /* 0x0000000c031d7c24 */ /* 0x008fe4000f8e02ff */
[----:B------:R-:W-:-:S04]  /*65b0*/  IMAD.WIDE.U32 R26, R48, UR12, R34 ;  /* 0x0000000c301a7c25 */ /* 0x000fc8000f8e0022 */
[----:B------:R-:W-:Y:S01]  /*65c0*/  IMAD R28, R48, UR13, R29 ;  /* 0x0000000d301c7c24 */ /* 0x000fe2000f8e021d */
[----:B------:R-:W-:-:S04]  /*65d0*/  IADD3 R26, P5, R26, UR14, RZ ;  /* 0x0000000e1a1a7c10 */ /* 0x000fc8000ffbe0ff */
[--C-:B------:R-:W-:Y:S02]  /*65e0*/  IADD3.X R27, R27, UR15, R28.reuse, P5, !PT ;  /* 0x0000000f1b1b7c10 */ /* 0x100fe4000affe41c */
[----:B------:R-:W-:Y:S02]  /*65f0*/  ISETP.LT.OR P5, PT, R41, 0x1, !P2 ;  /* 0x000000012900780c */ /* 0x000fe400057a1670 */
[----:B------:R-:W-:-:S11]  /*6600*/  PRMT R28, RZ, 0x7610, R28 ;  /* 0x00007610ff1c7816 */ /* 0x000fd6000000001c */
[----:B------:R-:W3:Y:S01]  /*6610*/  @!P5 LDG.E.U8 R28, desc[UR38][R26.64] ;  /* 0x000000261a1cd981 */ /* 0x000ee2000c1e1100 */
[----:B------:R-:W-:Y:S02]  /*6620*/  PRMT R30, RZ, 0x7610, R30 ;  /* 0x00007610ff1e7816 */ /* 0x000fe4000000001e */
[----:B---3--:R-:W-:-:S04]  /*6630*/  LOP3.LUT R28, R28, 0xff, RZ, 0xc0, !PT ;  /* 0x000000ff1c1c7812 */ /* 0x008fc800078ec0ff */
[----:B------:R-:W-:-:S05]  /*6640*/  F2FP.F16.E4M3.UNPACK_B R28, R28 ;  /* 0x0000001cff1c723e */ /* 0x000fca00020006ff */
[----:B------:R-:W-:-:S05]  /*6650*/  HADD2.F32 R28, -RZ, R28.H0_H0 ;  /* 0x2000001cff1c7230 */ /* 0x000fca0000004100 */
[----:B------:R-:W-:-:S04]  /*6660*/  FMUL R29, R28, UR8 ;  /* 0x000000081c1d7c20 */ /* 0x000fc80008400000 */
[----:B------:R-:W-:Y:S02]  /*6670*/  FFMA R224, R224, UR33, R29 ;  /* 0x00000021e0e07c23 */ /* 0x000fe4000800001d */
[----:B------:R-:W0:Y:S03]  /*6680*/  @!P5 LDC.64 R28, c[0x0][0x5c0] ;  /* 0x00017000ff1cdb82 */ /* 0x000e260000000a00 */
[----:B------:R-:W-:Y:S02]  /*6690*/  F2FP.SATFINITE.E4M3.F32.PACK_AB_MERGE_C R224, RZ, R224, RZ ;  /* 0x000000e0ffe0723e */ /* 0x000fe400048070ff */
[----:B0-----:R-:W-:-:S05]  /*66a0*/  @!P5 IADD3 R28, P6, R24, R28, RZ ;  /* 0x0000001c181cd210 */ /* 0x001fca0007fde0ff */
[----:B------:R-:W-:-:S05]  /*66b0*/  @!P5 IMAD.X R29, R46, 0x1, R29, P6 ;  /* 0x000000012e1dd824 */ /* 0x000fca00030e061d */
[----:B------:R0:W-:Y:S01]  /*66c0*/  @!P5 STG.E.U8 desc[UR38][R28.64], R224 ;  /* 0x000000e01c00d986 */ /* 0x0001e2000c101126 */
[----:B------:R-:W-:-:S13]  /*66d0*/  ISETP.LT.OR P5, PT, R41, 0x2, !P2 ;  /* 0x000000022900780c */ /* 0x000fda00057a1670 */
[----:B------:R-:W3:Y:S01]  /*66e0*/  @!P5 LDG.E.U8 R30, desc[UR38][R26.64+0x1] ;  /* 0x000001261a1ed981 */ /* 0x000ee2000c1e1100 */
[----:B0-----:R-:W0:Y:S02]  /*66f0*/  @!P5 LDC.64 R28, c[0x0][0x5c0] ;  /* 0x00017000ff1cdb82 */ /* 0x001e240000000a00 */
[----:B0-----:R-:W-:-:S05]  /*6700*/  @!P5 IADD3 R28, P6, R24, R28, RZ ;  /* 0x0000001c181cd210 */ /* 0x001fca0007fde0ff */
[----:B------:R-:W-:Y:S01]  /*6710*/  @!P5 IMAD.X R29, R46, 0x1, R29, P6 ;  /* 0x000000012e1dd824 */ /* 0x000fe200030e061d */
[----:B---3--:R-:W-:-:S04]  /*6720*/  LOP3.LUT R30, R30, 0xff, RZ, 0xc0, !PT ;  /* 0x000000ff1e1e7812 */ /* 0x008fc800078ec0ff */
[----:B------:R-:W-:-:S05]  /*6730*/  F2FP.F16.E4M3.UNPACK_B R30, R30 ;  /* 0x0000001eff1e723e */ /* 0x000fca00020006ff */
[----:B------:R-:W-:-:S05]  /*6740*/  HADD2.F32 R30, -RZ, R30.H0_H0 ;  /* 0x2000001eff1e7230 */ /* 0x000fca0000004100 */
[----:B------:R-:W-:-:S04]  /*6750*/  FMUL R30, R30, UR8 ;  /* 0x000000081e1e7c20 */ /* 0x000fc80008400000 */
[----:B------:R-:W-:-:S05]  /*6760*/  FFMA R30, R223, UR33, R30 ;  /* 0x00000021df1e7c23 */ /* 0x000fca000800001e */
[----:B------:R-:W-:-:S05]  /*6770*/  F2FP.SATFINITE.E4M3.F32.PACK_AB_MERGE_C R59, RZ, R30, RZ ;  /* 0x0000001eff3b723e */ /* 0x000fca00048070ff */
[----:B------:R0:W-:Y:S01]  /*6780*/  @!P5 STG.E.U8 desc[UR38][R28.64+0x1], R59 ;  /* 0x0000013b1c00d986 */ /* 0x0001e2000c101126 */
[----:B------:R-:W-:-:S05]  /*6790*/  IADD3 R31, P5, R48, 0x8, RZ ;  /* 0x00000008301f7810 */ /* 0x000fca0007fbe0ff */
[----:B------:R-:W-:-:S04]  /*67a0*/  IMAD.X R30, RZ, RZ, R3, P5 ;  /* 0x000000ffff1e7224 */ /* 0x000fc800028e0603 */
[----:B------:R-:W-:Y:S02]  /*67b0*/  IMAD R30, R30, UR12, RZ ;  /* 0x0000000c1e1e7c24 */ /* 0x000fe4000f8e02ff */
[----:B0-----:R-:W-:-:S04]  /*67c0*/  IMAD.WIDE.U32 R28, R31, UR12, R34 ;  /* 0x0000000c1f1c7c25 */ /* 0x001fc8000f8e0022 */
[----:B------:R-:W-:Y:S01]  /*67d0*/  IMAD R30, R31, UR13, R30 ;  /* 0x0000000d1f1e7c24 */ /* 0x000fe2000f8e021e */
[----:B------:R-:W-:-:S04]  /*67e0*/  IADD3 R28, P5, R28, UR14, RZ ;  /* 0x0000000e1c1c7c10 */ /* 0x000fc8000ffbe0ff */
[--C-:B------:R-:W-:Y:S02]  /*67f0*/  IADD3.X R29, R29, UR15, R30.reuse, P5, !PT ;  /* 0x0000000f1d1d7c10 */ /* 0x100fe4000affe41e */
[----:B------:R-:W-:-:S06]  /*6800*/  PRMT R30, RZ, 0x7610, R30 ;  /* 0x00007610ff1e7816 */ /* 0x000fcc000000001e */
[----:B------:R-:W3:Y:S01]  /*6810*/  @!P4 LDG.E.U8 R30, desc[UR38][R28.64] ;  /* 0x000000261c1ec981 */ /* 0x000ee2000c1e1100 */
[----:B------:R-:W-:Y:S02]  /*6820*/  ISETP.LT.OR P3, PT, R41, 0x31, !P3 ;  /* 0x000000312900780c */ /* 0x000fe40005f61670 */
[----:B------:R-:W-:-:S11]  /*6830*/  LOP3.LUT R229, R229, 0xffffffbf, RZ, 0xc0, !PT ;  /* 0xffffffbfe5e57812 */ /* 0x000fd600078ec0ff */
[----:B------:R-:W-:-:S04]  /*6840*/  @P3 LOP3.LUT R229, R229, 0x40, RZ, 0xfc, !PT ;  /* 0x00000040e5e53812 */ /* 0x000fc800078efcff */
[----:B------:R-:W-:Y:S02]  /*6850*/  LOP3.LUT R229, R229, 0xffffffdf, RZ, 0xc0, !PT ;  /* 0xffffffdfe5e57812 */ /* 0x000fe400078ec0ff */
[----:B---3--:R-:W-:-:S04]  /*6860*/  LOP3.LUT R30, R30, 0xff, RZ, 0xc0, !PT ;  /* 0x000000ff1e1e7812 */ /* 0x008fc800078ec0ff */
[----:B------:R-:W-:-:S05]  /*6870*/  F2FP.F16.E4M3.UNPACK_B R30, R30 ;  /* 0x0000001eff1e723e */ /* 0x000fca00020006ff */
[----:B------:R-:W-:-:S05]  /*6880*/  HADD2.F32 R30, -RZ, R30.H0_H0 ;  /* 0x2000001eff1e7230 */ /* 0x000fca0000004100 */
[----:B------:R-:W-:-:S04]  /*6890*/  FMUL R31, R30, UR8 ;  /* 0x000000081e1f7c20 */ /* 0x000fc80008400000 */
[----:B------:R-:W-:Y:S02]  /*68a0*/  FFMA R222, R222, UR33, R31 ;  /* 0x00000021dede7c23 */ /* 0x000fe4000800001f */
[----:B------:R-:W0:Y:S02]  /*68b0*/  @!P3 LDC.64 R30, c[0x0][0x5c0] ;  /* 0x00017000ff1ebb82 */ /* 0x000e240000000a00 */
[----:B0-----:R-:W-:-:S04]  /*68c0*/  @!P3 IADD3 R78, P5, P6, R24, R30, R47 ;  /* 0x0000001e184eb210 */ /* 0x001fc80007ebe02f */
[----:B------:R-:W-:Y:S02]  /*68d0*/  @!P3 IADD3.X R79, R46, R31, R43, P5, P6 ;  /* 0x0000001f2e4fb210 */ /* 0x000fe40002fec42b */
[----:B------:R-:W-:-:S04]  /*68e0*/  ISETP.GE.AND P6, PT, R40, 0x81, PT ;  /* 0x000000812800780c */ /* 0x000fc80003fc6270 */
[----:B------:R-:W-:-:S13]  /*68f0*/  ISETP.LT.OR P3, PT, R41, 0x32, !P6 ;  /* 0x000000322900780c */ /* 0x000fda0007761670 */
[----:B------:R-:W0:Y:S01]  /*6900*/  @!P3 LDC.64 R30, c[0x0][0x5c0] ;  /* 0x00017000ff1ebb82 */ /* 0x000e220000000a00 */
[----:B------:R-:W-:-:S05]  /*6910*/  F2FP.SATFINITE.E4M3.F32.PACK_AB_MERGE_C R222, RZ, R222, RZ ;  /* 0x000000deffde723e */ /* 0x000fca00048070ff */
[----:B------:R1:W-:Y:S01]  /*6920*/  @!P4 STG.E.U8 desc[UR38][R36.64], R222 ;  /* 0x000000de2400c986 */ /* 0x0003e2000c101126 */
[----:B------:R-:W-:Y:S02]  /*6930*/  @P3 LOP3.LUT R229, R229, 0x20, RZ, 0xfc, !PT ;  /* 0x00000020e5e53812 */ /* 0x000fe400078efcff */
[----:B0-----:R-:W-:-:S04]  /*6940*/  @!P3 IADD3 R76, P4, P5, R24, R30, R47 ;  /* 0x0000001e184cb210 */ /* 0x001fc80007d9e02f */
[----:B------:R-:W-:Y:S02]  /*6950*/  @!P3 IADD3.X R77, R46, R31, R43, P4, P5 ;  /* 0x0000001f2e4db210 */ /* 0x000fe400027ea42b */
[----:B------:R-:W-:Y:S02]  /*6960*/  LOP3.LUT P3, RZ, R0, 0x100000, RZ, 0xc0, !PT ;  /* 0x0010000000ff7812 */ /* 0x000fe4000786c0ff */
[----:B------:R-:W-:-:S11]  /*6970*/  PRMT R30, RZ, 0x7610, R30 ;  /* 0x00007610ff1e7816 */ /* 0x000fd6000000001e */
[----:B------:R-:W3:Y:S01]  /*6980*/  @!P3 LDG.E.U8 R30, desc[UR38][R28.64+0x1] ;  /* 0x000001261c1eb981 */ /* 0x000ee2000c1e1100 */
[----:B------:R-:W-:Y:S02]  /*6990*/  ISETP.LT.OR P5, PT, R41, 0x39, !P6 ;  /* 0x000000392900780c */ /* 0x000fe400077a1670 */
[----:B---3--:R-:W-:-:S04]  /*69a0*/  LOP3.LUT R30, R30, 0xff, RZ, 0xc0, !PT ;  /* 0x000000ff1e1e7812 */ /* 0x008fc800078ec0ff */
[----:B------:R-:W-:-:S05]  /*69b0*/  F2FP.F16.E4M3.UNPACK_B R30, R30 ;  /* 0x0000001eff1e723e */ /* 0x000fca00020006ff */
[----:B------:R-:W-:-:S05]  /*69c0*/  HADD2.F32 R30, -RZ, R30.H0_H0 ;  /* 0x2000001eff1e7230 */ /* 0x000fca0000004100 */
[----:B------:R-:W-:-:S04]  /*69d0*/  FMUL R30, R30, UR8 ;  /* 0x000000081e1e7c20 */ /* 0x000fc80008400000 */
[----:B------:R-:W-:-:S05]  /*69e0*/  FFMA R30, R221, UR33, R30 ;  /* 0x00000021dd1e7c23 */ /* 0x000fca000800001e */
[----:B-1----:R-:W-:Y:S02]  /*69f0*/  F2FP.SATFINITE.E4M3.F32.PACK_AB_MERGE_C R37, RZ, R30, RZ ;  /* 0x0000001eff25723e */ /* 0x002fe400048070ff */
[----:B------:R-:W0:Y:S03]  /*6a00*/  @!P5 LDC.64 R30, c[0x0][0x5c0] ;  /* 0x00017000ff1edb82 */ /* 0x000e260000000a00 */
[----:B------:R1:W-:Y:S01]  /*6a10*/  @!P3 STG.E.U8 desc[UR38][R32.64+0x1], R37 ;  /* 0x000001252000b986 */ /* 0x0003e2000c101126 */
[----:B0-----:R-:W-:-:S04]  /*6a20*/  @!P5 IADD3 R74, P3, P4, R24, R30, R47 ;  /* 0x0000001e184ad210 */ /* 0x001fc80007c7e02f */
[----:B------:R-:W-:Y:S02]  /*6a30*/  @!P5 IADD3.X R75, R46, R31, R43, P3, P4 ;  /* 0x0000001f2e4bd210 */ /* 0x000fe40001fe842b */
[----:B------:R-:W-:Y:S02]  /*6a40*/  ISETP.LT.OR P3, PT, R41, 0x9, !P2 ;  /* 0x000000092900780c */ /* 0x000fe40005761670 */
[----:B------:R-:W-:-:S11]  /*6a50*/  PRMT R30, RZ, 0x7610, R30 ;  /* 0x00007610ff1e7816 */ /* 0x000fd6000000001e */
[----:B------:R-:W3:Y:S01]  /*6a60*/  @!P3 LDG.E.U8 R30, desc[UR38][R26.64+0x8] ;  /* 0x000008261a1eb981 */ /* 0x000ee2000c1e1100 */
[----:B-1----:R-:W-:Y:S02]  /*6a70*/  PRMT R32, RZ, 0x7610, R32 ;  /* 0x00007610ff207816 */ /* 0x002fe40000000020 */
        /* <DEDUP_REMOVED lines=12> */
[----:B0-----:R-:W0:Y:S01]  /*6b40*/  @!P3 LDC.64 R30, c[0x0][0x5c0] ;  /* 0x00017000ff1ebb82 */ /* 0x001e220000000a00 */
[----:B------:R-:W-:-:S04]  /*6b50*/  LOP3.LUT R229, R229, 0xffffffef, RZ, 0xc0, !PT ;  /* 0xffffffefe5e57812 */ /* 0x000fc800078ec0ff */
[----:B------:R-:W-:Y:S02]  /*6b60*/  @P5 LOP3.LUT R229, R229, 0x10, RZ, 0xfc, !PT ;  /* 0x00000010e5e55812 */ /* 0x000fe400078efcff */
[----:B------:R-:W-:Y:S02]  /*6b70*/  ISETP.LT.OR P5, PT, R41, 0x9, !P0 ;  /* 0x000000092900780c */ /* 0x000fe400047a1670 */
[----:B0-----:R-:W-:-:S05]  /*6b80*/  @!P3 IADD3 R30, P4, R24, R30, RZ ;  /* 0x0000001e181eb210 */ /* 0x001fca0007f9e0ff */
[----:B------:R-:W-:Y:S01]  /*6b90*/  @!P3 IMAD.X R31, R46, 0x1, R31, P4 ;  /* 0x000000012e1fb824 */ /* 0x000fe200020e061f */
[----:B---3--:R-:W-:-:S04]  /*6ba0*/  LOP3.LUT R32, R32, 0xff, RZ, 0xc0, !PT ;  /* 0x000000ff20207812 */ /* 0x008fc800078ec0ff */
[----:B------:R-:W-:-:S05]  /*6bb0*/  F2FP.F16.E4M3.UNPACK_B R32, R32 ;  /* 0x00000020ff20723e */ /* 0x000fca00020006ff */
[----:B------:R-:W-:-:S05]  /*6bc0*/  HADD2.F32 R32, -RZ, R32.H0_H0 ;  /* 0x20000020ff207230 */ /* 0x000fca0000004100 */
[----:B------:R-:W-:-:S04]  /*6bd0*/  FMUL R32, R32, UR8 ;  /* 0x0000000820207c20 */ /* 0x000fc80008400000 */
[----:B------:R-:W-:-:S05]  /*6be0*/  FFMA R32, R219, UR33, R32 ;  /* 0x00000021db207c23 */ /* 0x000fca0008000020 */
[----:B------:R-:W-:Y:S02]  /*6bf0*/  F2FP.SATFINITE.E4M3.F32.PACK_AB_MERGE_C R37, RZ, R32, RZ ;  /* 0x00000020ff25723e */ /* 0x000fe400048070ff */
[----:B------:R-:W-:-:S03]  /*6c00*/  PRMT R32, RZ, 0x7610, R32 ;  /* 0x00007610ff207816 */ /* 0x000fc60000000020 */
[----:B------:R0:W-:Y:S04]  /*6c10*/  @!P3 STG.E.U8 desc[UR38][R30.64+0x9], R37 ;  /* 0x000009251e00b986 */ /* 0x0001e8000c101126 */
[----:B------:R-:W3:Y:S01]  /*6c20*/  @!P5 LDG.E.U8 R32, desc[UR38][R28.64+0x8] ;  /* 0x000008261c20d981 */ /* 0x000ee2000c1e1100 */
[----:B------:R-:W-:-:S13]  /*6c30*/  ISETP.LT.OR P2, PT, R41, 0x3a, !P6 ;  /* 0x0000003a2900780c */ /* 0x000fda0007741670 */
[----:B0-----:R-:W0:Y:S01]  /*6c40*/  @!P2 LDC.64 R30, c[0x0][0x5c0] ;  /* 0x00017000ff1eab82 */ /* 0x001e220000000a00 */
[----:B------:R-:W-:Y:S02]  /*6c50*/  LOP3.LUT R0, R0, 0xfffbffff, RZ, 0xc0, !PT ;  /* 0xfffbffff00007812 */ /* 0x000fe400078ec0ff */
[----:B------:R-:W-:Y:S02]  /*6c60*/  LOP3.LUT R229, R229, 0xfffffff7, RZ, 0xc0, !PT ;  /* 0xfffffff7e5e57812 */ /* 0x000fe400078ec0ff */
[----:B------:R-:W-:Y:S02]  /*6c70*/  @P6 LOP3.LUT R0, R0, 0x40000, RZ, 0xfc, !PT ;  /* 0x0004000000006812 */ /* 0x000fe400078efcff */
[----:B------:R-:W-:Y:S02]  /*6c80*/  ISETP.GE.AND P6, PT, R40, 0x101, PT ;  /* 0x000001012800780c */ /* 0x000fe40003fc6270 */
[----:B------:R-:W-:Y:S02]  /*6c90*/  @P2 LOP3.LUT R229, R229, 0x8, RZ, 0xfc, !PT ;  /* 0x00000008e5e52812 */ /* 0x000fe400078efcff */
[----:B0-----:R-:W-:-:S04]  /*6ca0*/  @!P2 IADD3 R72, P3, P4, R24, R30, R47 ;  /* 0x0000001e1848a210 */ /* 0x001fc80007c7e02f */
[----:B------:R-:W-:Y:S02]  /*6cb0*/  @!P2 IADD3.X R73, R46, R31, R43, P3, P4 ;  /* 0x0000001f2e49a210 */ /* 0x000fe40001fe842b */
[----:B------:R-:W-:-:S13]  /*6cc0*/  ISETP.LT.OR P2, PT, R41, 0x31, !P6 ;  /* 0x000000312900780c */ /* 0x000fda0007741670 */
[----:B------:R-:W0:Y:S01]  /*6cd0*/  @!P2 LDC.64 R30, c[0x0][0x5c0] ;  /* 0x00017000ff1eab82 */ /* 0x000e220000000a00 */
[----:B------:R-:W-:Y:S02]  /*6ce0*/  LOP3.LUT R229, R229, 0xfffffffb, RZ, 0xc0, !PT ;  /* 0xfffffffbe5e57812 */ /* 0x000fe400078ec0ff */
[----:B0-----:R-:W-:-:S04]  /*6cf0*/  @!P2 IADD3 R70, P3, P4, R24, R30, R49 ;  /* 0x0000001e1846a210 */ /* 0x001fc80007c7e031 */
[----:B------:R-:W-:Y:S02]  /*6d00*/  @!P2 IADD3.X R71, R46, R31, R44, P3, P4 ;  /* 0x0000001f2e47a210 */ /* 0x000fe40001fe842c */
[----:B------:R-:W-:Y:S02]  /*6d10*/  @P2 LOP3.LUT R229, R229, 0x4, RZ, 0xfc, !PT ;  /* 0x00000004e5e52812 */ /* 0x000fe400078efcff */
[----:B------:R-:W-:Y:S02]  /*6d20*/  LOP3.LUT P2, RZ, R0, 0x80000, RZ, 0xc0, !PT ;  /* 0x0008000000ff7812 */ /* 0x000fe4000784c0ff */
[----:B---3--:R-:W-:-:S04]  /*6d30*/  LOP3.LUT R32, R32, 0xff, RZ, 0xc0, !PT ;  /* 0x000000ff20207812 */ /* 0x008fc800078ec0ff */
[----:B------:R-:W-:-:S05]  /*6d40*/  F2FP.F16.E4M3.UNPACK_B R32, R32 ;  /* 0x00000020ff20723e */ /* 0x000fca00020006ff */
[----:B------:R-:W-:-:S05]  /*6d50*/  HADD2.F32 R32, -RZ, R32.H0_H0 ;  /* 0x20000020ff207230 */ /* 0x000fca0000004100 */
[----:B------:R-:W-:-:S04]  /*6d60*/  FMUL R33, R32, UR8 ;  /* 0x0000000820217c20 */ /* 0x000fc80008400000 */
[----:B------:R-:W-:-:S05]  /*6d70*/  FFMA R218, R218, UR33, R33 ;  /* 0x00000021dada7c23 */ /* 0x000fca0008000021 */
[----:B------:R-:W-:-:S05]  /*6d80*/  F2FP.SATFINITE.E4M3.F32.PACK_AB_MERGE_C R218, RZ, R218, RZ ;  /* 0x000000daffda723e */ /* 0x000fca00048070ff */
[----:B------:R-:W-:Y:S01]  /*6d90*/  @!P5 STG.E.U8 desc[UR38][R38.64+0x8], R218 ;  /* 0x000008da2600d986 */ /* 0x000fe2000c101126 */
[----:B------:R-:W-:-:S13]  /*6da0*/  ISETP.LT.OR P5, PT, R41, 0x32, !P6 ;  /* 0x000000322900780c */ /* 0x000fda00077a1670 */
[----:B------:R-:W0:Y:S02]  /*6db0*/  @!P5 LDC.64 R30, c[0x0][0x5c0] ;  /* 0x00017000ff1edb82 */ /* 0x000e240000000a00 */
[----:B0-----:R-:W-:Y:S02]  /*6dc0*/  @!P5 IADD3 R68, P3, P4, R24, R30, R49 ;  /* 0x0000001e1844d210 */ /* 0x001fe40007c7e031 */
[----:B------:R-:W-:-:S06]  /*6dd0*/  PRMT R30, RZ, 0x7610, R30 ;  /* 0x00007610ff1e7816 */ /* 0x000fcc000000001e */
[----:B------:R-:W3:Y:S01]  /*6de0*/  @!P2 LDG.E.U8 R30, desc[UR38][R28.64+0x9] ;  /* 0x000009261c1ea981 */ /* 0x000ee2000c1e1100 */
[----:B------:R-:W-:Y:S02]  /*6df0*/  @!P5 IADD3.X R69, R46, R31, R44, P3, P4 ;  /* 0x0000001f2e45d210 */ /* 0x000fe40001fe842c */
        /* <DEDUP_REMOVED lines=9> */
[----:B------:R-:W-:-:S04]  /*6e90*/  IMAD R30, R30, UR12, RZ ;  /* 0x0000000c1e1e7c24 */ /* 0x000fc8000f8e02ff */
[C---:B------:R-:W-:Y:S02]  /*6ea0*/  IMAD R32, R31.reuse, UR13, R30 ;  /* 0x0000000d1f207c24 */ /* 0x040fe4000f8e021e */
[----:B------:R-:W-:-:S03]  /*6eb0*/  IMAD.WIDE.U32 R30, R31, UR12, R34 ;  /* 0x0000000c1f1e7c25 */ /* 0x000fc6000f8e0022 */
[----:B------:R-:W-:-:S04]  /*6ec0*/  IADD3 R30, P2, R30, UR14, RZ ;  /* 0x0000000e1e1e7c10 */ /* 0x000fc8000ff5e0ff */
[--C-:B------:R-:W-:Y:S02]  /*6ed0*/  IADD3.X R31, R31, UR15, R32.reuse, P2, !PT ;  /* 0x0000000f1f1f7c10 */ /* 0x100fe400097fe420 */
[----:B------:R-:W-:-:S06]  /*6ee0*/  PRMT R32, RZ, 0x7610, R32 ;  /* 0x00007610ff207816 */ /* 0x000fcc0000000020 */
[----:B------:R-:W3:Y:S01]  /*6ef0*/  @!P1 LDG.E.U8 R32, desc[UR38][R30.64] ;  /* 0x000000261e209981 */ /* 0x000ee2000c1e1100 */
[----:B------:R-:W-:Y:S02]  /*6f00*/  ISETP.LT.OR P4, PT, R41, 0x39, !P6 ;  /* 0x000000392900780c */ /* 0x000fe40007781670 */
[----:B------:R-:W-:-:S04]  /*6f10*/  LOP3.LUT R229, R229, 0xfffffffd, RZ, 0xc0, !PT ;  /* 0xfffffffde5e57812 */ /* 0x000fc800078ec0ff */
[----:B------:R-:W-:Y:S02]  /*6f20*/  @P5 LOP3.LUT R229, R229, 0x2, RZ, 0xfc, !PT ;  /* 0x00000002e5e55812 */ /* 0x000fe400078efcff */
[----:B------:R-:W-:Y:S02]  /*6f30*/  LOP3.LUT P5, RZ, R228, 0x1, RZ, 0xc0, !PT ;  /* 0x00000001e4ff7812 */ /* 0x000fe400078ac0ff */
[----:B---3--:R-:W-:-:S04]  /*6f40*/  LOP3.LUT R32, R32, 0xff, RZ, 0xc0, !PT ;  /* 0x000000ff20207812 */ /* 0x008fc800078ec0ff */
[----:B------:R-:W-:-:S05]  /*6f50*/  F2FP.F16.E4M3.UNPACK_B R32, R32 ;  /* 0x00000020ff20723e */ /* 0x000fca00020006ff */
[----:B------:R-:W-:-:S05]  /*6f60*/  HADD2.F32 R32, -RZ, R32.H0_H0 ;  /* 0x20000020ff207230 */ /* 0x000fca0000004100 */
[----:B0-----:R-:W-:-:S04]  /*6f70*/  FMUL R33, R32, UR8 ;  /* 0x0000000820217c20 */ /* 0x001fc80008400000 */
[----:B------:R-:W-:Y:S02]  /*6f80*/  FFMA R216, R216, UR33, R33 ;  /* 0x00000021d8d87c23 */ /* 0x000fe40008000021 */
[----:B------:R-:W0:Y:S03]  /*6f90*/  @!P4 LDC.64 R32, c[0x0][0x5c0] ;  /* 0x00017000ff20cb82 */ /* 0x000e260000000a00 */
[----:B------:R-:W-:-:S05]  /*6fa0*/  F2FP.SATFINITE.E4M3.F32.PACK_AB_MERGE_C R216, RZ, R216, RZ ;  /* 0x000000d8ffd8723e */ /* 0x000fca00048070ff */
[----:B------:R-:W-:Y:S01]  /*6fb0*/  @!P1 STG.E.U8 desc[UR38][R54.64], R216 ;  /* 0x000000d836009986 */ /* 0x000fe2000c101126 */
[----:B0-----:R-:W-:Y:S02]  /*6fc0*/  @!P4 IADD3 R66, P2, P3, R24, R32, R49 ;  /* 0x000000201842c210 */ /* 0x001fe40007b5e031 */
[----:B------:R-:W-:-:S06]  /*6fd0*/  PRMT R32, RZ, 0x7610, R32 ;  /* 0x00007610ff207816 */ /* 0x000fcc0000000020 */
[----:B------:R-:W3:Y:S01]  /*6fe0*/  @!P5 LDG.E.U8 R32, desc[UR38][R30.64+0x1] ;  /* 0x000001261e20d981 */ /* 0x000ee2000c1e1100 */
[----:B------:R-:W-:Y:S02]  /*6ff0*/  ISETP.GE.AND P1, PT, R40, 0x89, PT ;  /* 0x000000892800780c */ /* 0x000fe40003f26270 */
[----:B------:R-:W-:Y:S02]  /*7000*/  @!P4 IADD3.X R67, R46, R33, R44, P2, P3 ;  /* 0x000000212e43c210 */ /* 0x000fe400017e642c */
[----:B------:R-:W-:Y:S02]  /*7010*/  ISETP.LT.OR P2, PT, R41, 0x1, !P1 ;  /* 0x000000012900780c */ /* 0x000fe40004f41670 */
[----:B------:R-:W-:-:S04]  /*7020*/  LOP3.LUT R229, R229, 0xfffffffe, RZ, 0xc0, !PT ;  /* 0xfffffffee5e57812 */ /* 0x000fc800078ec0ff */
[----:B------:R-:W-:-:S07]  /*7030*/  @P4 LOP3.LUT R229, R229, 0x1, RZ, 0xfc, !PT ;  /* 0x00000001e5e54812 */ /* 0x000fce00078efcff */
[----:B------:R-:W-:-:S04]  /*7040*/  @!P2 IADD3 R38, P3, P4, R45, R24, R47 ;  /* 0x000000182d26a210 */ /* 0x000fc80007c7e02f */
[----:B------:R-:W-:Y:S02]  /*7050*/  @!P2 IADD3.X R39, R42, R46, R43, P3, P4 ;  /* 0x0000002e2a27a210 */ /* 0x000fe40001fe842b */
[----:B------:R-:W-:Y:S02]  /*7060*/  IADD3 R33, P3, R48, 0x88, RZ ;  /* 0x0000008830217810 */ /* 0x000fe40007f7e0ff */
[----:B---3--:R-:W-:-:S04]  /*7070*/  LOP3.LUT R32, R32, 0xff, RZ, 0xc0, !PT ;  /* 0x000000ff20207812 */ /* 0x008fc800078ec0ff */
[----:B------:R-:W-:-:S05]  /*7080*/  F2FP.F16.E4M3.UNPACK_B R32, R32 ;  /* 0x00000020ff20723e */ /* 0x000fca00020006ff */
[----:B------:R-:W-:-:S05]  /*7090*/  HADD2.F32 R32, -RZ, R32.H0_H0 ;  /* 0x20000020ff207230 */ /* 0x000fca0000004100 */
[----:B------:R-:W-:-:S04]  /*70a0*/  FMUL R32, R32, UR8 ;  /* 0x0000000820207c20 */ /* 0x000fc80008400000 */
[----:B------:R-:W-:-:S05]  /*70b0*/  FFMA R32, R215, UR33, R32 ;  /* 0x00000021d7207c23 */ /* 0x000fca0008000020 */
[----:B------:R-:W-:Y:S01]  /*70c0*/  F2FP.SATFINITE.E4M3.F32.PACK_AB_MERGE_C R51, RZ, R32, RZ ;  /* 0x00000020ff33723e */ /* 0x000fe200048070ff */
[----:B------:R-:W-:-:S04]  /*70d0*/  IMAD.X R32, RZ, RZ, R3, P3 ;  /* 0x000000ffff207224 */ /* 0x000fc800018e0603 */
[----:B------:R-:W-:-:S04]  /*70e0*/  IMAD R32, R32, UR12, RZ ;  /* 0x0000000c20207c24 */ /* 0x000fc8000f8e02ff */
[C---:B------:R-:W-:Y:S02]  /*70f0*/  IMAD R36, R33.reuse, UR13, R32 ;  /* 0x0000000d21247c24 */ /* 0x040fe4000f8e0220 */
[----:B------:R-:W-:-:S03]  /*7100*/  IMAD.WIDE.U32 R32, R33, UR12, R34 ;  /* 0x0000000c21207c25 */ /* 0x000fc6000f8e0022 */
[----:B------:R-:W-:-:S04]  /*7110*/  IADD3 R32, P3, R32, UR14, RZ ;  /* 0x0000000e20207c10 */ /* 0x000fc8000ff7e0ff */
[----:B------:R-:W-:Y:S02]  /*7120*/  IADD3.X R33, R33, UR15, R36, P3, !PT ;  /* 0x0000000f21217c10 */ /* 0x000fe40009ffe424 */
[----:B------:R-:W0:Y:S01]  /*7130*/  @!P2 LDC.64 R36, c[0x0][0x5c0] ;  /* 0x00017000ff24ab82 */ /* 0x000e220000000a00 */
[----:B------:R1:W-:Y:S01]  /*7140*/  @!P5 STG.E.U8 desc[UR38][R52.64+0x1], R51 ;  /* 0x000001333400d986 */ /* 0x0003e2000c101126 */
[----:B0-----:R-:W-:Y:S02]  /*7150*/  @!P2 IADD3 R36, P3, R38, R36, RZ ;  /* 0x000000242624a210 */ /* 0x001fe40007f7e0ff */
[----:B------:R-:W-:-:S06]  /*7160*/  PRMT R38, RZ, 0x7610, R38 ;  /* 0x00007610ff267816 */ /* 0x000fcc0000000026 */
[----:B------:R-:W3:Y:S01]  /*7170*/  @!P2 LDG.E.U8 R38, desc[UR38][R32.64] ;  /* 0x000000262026a981 */ /* 0x000ee2000c1e1100 */
[----:B------:R-:W-:Y:S01]  /*7180*/  @!P2 IMAD.X R37, R39, 0x1, R37, P3 ;  /* 0x000000012725a824 */ /* 0x000fe200018e0625 */
[C---:B------:R-:W-:Y:S02]  /*7190*/  ISETP.LT.OR P6, PT, R41.reuse, 0x3a, !P6 ;  /* 0x0000003a2900780c */ /* 0x040fe400077c1670 */
[----:B------:R-:W-:-:S13]  /*71a0*/  ISETP.LT.OR P3, PT, R41, 0x2, !P1 ;  /* 0x000000022900780c */ /* 0x000fda0004f61670 */
[----:B-1----:R-:W-:-:S04]  /*71b0*/  @!P3 IADD3 R51, P4, P5, R45, R24, R47 ;  /* 0x000000182d33b210 */ /* 0x002fc80007d9e02f */
[----:B------:R-:W-:Y:S02]  /*71c0*/  @!P3 IADD3.X R50, R42, R46, R43, P4, P5 ;  /* 0x0000002e2a32b210 */ /* 0x000fe400027ea42b */
[----:B---3--:R-:W-:-:S04]  /*71d0*/  LOP3.LUT R38, R38, 0xff, RZ, 0xc0, !PT ;  /* 0x000000ff26267812 */ /* 0x008fc800078ec0ff */
[----:B------:R-:W-:-:S05]  /*71e0*/  F2FP.F16.E4M3.UNPACK_B R38, R38 ;  /* 0x00000026ff26723e */ /* 0x000fca00020006ff */
[----:B------:R-:W-:-:S05]  /*71f0*/  HADD2.F32 R38, -RZ, R38.H0_H0 ;  /* 0x20000026ff267230 */ /* 0x000fca0000004100 */
[----:B------:R-:W-:-:S04]  /*7200*/  FMUL R39, R38, UR8 ;  /* 0x0000000826277c20 */ /* 0x000fc80008400000 */
[----:B------:R-:W-:Y:S02]  /*7210*/  FFMA R214, R214, UR33, R39 ;  /* 0x00000021d6d67c23 */ /* 0x000fe40008000027 */
[----:B------:R-:W0:Y:S03]  /*7220*/  @!P3 LDC.64 R38, c[0x0][0x5c0] ;  /* 0x00017000ff26bb82 */ /* 0x000e260000000a00 */
[----:B------:R-:W-:-:S05]  /*7230*/  F2FP.SATFINITE.E4M3.F32.PACK_AB_MERGE_C R214, RZ, R214, RZ ;  /* 0x000000d6ffd6723e */ /* 0x000fca00048070ff */
[----:B------:R1:W-:Y:S02]  /*7240*/  @!P2 STG.E.U8 desc[UR38][R36.64], R214 ;  /* 0x000000d62400a986 */ /* 0x0003e4000c101126 */
[----:B-1----:R-:W1:Y:S02]  /*7250*/  @!P6 LDC.64 R36, c[0x0][0x5c0] ;  /* 0x00017000ff24eb82 */ /* 0x002e640000000a00 */
[----:B-1----:R-:W-:Y:S02]  /*7260*/  @!P6 IADD3 R64, P4, P5, R24, R36, R49 ;  /* 0x000000241840e210 */ /* 0x002fe40007d9e031 */
[----:B------:R-:W-:-:S06]  /*7270*/  PRMT R36, RZ, 0x7610, R36 ;  /* 0x00007610ff247816 */ /* 0x000fcc0000000024 */
[----:B------:R-:W3:Y:S01]  /*7280*/  @!P3 LDG.E.U8 R36, desc[UR38][R32.64+0x1] ;  /* 0x000001262024b981 */ /* 0x000ee2000c1e1100 */
[----:B------:R-:W-:Y:S02]  /*7290*/  LOP3.LUT R228, R228, 0xdfffffff, RZ, 0xc0, !PT ;  /* 0xdfffffffe4e47812 */ /* 0x000fe400078ec0ff */
[----:B------:R-:W-:Y:S02]  /*72a0*/  @!P6 IADD3.X R65, R46, R37, R44, P4, P5 ;  /* 0x000000252e41e210 */ /* 0x000fe400027ea42c */
[----:B------:R-:W-:Y:S02]  /*72b0*/  @P6 LOP3.LUT R228, R228, 0x20000000, RZ, 0xfc, !PT ;  /* 0x20000000e4e46812 */ /* 0x000fe400078efcff */
[----:B------:R-:W-:Y:S02]  /*72c0*/  ISETP.LT.OR P6, PT, R41, 0x41, !P0 ;  /* 0x000000412900780c */ /* 0x000fe400047c1670 */
[----:B0-----:R-:W-:Y:S02]  /*72d0*/  @!P3 IADD3 R38, P2, R51, R38, RZ ;  /* 0x000000263326b210 */ /* 0x001fe40007f5e0ff */
[----:B------:R-:W-:-:S03]  /*72e0*/  LOP3.LUT P4, RZ, R228, 0x8, RZ, 0xc0, !PT ;  /* 0x00000008e4ff7812 */ /* 0x000fc6000788c0ff */
[----:B------:R-:W-:Y:S01]  /*72f0*/  @!P3 IMAD.X R39, R50, 0x1, R39, P2 ;  /* 0x000000013227b824 */ /* 0x000fe200010e0627 */
[----:B---3--:R-:W-:-:S04]  /*7300*/  LOP3.LUT R36, R36, 0xff, RZ, 0xc0, !PT ;  /* 0x000000ff24247812 */ /* 0x008fc800078ec0ff */
[----:B------:R-:W-:-:S05]  /*7310*/  F2FP.F16.E4M3.UNPACK_B R36, R36 ;  /* 0x00000024ff24723e */ /* 0x000fca00020006ff */
[----:B------:R-:W-:-:S05]  /*7320*/  HADD2.F32 R36, -RZ, R36.H0_H0 ;  /* 0x20000024ff247230 */ /* 0x000fca0000004100 */
[----:B------:R-:W-:-:S04]  /*7330*/  FMUL R36, R36, UR8 ;  /* 0x0000000824247c20 */ /* 0x000fc80008400000 */
[----:B------:R-:W-:-:S05]  /*7340*/  FFMA R36, R213, UR33, R36 ;  /* 0x00000021d5247c23 */ /* 0x000fca0008000024 */
[----:B------:R-:W-:Y:S02]  /*7350*/  F2FP.SATFINITE.E4M3.F32.PACK_AB_MERGE_C R51, RZ, R36, RZ ;  /* 0x00000024ff33723e */ /* 0x000fe400048070ff */
[----:B------:R-:W0:Y:S03]  /*7360*/  @!P6 LDC.64 R36, c[0x0][0x5c0] ;  /* 0x00017000ff24eb82 */ /* 0x000e260000000a00 */
[----:B------:R1:W-:Y:S01]  /*7370*/  @!P3 STG.E.U8 desc[UR38][R38.64+0x1], R51 ;  /* 0x000001332600b986 */ /* 0x0003e2000c101126 */
[----:B0-----:R-:W-:Y:S02]  /*7380*/  @!P6 IADD3 R62, P2, P3, R24, R36, R45 ;  /* 0x00000024183ee210 */ /* 0x001fe40007b5e02d */
[----:B------:R-:W-:-:S06]  /*7390*/  PRMT R36, RZ, 0x7610, R36 ;  /* 0x00007610ff247816 */ /* 0x000fcc0000000024 */
[----:B------:R-:W3:Y:S01]  /*73a0*/  @!P4 LDG.E.U8 R36, desc[UR38][R30.64+0x8] ;  /* 0x000008261e24c981 */ /* 0x000ee2000c1e1100 */
[C---:B------:R-:W-:Y:S02]  /*73b0*/  LOP3.LUT P5, RZ, R228.reuse, 0x4, RZ, 0xc0, !PT ;  /* 0x00000004e4ff7812 */ /* 0x040fe400078ac0ff */
[----:B------:R-:W-:Y:S02]  /*73c0*/  LOP3.LUT R228, R228, 0x7fffffff, RZ, 0xc0, !PT ;  /* 0x7fffffffe4e47812 */ /* 0x000fe400078ec0ff */
[----:B------:R-:W-:Y:S02]  /*73d0*/  @!P6 IADD3.X R63, R46, R37, R42, P2, P3 ;  /* 0x000000252e3fe210 */ /* 0x000fe400017e642a */
[----:B------:R-:W-:Y:S02]  /*73e0*/  @P6 LOP3.LUT R228, R228, 0x80000000, RZ, 0xfc, !PT ;  /* 0x80000000e4e46812 */ /* 0x000fe400078efcff */
[----:B------:R-:W-:Y:S02]  /*73f0*/  ISETP.LT.OR P6, PT, R41, 0x42, !P0 ;  /* 0x000000422900780c */ /* 0x000fe400047c1670 */
[----:B---3--:R-:W-:-:S04]  /*7400*/  LOP3.LUT R36, R36, 0xff, RZ, 0xc0, !PT ;  /* 0x000000ff24247812 */ /* 0x008fc800078ec0ff */
[----:B------:R-:W-:-:S05]  /*7410*/  F2FP.F16.E4M3.UNPACK_B R36, R36 ;  /* 0x00000024ff24723e */ /* 0x000fca00020006ff */
[----:B------:R-:W-:-:S05]  /*7420*/  HADD2.F32 R36, -RZ, R36.H0_H0 ;  /* 0x20000024ff247230 */ /* 0x000fca0000004100 */
[----:B------:R-:W-:-:S04]  /*7430*/  FMUL R37, R36, UR8 ;  /* 0x0000000824257c20 */ /* 0x000fc80008400000 */
[----:B------:R-:W-:Y:S02]  /*7440*/  FFMA R212, R212, UR33, R37 ;  /* 0x00000021d4d47c23 */ /* 0x000fe40008000025 */
[----:B------:R-:W0:Y:S03]  /*7450*/  @!P6 LDC.64 R36, c[0x0][0x5c0] ;  /* 0x00017000ff24eb82 */ /* 0x000e260000000a00 */
[----:B------:R-:W-:-:S05]  /*7460*/  F2FP.SATFINITE.E4M3.F32.PACK_AB_MERGE_C R212, RZ, R212, RZ ;  /* 0x000000d4ffd4723e */ /* 0x000fca00048070ff */
[----:B------:R-:W-:Y:S01]  /*7470*/  @!P4 STG.E.U8 desc[UR38][R56.64+0x8], R212 ;  /* 0x000008d43800c986 */ /* 0x000fe2000c101126 */
[----:B------:R-:W-:Y:S02]  /*7480*/  ISETP.LT.OR P4, PT, R41, 0x49, !P0 ;  /* 0x000000492900780c */ /* 0x000fe40004781670 */
[----:B0-----:R-:W-:-:S04]  /*7490*/  @!P6 IADD3 R60, P2, P3, R24, R36, R45 ;  /* 0x00000024183ce210 */ /* 0x001fc80007b5e02d */
[----:B------:R-:W-:-:S07]  /*74a0*/  @!P6 IADD3.X R61, R46, R37, R42, P2, P3 ;  /* 0x000000252e3de210 */ /* 0x000fce00017e642a */
[----:B------:R-:W0:Y:S02]  /*74b0*/  @!P4 LDC.64 R36, c[0x0][0x5c0] ;  /* 0x00017000ff24cb82 */ /* 0x000e240000000a00 */
[----:B0-----:R-:W-:Y:S02]  /*74c0*/  @!P4 IADD3 R58, P2, P3, R24, R36, R45 ;  /* 0x00000024183ac210 */ /* 0x001fe40007b5e02d */
[----:B------:R-:W-:-:S06]  /*74d0*/  PRMT R36, RZ, 0x7610, R36 ;  /* 0x00007610ff247816 */ /* 0x000fcc0000000024 */
[----:B------:R-:W3:Y:S01]  /*74e0*/  @!P5 LDG.E.U8 R36, desc[UR38][R30.64+0x9] ;  /* 0x000009261e24d981 */ /* 0x000ee2000c1e1100 */
[----:B------:R-:W-:Y:S02]  /*74f0*/  @!P4 IADD3.X R59, R46, R37, R42, P2, P3 ;  /* 0x000000252e3bc210 */ /* 0x000fe400017e642a */
[----:B------:R-:W-:Y:S02]  /*7500*/  ISETP.LT.OR P2, PT, R41, 0x9, !P1 ;  /* 0x000000092900780c */ /* 0x000fe40004f41670 */
[----:B------:R-:W-:-:S04]  /*7510*/  LOP3.LUT R228, R228, 0xefffffff, RZ, 0xc0, !PT ;  /* 0xefffffffe4e47812 */ /* 0x000fc800078ec0ff */
[----:B------:R-:W-:-:S04]  /*7520*/  @P6 LOP3.LUT R228, R228, 0x10000000, RZ, 0xfc, !PT ;  /* 0x10000000e4e46812 */ /* 0x000fc800078efcff */
[----:B------:R-:W-:-:S04]  /*7530*/  LOP3.LUT R228, R228, 0xbfffffff, RZ, 0xc0, !PT ;  /* 0xbfffffffe4e47812 */ /* 0x000fc800078ec0ff */
[----:B------:R-:W-:Y:S02]  /*7540*/  @P4 LOP3.LUT R228, R228, 0x40000000, RZ, 0xfc, !PT ;  /* 0x40000000e4e44812 */ /* 0x000fe400078efcff */
[----:B-1----:R-:W-:-:S04]  /*7550*/  @!P2 IADD3 R39, P3, P4, R45, R24, R47 ;  /* 0x000000182d27a210 */ /* 0x002fc80007c7e02f */
[----:B------:R-:W-:Y:S02]  /*7560*/  @!P2 IADD3.X R38, R42, R46, R43, P3, P4 ;  /* 0x0000002e2a26a210 */ /* 0x000fe40001fe842b */
        /* <DEDUP_REMOVED lines=8> */
[----:B0-----:R-:W-:-:S05]  /*75f0*/  @!P2 IADD3 R36, P3, R39, R36, RZ ;  /* 0x000000242724a210 */ /* 0x001fca0007f7e0ff */
[----:B------:R-:W-:Y:S01]  /*7600*/  @!P2 IMAD.X R37, R38, 0x1, R37, P3 ;  /* 0x000000012625a824 */ /* 0x000fe200018e0625 */
[----:B------:R-:W-:-:S06]  /*7610*/  PRMT R38, RZ, 0x7610, R38 ;  /* 0x00007610ff267816 */ /* 0x000fcc0000000026 */
[----:B------:R-:W3:Y:S01]  /*7620*/  @!P2 LDG.E.U8 R38, desc[UR38][R32.64+0x8] ;  /* 0x000008262026a981 */ /* 0x000ee2000c1e1100 */
[----:B------:R-:W-:-:S13]  /*7630*/  ISETP.LT.OR P3, PT, R41, 0xa, !P1 ;  /* 0x0000000a2900780c */ /* 0x000fda0004f61670 */
[----:B-1----:R-:W-:-:S04]  /*7640*/  @!P3 IADD3 R51, P4, P5, R45, R24, R47 ;  /* 0x000000182d33b210 */ /* 0x002fc80007d9e02f */
[----:B------:R-:W-:Y:S02]  /*7650*/  @!P3 IADD3.X R50, R42, R46, R43, P4, P5 ;  /* 0x0000002e2a32b210 */ /* 0x000fe400027ea42b */
        /* <DEDUP_REMOVED lines=13> */
[----:B0-----:R-:W-:Y:S02]  /*7730*/  @!P3 IADD3 R38, P0, R51, R38, RZ ;  /* 0x000000263326b210 */ /* 0x001fe40007f1e0ff */
[----:B------:R-:W-:-:S03]  /*7740*/  @!P5 IADD3.X R57, R46, R37, R42, P2, P4 ;  /* 0x000000252e39d210 */ /* 0x000fc600017e842a */
[----:B------:R-:W-:Y:S01]  /*7750*/  @!P3 IMAD.X R39, R50, 0x1, R39, P0 ;  /* 0x000000013227b824 */ /* 0x000fe200000e0627 */
[----:B------:R-:W-:Y:S02]  /*7760*/  IADD3 R37, P0, R48, 0x100, RZ ;  /* 0x0000010030257810 */ /* 0x000fe40007f1e0ff */
[----:B------:R-:W-:-:S04]  /*7770*/  LOP3.LUT R228, R228, 0xf7ffffff, RZ, 0xc0, !PT ;  /* 0xf7ffffffe4e47812 */ /* 0x000fc800078ec0ff */
[----:B------:R-:W-:-:S04]  /*7780*/  @P5 LOP3.LUT R228, R228, 0x8000000, RZ, 0xfc, !PT ;  /* 0x08000000e4e45812 */ /* 0x000fc800078efcff */
[----:B------:R-:W-:Y:S02]  /*7790*/  LOP3.LUT P4, RZ, R228, 0x20, RZ, 0xc0, !PT ;  /* 0x00000020e4ff7812 */ /* 0x000fe4000788c0ff */
[----:B------:R-:W-:Y:S02]  /*77a0*/  PRMT R50, RZ, 0x7610, R50 ;  /* 0x00007610ff327816 */ /* 0x000fe40000000032 */
[----:B---3--:R-:W-:-:S04]  /*77b0*/  LOP3.LUT R36, R36, 0xff, RZ, 0xc0, !PT ;  /* 0x000000ff24247812 */ /* 0x008fc800078ec0ff */
[----:B------:R-:W-:-:S05]  /*77c0*/  F2FP.F16.E4M3.UNPACK_B R36, R36 ;  /* 0x00000024ff24723e */ /* 0x000fca00020006ff */
[----:B------:R-:W-:-:S05]  /*77d0*/  HADD2.F32 R36, -RZ, R36.H0_H0 ;  /* 0x20000024ff247230 */ /* 0x000fca0000004100 */
[----:B------:R-:W-:-:S04]  /*77e0*/  FMUL R36, R36, UR8 ;  /* 0x0000000824247c20 */ /* 0x000fc80008400000 */
[----:B------:R-:W-:-:S05]  /*77f0*/  FFMA R36, R209, UR33, R36 ;  /* 0x00000021d1247c23 */ /* 0x000fca0008000024 */
[----:B------:R-:W-:Y:S01]  /*7800*/  F2FP.SATFINITE.E4M3.F32.PACK_AB_MERGE_C R51, RZ, R36, RZ ;  /* 0x00000024ff33723e */ /* 0x000fe200048070ff */
[----:B------:R-:W-:-:S04]  /*7810*/  IMAD.X R36, RZ, RZ, R3, P0 ;  /* 0x000000ffff247224 */ /* 0x000fc800000e0603 */
[----:B------:R-:W-:Y:S01]  /*7820*/  IMAD R36, R36, UR12, RZ ;  /* 0x0000000c24247c24 */ /* 0x000fe2000f8e02ff */
[----:B------:R0:W-:Y:S03]  /*7830*/  @!P3 STG.E.U8 desc[UR38][R38.64+0x9], R51 ;  /* 0x000009332600b986 */ /* 0x0001e6000c101126 */
[C---:B0-----:R-:W-:Y:S02]  /*7840*/  IMAD R38, R37.reuse, UR13, R36 ;  /* 0x0000000d25267c24 */ /* 0x041fe4000f8e0224 */
[----:B------:R-:W-:-:S03]  /*7850*/  IMAD.WIDE.U32 R36, R37, UR12, R34 ;  /* 0x0000000c25247c25 */ /* 0x000fc6000f8e0022 */
[----:B------:R-:W-:-:S04]  /*7860*/  IADD3 R36, P0, R36, UR14, RZ ;  /* 0x0000000e24247c10 */ /* 0x000fc8000ff1e0ff */
[----:B------:R-:W-:-:S05]  /*7870*/  IADD3.X R37, R37, UR15, R38, P0, !PT ;  /* 0x0000000f25257c10 */ /* 0x000fca00087fe426 */
[----:B------:R-:W3:Y:S01]  /*7880*/  @!P4 LDG.E.U8 R50, desc[UR38][R36.64] ;  /* 0x000000262432c981 */ /* 0x000ee2000c1e1100 */
[----:B------:R-:W-:-:S04]  /*7890*/  LOP3.LUT P6, RZ, R0, 0x40000, RZ, 0xc0, !PT ;  /* 0x0004000000ff7812 */ /* 0x000fc800078cc0ff */
[----:B------:R-:W-:Y:S02]  /*78a0*/  ISETP.LT.OR P3, PT, R41, 0x41, !P6 ;  /* 0x000000412900780c */ /* 0x000fe40007761670 */
[C---:B------:R-:W-:Y:S02]  /*78b0*/  LOP3.LUT P5, RZ, R228.reuse, 0x10, RZ, 0xc0, !PT ;  /* 0x00000010e4ff7812 */ /* 0x040fe400078ac0ff */
[----:B------:R-:W-:-:S09]  /*78c0*/  LOP3.LUT R228, R228, 0xfbffffff, RZ, 0xc0, !PT ;  /* 0xfbffffffe4e47812 */ /* 0x000fd200078ec0ff */
[----:B------:R-:W-:Y:S02]  /*78d0*/  @P3 LOP3.LUT R228, R228, 0x4000000, RZ, 0xfc, !PT ;  /* 0x04000000e4e43812 */ /* 0x000fe400078efcff */
        /* <DEDUP_REMOVED lines=8> */
[----:B------:R-:W-:-:S13]  /*7960*/  ISETP.LT.OR P3, PT, R41, 0x42, !P6 ;  /* 0x000000422900780c */ /* 0x000fda0007761670 */
[----:B------:R-:W0:Y:S01]  /*7970*/  @!P3 LDC.64 R38, c[0x0][0x5c0] ;  /* 0x00017000ff26bb82 */ /* 0x000e220000000a00 */
[----:B------:R-:W-:-:S05]  /*7980*/  F2FP.SATFINITE.E4M3.F32.PACK_AB_MERGE_C R208, RZ, R208, RZ ;  /* 0x000000d0ffd0723e */ /* 0x000fca00048070ff */
[----:B------:R1:W-:Y:S01]  /*7990*/  @!P4 STG.E.U8 desc[UR38][R82.64], R208 ;  /* 0x000000d05200c986 */ /* 0x0003e2000c101126 */
[----:B0-----:R-:W-:Y:S02]  /*79a0*/  @!P3 IADD3 R52, P0, P2, R24, R38, R47 ;  /* 0x000000261834b210 */ /* 0x001fe40007a1e02f */
[----:B------:R-:W-:-:S06]  /*79b0*/  PRMT R38, RZ, 0x7610, R38 ;  /* 0x00007610ff267816 */ /* 0x000fcc0000000026 */
[----:B------:R-:W3:Y:S01]  /*79c0*/  @!P5 LDG.E.U8 R38, desc[UR38][R36.64+0x1] ;  /* 0x000001262426d981 */ /* 0x000ee2000c1e1100 */
[----:B------:R-:W-:Y:S02]  /*79d0*/  LOP3.LUT R228, R228, 0xfdffffff, RZ, 0xc0, !PT ;  /* 0xfdffffffe4e47812 */ /* 0x000fe400078ec0ff */
[----:B------:R-:W-:Y:S02]  /*79e0*/  @!P3 IADD3.X R53, R46, R39, R43, P0, P2 ;  /* 0x000000272e35b210 */ /* 0x000fe400007e442b */
[----:B------:R-:W-:Y:S02]  /*79f0*/  @P3 LOP3.LUT R228, R228, 0x2000000, RZ, 0xfc, !PT ;  /* 0x02000000e4e43812 */ /* 0x000fe400078efcff */
[----:B------:R-:W-:Y:S02]  /*7a00*/  ISETP.LT.OR P3, PT, R41, 0x49, !P6 ;  /* 0x000000492900780c */ /* 0x000fe40007761670 */
[----:B------:R-:W-:-:S11]  /*7a10*/  LOP3.LUT R228, R228, 0xfeffffff, RZ, 0xc0, !PT ;  /* 0xfeffffffe4e47812 */ /* 0x000fd600078ec0ff */
[----:B------:R-:W-:Y:S02]  /*7a20*/  @P3 LOP3.LUT R228, R228, 0x1000000, RZ, 0xfc, !PT ;  /* 0x01000000e4e43812 */ /* 0x000fe400078efcff */
[----:B---3--:R-:W-:-:S04]  /*7a30*/  LOP3.LUT R38, R38, 0xff, RZ, 0xc0, !PT ;  /* 0x000000ff26267812 */ /* 0x008fc800078ec0ff */
[----:B------:R-:W-:-:S05]  /*7a40*/  F2FP.F16.E4M3.UNPACK_B R38, R38 ;  /* 0x00000026ff26723e */ /* 0x000fca00020006ff */
[----:B------:R-:W-:-:S05]  /*7a50*/  HADD2.F32 R38, -RZ, R38.H0_H0 ;  /* 0x20000026ff267230 */ /* 0x000fca0000004100 */
[----:B------:R-:W-:-:S04]  /*7a60*/  FMUL R38, R38, UR8 ;  /* 0x0000000826267c20 */ /* 0x000fc80008400000 */
[----:B------:R-:W-:-:S05]  /*7a70*/  FFMA R38, R207, UR33, R38 ;  /* 0x00000021cf267c23 */ /* 0x000fca0008000026 */
[----:B-1----:R-:W-:Y:S02]  /*7a80*/  F2FP.SATFINITE.E4M3.F32.PACK_AB_MERGE_C R83, RZ, R38, RZ ;  /* 0x00000026ff53723e */ /* 0x002fe400048070ff */
[----:B------:R-:W0:Y:S02]  /*7a90*/  @!P3 LDC.64 R38, c[0x0][0x5c0] ;  /* 0x00017000ff26bb82 */ /* 0x000e240000000a00 */
[----:B0-----:R-:W-:-:S04]  /*7aa0*/  @!P3 IADD3 R50, P0, P2, R24, R38, R47 ;  /* 0x000000261832b210 */ /* 0x001fc80007a1e02f */
[----:B------:R-:W-:Y:S02]  /*7ab0*/  @!P3 IADD3.X R51, R46, R39, R43, P0, P2 ;  /* 0x000000272e33b210 */ /* 0x000fe400007e442b */
[----:B------:R-:W-:-:S04]  /*7ac0*/  ISETP.GE.AND P0, PT, R40, 0x109, PT ;  /* 0x000001092800780c */ /* 0x000fc80003f06270 */
[----:B------:R-:W-:-:S13]  /*7ad0*/  ISETP.LT.OR P4, PT, R41, 0x1, !P0 ;  /* 0x000000012900780c */ /* 0x000fda0004781670 */
[----:B------:R-:W-:-:S04]  /*7ae0*/  @!P4 IADD3 R80, P2, P3, R45, R24, R49 ;  /* 0x000000182d50c210 */ /* 0x000fc80007b5e031 */
[----:B------:R-:W-:Y:S02]  /*7af0*/  @!P4 IADD3.X R81, R42, R46, R44, P2, P3 ;  /* 0x0000002e2a51c210 */ /* 0x000fe400017e642c */
[----:B------:R-:W-:Y:S02]  /*7b00*/  ISETP.LT.OR P3, PT, R41, 0x2, !P0 ;  /* 0x000000022900780c */ /* 0x000fe40004761670 */
[----:B------:R-:W-:Y:S01]  /*7b10*/  IADD3 R48, P2, R48, 0x108, RZ ;  /* 0x0000010830307810 */ /* 0x000fe20007f5e0ff */
[----:B------:R0:W-:Y:S04]  /*7b20*/  @!P5 STG.E.U8 desc[UR38][R84.64+0x1], R83 ;  /* 0x000001535400d986 */ /* 0x0001e8000c101126 */
[----:B------:R-:W-:Y:S02]  /*7b30*/  IMAD.X R38, RZ, RZ, R3, P2 ;  /* 0x000000ffff267224 */ /* 0x000fe400010e0603 */
[----:B------:R-:W-:Y:S01]  /*7b40*/  IMAD.WIDE.U32 R34, R48, UR12, R34 ;  /* 0x0000000c30227c25 */ /* 0x000fe2000f8e0022 */
[----:B------:R-:W-:Y:S01]  /*7b50*/  LOP3.LUT R0, R0, 0xfffeffff, RZ, 0xc0, !PT ;  /* 0xfffeffff00007812 */ /* 0x000fe200078ec0ff */
[----:B------:R-:W3:Y:S02]  /*7b60*/  LDL.LU.64 R2, [R1+0x68] ;  /* 0x0000680001027983 */ /* 0x000ee40000300a00 */
[----:B------:R-:W-:Y:S01]  /*7b70*/  @!P3 IADD3 R82, P2, P5, R45, R24, R49 ;  /* 0x000000182d52b210 */ /* 0x000fe20007d5e031 */
[----:B------:R-:W-:Y:S01]  /*7b80*/  IMAD R38, R38, UR12, RZ ;  /* 0x0000000c26267c24 */ /* 0x000fe2000f8e02ff */
[----:B------:R-:W4:Y:S02]  /*7b90*/  LDL.LU R222, [R1] ;  /* 0x0000000001de7983 */ /* 0x000f240000300800 */
[----:B0-----:R-:W-:Y:S01]  /*7ba0*/  @!P3 IADD3.X R83, R42, R46, R44, P2, P5 ;  /* 0x0000002e2a53b210 */ /* 0x001fe200017ea42c */
[----:B------:R-:W-:Y:S01]  /*7bb0*/  IMAD R38, R48, UR13, R38 ;  /* 0x0000000d30267c24 */ /* 0x000fe2000f8e0226 */
[----:B------:R-:W-:Y:S01]  /*7bc0*/  IADD3 R34, P2, R34, UR14, RZ ;  /* 0x0000000e22227c10 */ /* 0x000fe2000ff5e0ff */
[----:B------:R-:W2:Y:S01]  /*7bd0*/  LDL.LU R224, [R1+0x4] ;  /* 0x0000040001e07983 */ /* 0x000ea20000300800 */
[----:B------:R-:W-:-:S02]  /*7be0*/  PRMT R48, RZ, 0x7610, R48 ;  /* 0x00007610ff307816 */ /* 0x000fc40000000030 */
[----:B------:R-:W-:Y:S01]  /*7bf0*/  IADD3.X R35, R35, UR15, R38, P2, !PT ;  /* 0x0000000f23237c10 */ /* 0x000fe200097fe426 */
[----:B------:R-:W2:Y:S01]  /*7c00*/  LDL.LU R223, [R1+0x8] ;  /* 0x0000080001df7983 */ /* 0x000ea20000300800 */
[----:B------:R-:W0:Y:S03]  /*7c10*/  @!P4 LDC.64 R38, c[0x0][0x5c0] ;  /* 0x00017000ff26cb82 */ /* 0x000e260000000a00 */
[----:B------:R-:W3:Y:S01]  /*7c20*/  @!P4 LDG.E.U8 R48, desc[UR38][R34.64] ;  /* 0x000000262230c981 */ /* 0x000ee2000c1e1100 */
[----:B0-----:R-:W-:-:S05]  /*7c30*/  @!P4 IADD3 R38, P2, R80, R38, RZ ;  /* 0x000000265026c210 */ /* 0x001fca0007f5e0ff */
[----:B------:R-:W-:Y:S01]  /*7c40*/  @!P4 IMAD.X R39, R81, 0x1, R39, P2 ;  /* 0x000000015127c824 */ /* 0x000fe200010e0627 */
[----:B------:R-:W-:-:S13]  /*7c50*/  ISETP.LT.OR P2, PT, R41, 0x9, !P0 ;  /* 0x000000092900780c */ /* 0x000fda0004741670 */
[----:B------:R-:W-:-:S04]  /*7c60*/  @P2 LOP3.LUT R0, R0, 0x10000, RZ, 0xfc, !PT ;  /* 0x0001000000002812 */ /* 0x000fc800078efcff */
[----:B------:R-:W-:-:S04]  /*7c70*/  LOP3.LUT R0, R0, 0xfffdffff, RZ, 0xc0, !PT ;  /* 0xfffdffff00007812 */ /* 0x000fc800078ec0ff */
[----:B------:R-:W-:Y:S02]  /*7c80*/  @P0 LOP3.LUT R0, R0, 0x20000, RZ, 0xfc, !PT ;  /* 0x0002000000000812 */ /* 0x000fe400078efcff */
[----:B---3--:R-:W-:-:S04]  /*7c90*/  LOP3.LUT R48, R48, 0xff, RZ, 0xc0, !PT ;  /* 0x000000ff30307812 */ /* 0x008fc800078ec0ff */
[----:B------:R-:W-:-:S05]  /*7ca0*/  F2FP.F16.E4M3.UNPACK_B R48, R48 ;  /* 0x00000030ff30723e */ /* 0x000fca00020006ff */
[----:B------:R-:W-:-:S05]  /*7cb0*/  HADD2.F32 R48, -RZ, R48.H0_H0 ;  /* 0x20000030ff307230 */ /* 0x000fca0000004100 */
[----:B------:R-:W-:-:S04]  /*7cc0*/  FMUL R48, R48, UR8 ;  /* 0x0000000830307c20 */ /* 0x000fc80008400000 */
[----:B------:R-:W-:-:S05]  /*7cd0*/  FFMA R206, R206, UR33, R48 ;  /* 0x00000021cece7c23 */ /* 0x000fca0008000030 */
[----:B------:R-:W-:-:S05]  /*7ce0*/  F2FP.SATFINITE.E4M3.F32.PACK_AB_MERGE_C R206, RZ, R206, RZ ;  /* 0x000000ceffce723e */ /* 0x000fca00048070ff */
[----:B------:R0:W-:Y:S02]  /*7cf0*/  @!P4 STG.E.U8 desc[UR38][R38.64], R206 ;  /* 0x000000ce2600c986 */ /* 0x0001e4000c101126 */
[----:B0-----:R-:W0:Y:S01]  /*7d00*/  @!P3 LDC.64 R38, c[0x0][0x5c0] ;  /* 0x00017000ff26bb82 */ /* 0x001e220000000a00 */
[----:B------:R-:W-:Y:S02]  /*7d10*/  ISETP.LT.OR P4, PT, R41, 0xa, !P0 ;  /* 0x0000000a2900780c */ /* 0x000fe40004781670 */
[----:B0-----:R-:W-:-:S05]  /*7d20*/  @!P3 IADD3 R38, P0, R82, R38, RZ ;  /* 0x000000265226b210 */ /* 0x001fca0007f1e0ff */
[----:B------:R-:W-:Y:S01]  /*7d30*/  @!P3 IMAD.X R39, R83, 0x1, R39, P0 ;  /* 0x000000015327b824 */ /* 0x000fe200000e0627 */
[----:B------:R-:W-:-:S06]  /*7d40*/  PRMT R83, RZ, 0x7610, R83 ;  /* 0x00007610ff537816 */ /* 0x000fcc0000000053 */
[----:B------:R-:W3:Y:S01]  /*7d50*/  @!P3 LDG.E.U8 R83, desc[UR38][R34.64+0x1] ;  /* 0x000001262253b981 */ /* 0x000ee2000c1e1100 */
[----:B------:R-:W-:-:S04]  /*7d60*/  @!P2 IADD3 R48, P5, P6, R45, R24, R49 ;  /* 0x000000182d30a210 */ /* 0x000fc80007ebe031 */
[----:B------:R-:W-:Y:S02]  /*7d70*/  @!P2 IADD3.X R81, R42, R46, R44, P5, P6 ;  /* 0x0000002e2a51a210 */ /* 0x000fe40002fec42c */
[----:B------:R-:W-:Y:S02]  /*7d80*/  LOP3.LUT P2, RZ, R228, 0x40, RZ, 0xc0, !PT ;  /* 0x00000040e4ff7812 */ /* 0x000fe4000784c0ff */
[----:B---3--:R-:W-:-:S04]  /*7d90*/  LOP3.LUT R83, R83, 0xff, RZ, 0xc0, !PT ;  /* 0x000000ff53537812 */ /* 0x008fc800078ec0ff */
[----:B------:R-:W-:-:S05]  /*7da0*/  F2FP.F16.E4M3.UNPACK_B R83, R83 ;  /* 0x00000053ff53723e */ /* 0x000fca00020006ff */
[----:B------:R-:W-:-:S05]  /*7db0*/  HADD2.F32 R83, -RZ, R83.H0_H0 ;  /* 0x20000053ff537230 */ /* 0x000fca0000004100 */
[----:B------:R-:W-:-:S04]  /*7dc0*/  FMUL R83, R83, UR8 ;  /* 0x0000000853537c20 */ /* 0x000fc80008400000 */
[----:B------:R-:W-:-:S05]  /*7dd0*/  FFMA R83, R205, UR33, R83 ;  /* 0x00000021cd537c23 */ /* 0x000fca0008000053 */
[----:B------:R-:W-:-:S05]  /*7de0*/  F2FP.SATFINITE.E4M3.F32.PACK_AB_MERGE_C R83, RZ, R83, RZ ;  /* 0x00000053ff53723e */ /* 0x000fca00048070ff */
[----:B------:R0:W-:Y:S02]  /*7df0*/  @!P3 STG.E.U8 desc[UR38][R38.64+0x1], R83 ;  /* 0x000001532600b986 */ /* 0x0001e4000c101126 */
[----:B0-----:R-:W-:-:S06]  /*7e00*/  PRMT R38, RZ, 0x7610, R38 ;  /* 0x00007610ff267816 */ /* 0x001fcc0000000026 */
[----:B------:R-:W3:Y:S01]  /*7e10*/  @!P2 LDG.E.U8 R38, desc[UR38][R36.64+0x8] ;  /* 0x000008262426a981 */ /* 0x000ee2000c1e1100 */
[----:B------:R-:W-:Y:S02]  /*7e20*/  ISETP.LT.OR P3, PT, R41, 0x11, !P1 ;  /* 0x000000112900780c */ /* 0x000fe40004f61670 */
[----:B------:R-:W-:Y:S02]  /*7e30*/  @!P4 IADD3 R80, P5, P6, R45, R24, R49 ;  /* 0x000000182d50c210 */ /* 0x000fe40007ebe031 */
[----:B------:R-:W-:Y:S02]  /*7e40*/  LOP3.LUT R0, R0, 0xffffdfff, RZ, 0xc0, !PT ;  /* 0xffffdfff00007812 */ /* 0x000fe400078ec0ff */
[----:B------:R-:W-:-:S07]  /*7e50*/  @!P4 IADD3.X R82, R42, R46, R44, P5, P6 ;  /* 0x0000002e2a52c210 */ /* 0x000fce0002fec42c */
[----:B------:R-:W-:Y:S02]  /*7e60*/  @!P3 IADD3 R83, P5, P6, R45, R24, R47 ;  /* 0x000000182d53b210 */ /* 0x000fe40007ebe02f */
[----:B------:R-:W-:Y:S02]  /*7e70*/  @P3 LOP3.LUT R0, R0, 0x2000, RZ, 0xfc, !PT ;  /* 0x0000200000003812 */ /* 0x000fe400078efcff */
        /* <DEDUP_REMOVED lines=11> */
[C---:B------:R-:W-:Y:S02]  /*7f30*/  ISETP.LT.OR P0, PT, R41.reuse, 0x12, !P1 ;  /* 0x000000122900780c */ /* 0x040fe40004f01670 */
[----:B------:R-:W-:-:S11]  /*7f40*/  ISETP.LT.OR P2, PT, R41, 0x19, !P1 ;  /* 0x000000192900780c */ /* 0x000fd60004f41670 */
[----:B------:R-:W-:-:S04]  /*7f50*/  @!P0 IADD3 R85, P5, P6, R45, R24, R47 ;  /* 0x000000182d558210 */ /* 0x000fc80007ebe02f */
[----:B------:R-:W-:Y:S02]  /*7f60*/  @!P0 IADD3.X R204, R42, R46, R43, P5, P6 ;  /* 0x0000002e2acc8210 */ /* 0x000fe40002fec42b */
        /* <DEDUP_REMOVED lines=9> */
[----:B------:R0:W-:Y:S01]  /*8000*/  @!P3 STG.E.U8 desc[UR38][R92.64+0x9], R38 ;  /* 0x000009265c00b986 */ /* 0x0001e2000c101126 */
[----:B------:R-:W-:Y:S01]  /*8010*/  ISETP.LT.OR P3, PT, R41, 0x1a, !P1 ;  /* 0x0000001a2900780c */ /* 0x000fe20004f61670 */
[----:B0-----:R-:W0:-:S12]  /*8020*/  @!P2 LDC.64 R38, c[0x0][0x5c0] ;  /* 0x00017000ff26ab82 */ /* 0x001e180000000a00 */
[----:B------:R-:W-:-:S04]  /*8030*/  @!P3 IADD3 R203, P5, P6, R45, R24, R47 ;  /* 0x000000182dcbb210 */ /* 0x000fc80007ebe02f */
[----:B------:R-:W-:Y:S02]  /*8040*/  @!P3 IADD3.X R211, R42, R46, R43, P5, P6 ;  /* 0x0000002e2ad3b210 */ /* 0x000fe40002fec42b */
[----:B0-----:R-:W-:Y:S02]  /*8050*/  @!P2 IADD3 R38, P5, R48, R38, RZ ;  /* 0x000000263026a210 */ /* 0x001fe40007fbe0ff */
[----:B------:R-:W-:-:S06]  /*8060*/  PRMT R48, RZ, 0x7610, R48 ;  /* 0x00007610ff307816 */ /* 0x000fcc0000000030 */
[----:B------:R-:W3:Y:S01]  /*8070*/  @!P2 LDG.E.U8 R48, desc[UR38][R34.64+0x8] ;  /* 0x000008262230a981 */ /* 0x000ee2000c1e1100 */
[----:B------:R-:W-:Y:S01]  /*8080*/  @!P2 IMAD.X R39, R81, 0x1, R39, P5 ;  /* 0x000000015127a824 */ /* 0x000fe200028e0627 */
[----:B---3--:R-:W-:-:S04]  /*8090*/  LOP3.LUT R48, R48, 0xff, RZ, 0xc0, !PT ;  /* 0x000000ff30307812 */ /* 0x008fc800078ec0ff */
[----:B------:R-:W-:-:S05]  /*80a0*/  F2FP.F16.E4M3.UNPACK_B R48, R48 ;  /* 0x00000030ff30723e */ /* 0x000fca00020006ff */
[----:B------:R-:W-:-:S05]  /*80b0*/  HADD2.F32 R48, -RZ, R48.H0_H0 ;  /* 0x20000030ff307230 */ /* 0x000fca0000004100 */
[----:B------:R-:W-:-:S04]  /*80c0*/  FMUL R48, R48, UR8 ;  /* 0x0000000830307c20 */ /* 0x000fc80008400000 */
[--C-:B------:R-:W-:Y:S01]  /*80d0*/  FFMA R202, R202, UR33, R48.reuse ;  /* 0x00000021caca7c23 */ /* 0x100fe20008000030 */
[----:B------:R-:W-:-:S04]  /*80e0*/  PRMT R48, RZ, 0x7610, R48 ;  /* 0x00007610ff307816 */ /* 0x000fc80000000030 */
[----:B------:R-:W-:-:S05]  /*80f0*/  F2FP.SATFINITE.E4M3.F32.PACK_AB_MERGE_C R202, RZ, R202, RZ ;  /* 0x000000caffca723e */ /* 0x000fca00048070ff */
[----:B------:R0:W-:Y:S04]  /*8100*/  @!P2 STG.E.U8 desc[UR38][R38.64+0x8], R202 ;  /* 0x000008ca2600a986 */ /* 0x0001e8000c101126 */
[----:B------:R-:W3:Y:S01]  /*8110*/  @!P4 LDG.E.U8 R48, desc[UR38][R34.64+0x9] ;  /* 0x000009262230c981 */ /* 0x000ee2000c1e1100 */
[----:B------:R-:W-:-:S04]  /*8120*/  LOP3.LUT P0, RZ, R0, 0x20000, RZ, 0xc0, !PT ;  /* 0x0002000000ff7812 */ /* 0x000fc8000780c0ff */
[----:B------:R-:W-:Y:S02]  /*8130*/  ISETP.LT.OR P3, PT, R41, 0x11, !P0 ;  /* 0x000000112900780c */ /* 0x000fe40004761670 */
[----:B------:R-:W-:Y:S01]  /*8140*/  LOP3.LUT R228, R228, 0xfffeffff, RZ, 0xc0, !PT ;  /* 0xfffeffffe4e47812 */ /* 0x000fe200078ec0ff */
[----:B0-----:R-:W0:Y:S10]  /*8150*/  @!P4 LDC.64 R38, c[0x0][0x5c0] ;  /* 0x00017000ff26cb82 */ /* 0x001e340000000a00 */
[----:B------:R-:W-:-:S02]  /*8160*/  @!P3 IADD3 R207, P5, P6, R45, R24, R49 ;  /* 0x000000182dcfb210 */ /* 0x000fc40007ebe031 */
[----:B------:R-:W-:Y:S02]  /*8170*/  @P3 LOP3.LUT R228, R228, 0x10000, RZ, 0xfc, !PT ;  /* 0x00010000e4e43812 */ /* 0x000fe400078efcff */
[----:B------:R-:W-:Y:S02]  /*8180*/  @!P3 IADD3.X R210, R42, R46, R44, P5, P6 ;  /* 0x0000002e2ad2b210 */ /* 0x000fe40002fec42c */
[----:B------:R-:W-:-:S13]  /*8190*/  ISETP.LT.OR P3, PT, R41, 0x12, !P0 ;  /* 0x000000122900780c */ /* 0x000fda0004761670 */
[----:B------:R-:W-:-:S04]  /*81a0*/  @!P3 IADD3 R202, P5, P6, R45, R24, R49 ;  /* 0x000000182dcab210 */ /* 0x000fc80007ebe031 */
[----:B------:R-:W-:Y:S02]  /*81b0*/  @!P3 IADD3.X R209, R42, R46, R44, P5, P6 ;  /* 0x0000002e2ad1b210 */ /* 0x000fe40002fec42c */
[----:B------:R-:W-:Y:S02]  /*81c0*/  ISETP.LT.OR P6, PT, R41, 0x19, !P0 ;  /* 0x000000192900780c */ /* 0x000fe400047c1670 */
[----:B0-----:R-:W-:Y:S02]  /*81d0*/  @!P4 IADD3 R38, P2, R80, R38, RZ ;  /* 0x000000265026c210 */ /* 0x001fe40007f5e0ff */
[----:B------:R-:W-:-:S03]  /*81e0*/  LOP3.LUT R228, R228, 0xffff7fff, RZ, 0xc0, !PT ;  /* 0xffff7fffe4e47812 */ /* 0x000fc600078ec0ff */
[----:B------:R-:W-:Y:S01]  /*81f0*/  @!P4 IMAD.X R39, R82, 0x1, R39, P2 ;  /* 0x000000015227c824 */ /* 0x000fe200010e0627 */
[----:B------:R-:W-:Y:S02]  /*8200*/  @P3 LOP3.LUT R228, R228, 0x8000, RZ, 0xfc, !PT ;  /* 0x00008000e4e43812 */ /* 0x000fe400078efcff */
[----:B------:R-:W-:Y:S02]  /*8210*/  ISETP.GE.AND P3, PT, R40, 0x1, PT ;  /* 0x000000012800780c */ /* 0x000fe40003f66270 */
[----:B---3--:R-:W-:-:S04]  /*8220*/  LOP3.LUT R48, R48, 0xff, RZ, 0xc0, !PT ;  /* 0x000000ff30307812 */ /* 0x008fc800078ec0ff */
[----:B------:R-:W-:-:S05]  /*8230*/  F2FP.F16.E4M3.UNPACK_B R48, R48 ;  /* 0x00000030ff30723e */ /* 0x000fca00020006ff */
[----:B------:R-:W-:-:S05]  /*8240*/  HADD2.F32 R48, -RZ, R48.H0_H0 ;  /* 0x20000030ff307230 */ /* 0x000fca0000004100 */
[----:B------:R-:W-:-:S04]  /*8250*/  FMUL R48, R48, UR8 ;  /* 0x0000000830307c20 */ /* 0x000fc80008400000 */
[----:B------:R-:W-:-:S05]  /*8260*/  FFMA R48, R201, UR33, R48 ;  /* 0x00000021c9307c23 */ /* 0x000fca0008000030 */
[----:B------:R-:W-:-:S05]  /*8270*/  F2FP.SATFINITE.E4M3.F32.PACK_AB_MERGE_C R48, RZ, R48, RZ ;  /* 0x00000030ff30723e */ /* 0x000fca00048070ff */
[----:B------:R0:W-:Y:S01]  /*8280*/  @!P4 STG.E.U8 desc[UR38][R38.64+0x9], R48 ;  /* 0x000009302600c986 */ /* 0x0001e2000c101126 */
[----:B------:R-:W-:-:S04]  /*8290*/  @!P6 IADD3 R201, P2, P4, R45, R24, R49 ;  /* 0x000000182dc9e210 */ /* 0x000fc80007c5e031 */
[----:B------:R-:W-:Y:S02]  /*82a0*/  @!P6 IADD3.X R208, R42, R46, R44, P2, P4 ;  /* 0x0000002e2ad0e210 */ /* 0x000fe400017e842c */
[----:B------:R-:W-:Y:S02]  /*82b0*/  ISETP.LT.OR P2, PT, R41, 0x11, !P3 ;  /* 0x000000112900780c */ /* 0x000fe40005f41670 */
[----:B0-----:R-:W-:-:S11]  /*82c0*/  PRMT R38, RZ, 0x7610, R38 ;  /* 0x00007610ff267816 */ /* 0x001fd60000000026 */
        /* <DEDUP_REMOVED lines=16> */
[----:B------:R-:W-:-:S04]  /*83d0*/  @P6 LOP3.LUT R228, R228, 0x1, RZ, 0xfc, !PT ;  /* 0x00000001e4e46812 */ /* 0x000fc800078efcff */
[----:B------:R-:W-:Y:S02]  /*83e0*/  LOP3.LUT P6, RZ, R228, 0x400, RZ, 0xc0, !PT ;  /* 0x00000400e4ff7812 */ /* 0x000fe400078cc0ff */
[----:B0-----:R-:W-:-:S05]  /*83f0*/  @!P2 IADD3 R38, P4, R24, R38, RZ ;  /* 0x000000261826a210 */ /* 0x001fca0007f9e0ff */
[----:B------:R-:W-:Y:S01]  /*8400*/  @!P2 IMAD.X R39, R46, 0x1, R39, P4 ;  /* 0x000000012e27a824 */ /* 0x000fe200020e0627 */
[----:B------:R-:W-:-:S05]  /*8410*/  LOP3.LUT R0, R0, 0xffff7fff, RZ, 0xc0, !PT ;  /* 0xffff7fff00007812 */ /* 0x000fca00078ec0ff */
[----:B------:R-:W-:-:S04]  /*8420*/  @P6 LOP3.LUT R0, R0, 0x8000, RZ, 0xfc, !PT ;  /* 0x0000800000006812 */ /* 0x000fc800078efcff */
[----:B------:R-:W-:Y:S02]  /*8430*/  LOP3.LUT R0, R0, 0xfffff7ff, RZ, 0xc0, !PT ;  /* 0xfffff7ff00007812 */ /* 0x000fe400078ec0ff */
[----:B---3--:R-:W-:-:S04]  /*8440*/  LOP3.LUT R48, R48, 0xff, RZ, 0xc0, !PT ;  /* 0x000000ff30307812 */ /* 0x008fc800078ec0ff */
[----:B------:R-:W-:-:S05]  /*8450*/  F2FP.F16.E4M3.UNPACK_B R48, R48 ;  /* 0x00000030ff30723e */ /* 0x000fca00020006ff */
[----:B------:R-:W-:-:S05]  /*8460*/  HADD2.F32 R48, -RZ, R48.H0_H0 ;  /* 0x20000030ff307230 */ /* 0x000fca0000004100 */
[----:B------:R-:W-:-:S04]  /*8470*/  FMUL R48, R48, UR8 ;  /* 0x0000000830307c20 */ /* 0x000fc80008400000 */
[----:B------:R-:W-:-:S05]  /*8480*/  FFMA R48, R199, UR33, R48 ;  /* 0x00000021c7307c23 */ /* 0x000fca0008000030 */
[----:B------:R-:W-:-:S05]  /*8490*/  F2FP.SATFINITE.E4M3.F32.PACK_AB_MERGE_C R48, RZ, R48, RZ ;  /* 0x00000030ff30723e */ /* 0x000fca00048070ff */
[----:B------:R0:W-:Y:S01]  /*84a0*/  @!P2 STG.E.U8 desc[UR38][R38.64+0x11], R48 ;  /* 0x000011302600a986 */ /* 0x0001e2000c101126 */
[----:B------:R-:W-:-:S13]  /*84b0*/  ISETP.LT.OR P2, PT, R41, 0x1a, !P0 ;  /* 0x0000001a2900780c */ /* 0x000fda0004741670 */
[----:B------:R-:W-:Y:S02]  /*84c0*/  @!P2 IADD3 R199, P4, P5, R45, R24, R49 ;  /* 0x000000182dc7a210 */ /* 0x000fe40007d9e031 */
[----:B------:R-:W-:Y:S02]  /*84d0*/  @P2 LOP3.LUT R0, R0, 0x800, RZ, 0xfc, !PT ;  /* 0x0000080000002812 */ /* 0x000fe400078efcff */
[----:B------:R-:W-:Y:S02]  /*84e0*/  @!P2 IADD3.X R200, R42, R46, R44, P4, P5 ;  /* 0x0000002e2ac8a210 */ /* 0x000fe400027ea42c */
[----:B------:R-:W-:Y:S02]  /*84f0*/  LOP3.LUT P2, RZ, R228, 0x200, RZ, 0xc0, !PT ;  /* 0x00000200e4ff7812 */ /* 0x000fe4000784c0ff */
[----:B0-----:R-:W-:-:S11]  /*8500*/  PRMT R38, RZ, 0x7610, R38 ;  /* 0x00007610ff267816 */ /* 0x001fd60000000026 */
[----:B------:R-:W3:Y:S01]  /*8510*/  @!P2 LDG.E.U8 R38, desc[UR38][R28.64+0x10] ;  /* 0x000010261c26a981 */ /* 0x000ee2000c1e1100 */
[----:B------:R-:W-:Y:S02]  /*8520*/  ISETP.LT.OR P6, PT, R41, 0x21, !P1 ;  /* 0x000000212900780c */ /* 0x000fe40004fc1670 */
[----:B---3--:R-:W-:-:S04]  /*8530*/  LOP3.LUT R38, R38, 0xff, RZ, 0xc0, !PT ;  /* 0x000000ff26267812 */ /* 0x008fc800078ec0ff */
[----:B------:R-:W-:-:S05]  /*8540*/  F2FP.F16.E4M3.UNPACK_B R38, R38 ;  /* 0x00000026ff26723e */ /* 0x000fca00020006ff */
[----:B------:R-:W-:-:S05]  /*8550*/  HADD2.F32 R38, -RZ, R38.H0_H0 ;  /* 0x20000026ff267230 */ /* 0x000fca0000004100 */
[----:B------:R-:W-:-:S04]  /*8560*/  FMUL R38, R38, UR8 ;  /* 0x0000000826267c20 */ /* 0x000fc80008400000 */
[----:B------:R-:W-:Y:S01]  /*8570*/  FFMA R38, R198, UR33, R38 ;  /* 0x00000021c6267c23 */ /* 0x000fe20008000026 */
[----:B------:R-:W-:-:S04]  /*8580*/  @!P6 IADD3 R198, P4, P5, R45, R24, R47 ;  /* 0x000000182dc6e210 */ /* 0x000fc80007d9e02f */
[----:B------:R-:W-:Y:S02]  /*8590*/  @!P6 IADD3.X R213, R42, R46, R43, P4, P5 ;  /* 0x0000002e2ad5e210 */ /* 0x000fe400027ea42b */
[----:B------:R-:W-:Y:S02]  /*85a0*/  LOP3.LUT P6, RZ, R0, 0x8000, RZ, 0xc0, !PT ;  /* 0x0000800000ff7812 */ /* 0x000fe400078cc0ff */
[----:B------:R-:W-:-:S05]  /*85b0*/  F2FP.SATFINITE.E4M3.F32.PACK_AB_MERGE_C R38, RZ, R38, RZ ;  /* 0x00000026ff26723e */ /* 0x000fca00048070ff */
[----:B------:R0:W-:Y:S02]  /*85c0*/  @!P2 STG.E.U8 desc[UR38][R104.64+0x10], R38 ;  /* 0x000010266800a986 */ /* 0x0001e4000c101126 */
[----:B0-----:R-:W-:-:S06]  /*85d0*/  PRMT R38, RZ, 0x7610, R38 ;  /* 0x00007610ff267816 */ /* 0x001fcc0000000026 */
[----:B------:R-:W3:Y:S01]  /*85e0*/  @!P6 LDG.E.U8 R38, desc[UR38][R28.64+0x11] ;  /* 0x000011261c26e981 */ /* 0x000ee2000c1e1100 */
[----:B------:R-:W-:-:S13]  /*85f0*/  ISETP.LT.OR P2, PT, R41, 0x22, !P1 ;  /* 0x000000222900780c */ /* 0x000fda0004f41670 */
[----:B------:R-:W-:-:S04]  /*8600*/  @!P2 IADD3 R212, P5, P4, R45, R24, R47 ;  /* 0x000000182dd4a210 */ /* 0x000fc80007cbe02f */
[----:B------:R-:W-:Y:S02]  /*8610*/  @!P2 IADD3.X R215, R42, R46, R43, P5, P4 ;  /* 0x0000002e2ad7a210 */ /* 0x000fe40002fe842b */
        /* <DEDUP_REMOVED lines=8> */
[----:B------:R-:W-:Y:S02]  /*86a0*/  ISETP.LT.OR P4, PT, R41, 0x19, !P3 ;  /* 0x000000192900780c */ /* 0x000fe40005f81670 */
[----:B------:R-:W-:-:S05]  /*86b0*/  F2FP.SATFINITE.E4M3.F32.PACK_AB_MERGE_C R38, RZ, R38, RZ ;  /* 0x00000026ff26723e */ /* 0x000fca00048070ff */
[----:B------:R0:W-:Y:S02]  /*86c0*/  @!P6 STG.E.U8 desc[UR38][R100.64+0x11], R38 ;  /* 0x000011266400e986 */ /* 0x0001e4000c101126 */
[----:B0-----:R-:W-:-:S06]  /*86d0*/  PRMT R38, RZ, 0x7610, R38 ;  /* 0x00007610ff267816 */ /* 0x001fcc0000000026 */
        /* <DEDUP_REMOVED lines=15> */
[----:B------:R-:W-:Y:S02]  /*87d0*/  LOP3.LUT P6, RZ, R228, 0x800, RZ, 0xc0, !PT ;  /* 0x00000800e4ff7812 */ /* 0x000fe400078cc0ff */
        /* <DEDUP_REMOVED lines=11> */
[----:B------:R-:W-:Y:S02]  /*8890*/  LOP3.LUT P3, RZ, R228, 0x1000, RZ, 0xc0, !PT ;  /* 0x00001000e4ff7812 */ /* 0x000fe4000786c0ff */
[----:B------:R-:W-:-:S11]  /*88a0*/  LOP3.LUT R0, R0, 0xffffbfff, RZ, 0xc0, !PT ;  /* 0xffffbfff00007812 */ /* 0x000fd600078ec0ff */
[----:B------:R-:W-:Y:S02]  /*88b0*/  @P3 LOP3.LUT R0, R0, 0x4000, RZ, 0xfc, !PT ;  /* 0x0000400000003812 */ /* 0x000fe400078efcff */
[----:B------:R-:W-:-:S13]  /*88c0*/  ISETP.LT.OR P3, PT, R41, 0x2a, !P1 ;  /* 0x0000002a2900780c */ /* 0x000fda0004f61670 */
[----:B------:R-:W-:-:S04]  /*88d0*/  @!P3 IADD3 R105, P5, P4, R45, R24, R47 ;  /* 0x000000182d69b210 */ /* 0x000fc80007cbe02f */
[----:B------:R-:W-:Y:S02]  /*88e0*/  @!P3 IADD3.X R195, R42, R46, R43, P5, P4 ;  /* 0x0000002e2ac3b210 */ /* 0x000fe40002fe842b */
        /* <DEDUP_REMOVED lines=13> */
[----:B------:R0:W-:Y:S01]  /*89c0*/  @!P6 STG.E.U8 desc[UR38][R116.64+0x18], R38 ;  /* 0x000018267400e986 */ /* 0x0001e2000c101126 */
[C---:B------:R-:W-:Y:S02]  /*89d0*/  LOP3.LUT P6, RZ, R228.reuse, 0x100000, RZ, 0xc0, !PT ;  /* 0x00100000e4ff7812 */ /* 0x040fe400078cc0ff */
[----:B------:R-:W-:-:S04]  /*89e0*/  LOP3.LUT R228, R228, 0xfffffff7, RZ, 0xc0, !PT ;  /* 0xfffffff7e4e47812 */ /* 0x000fc800078ec0ff */
[----:B------:R-:W-:Y:S02]  /*89f0*/  @P3 LOP3.LUT R228, R228, 0x8, RZ, 0xfc, !PT ;  /* 0x00000008e4e43812 */ /* 0x000fe400078efcff */
[----:B0-----:R-:W-:-:S04]  /*8a00*/  @!P3 IADD3 R117, P5, P4, R45, R24, R49 ;  /* 0x000000182d75b210 */ /* 0x001fc80007cbe031 */
[----:B------:R-:W-:Y:S02]  /*8a10*/  @!P3 IADD3.X R214, R42, R46, R44, P5, P4 ;  /* 0x0000002e2ad6b210 */ /* 0x000fe40002fe842c */
[----:B------:R-:W-:Y:S02]  /*8a20*/  LOP3.LUT P3, RZ, R0, 0x4000, RZ, 0xc0, !PT ;  /* 0x0000400000ff7812 */ /* 0x000fe4000786c0ff */
[----:B------:R-:W-:-:S11]  /*8a30*/  PRMT R38, RZ, 0x7610, R38 ;  /* 0x00007610ff267816 */ /* 0x000fd60000000026 */
[----:B------:R-:W3:Y:S02]  /*8a40*/  @!P3 LDG.E.U8 R38, desc[UR38][R28.64+0x19] ;  /* 0x000019261c26b981 */ /* 0x000ee4000c1e1100 */
        /* <DEDUP_REMOVED lines=19> */
[----:B------:R-:W-:-:S11]  /*8b80*/  LOP3.LUT R228, R228, 0xfffffffb, RZ, 0xc0, !PT ;  /* 0xfffffffbe4e47812 */ /* 0x000fd600078ec0ff */
[----:B------:R-:W-:Y:S02]  /*8b90*/  @!P3 IADD3 R116, P5, P4, R45, R24, R49 ;  /* 0x000000182d74b210 */ /* 0x000fe40007cbe031 */
[----:B------:R-:W-:Y:S02]  /*8ba0*/  @P3 LOP3.LUT R228, R228, 0x4, RZ, 0xfc, !PT ;  /* 0x00000004e4e43812 */ /* 0x000fe400078efcff */
[----:B------:R-:W-:Y:S02]  /*8bb0*/  @!P3 IADD3.X R216, R42, R46, R44, P5, P4 ;  /* 0x0000002e2ad8b210 */ /* 0x000fe40002fe842c */
[----:B------:R-:W-:Y:S02]  /*8bc0*/  ISETP.LT.OR P3, PT, R41, 0x2a, !P0 ;  /* 0x0000002a2900780c */ /* 0x000fe40004761670 */
[----:B------:R-:W-:-:S11]  /*8bd0*/  LOP3.LUT R228, R228, 0xfffffffd, RZ, 0xc0, !PT ;  /* 0xfffffffde4e47812 */ /* 0x000fd600078ec0ff */
[----:B------:R-:W-:Y:S02]  /*8be0*/  @!P3 IADD3 R193, P5, P4, R45, R24, R49 ;  /* 0x000000182dc1b210 */ /* 0x000fe40007cbe031 */
[----:B------:R-:W-:Y:S02]  /*8bf0*/  @P3 LOP3.LUT R228, R228, 0x2, RZ, 0xfc, !PT ;  /* 0x00000002e4e43812 */ /* 0x000fe400078efcff */
[----:B------:R-:W-:Y:S02]  /*8c00*/  @!P3 IADD3.X R192, R42, R46, R44, P5, P4 ;  /* 0x0000002e2ac0b210 */ /* 0x000fe40002fe842c */
[----:B------:R-:W-:Y:S02]  /*8c10*/  LOP3.LUT P3, RZ, R0, 0x2000, RZ, 0xc0, !PT ;  /* 0x0000200000ff7812 */ /* 0x000fe4000786c0ff */
[----:B------:R-:W-:Y:S02]  /*8c20*/  PRMT R48, RZ, 0x7610, R48 ;  /* 0x00007610ff307816 */ /* 0x000fe40000000030 */
[----:B---3--:R-:W-:-:S04]  /*8c30*/  LOP3.LUT R38, R38, 0xff, RZ, 0xc0, !PT ;  /* 0x000000ff26267812 */ /* 0x008fc800078ec0ff */
[----:B------:R-:W-:-:S05]  /*8c40*/  F2FP.F16.E4M3.UNPACK_B R38, R38 ;  /* 0x00000026ff26723e */ /* 0x000fca00020006ff */
[----:B------:R-:W-:-:S05]  /*8c50*/  HADD2.F32 R38, -RZ, R38.H0_H0 ;  /* 0x20000026ff267230 */ /* 0x000fca0000004100 */
[----:B------:R-:W-:-:S04]  /*8c60*/  FMUL R38, R38, UR8 ;  /* 0x0000000826267c20 */ /* 0x000fc80008400000 */
[----:B------:R-:W-:-:S05]  /*8c70*/  FFMA R38, R191, UR33, R38 ;  /* 0x00000021bf267c23 */ /* 0x000fca0008000026 */
[----:B------:R-:W-:-:S05]  /*8c80*/  F2FP.SATFINITE.E4M3.F32.PACK_AB_MERGE_C R38, RZ, R38, RZ ;  /* 0x00000026ff26723e */ /* 0x000fca00048070ff */
[----:B------:R0:W-:Y:S04]  /*8c90*/  @!P6 STG.E.U8 desc[UR38][R98.64+0x11], R38 ;  /* 0x000011266200e986 */ /* 0x0001e8000c101126 */
[----:B------:R-:W3:Y:S01]  /*8ca0*/  @!P3 LDG.E.U8 R48, desc[UR38][R32.64+0x10] ;  /* 0x000010262030b981 */ /* 0x000ee2000c1e1100 */
[----:B------:R-:W-:Y:S01]  /*8cb0*/  ISETP.LT.OR P2, PT, R41, 0x31, !P1 ;  /* 0x000000312900780c */ /* 0x000fe20004f41670 */
[----:B0-----:R-:W0:-:S12]  /*8cc0*/  @!P3 LDC.64 R38, c[0x0][0x5c0] ;  /* 0x00017000ff26bb82 */ /* 0x001e180000000a00 */
[----:B------:R-:W-:-:S04]  /*8cd0*/  @!P2 IADD3 R111, P5, P4, R45, R24, R47 ;  /* 0x000000182d6fa210 */ /* 0x000fc80007cbe02f */
[----:B------:R-:W-:Y:S02]  /*8ce0*/  @!P2 IADD3.X R110, R42, R46, R43, P5, P4 ;  /* 0x0000002e2a6ea210 */ /* 0x000fe40002fe842b */
[C---:B------:R-:W-:Y:S02]  /*8cf0*/  ISETP.LT.OR P2, PT, R41.reuse, 0x32, !P1 ;  /* 0x000000322900780c */ /* 0x040fe40004f41670 */
[----:B------:R-:W-:-:S11]  /*8d00*/  ISETP.LT.OR P6, PT, R41, 0x39, !P1 ;  /* 0x000000392900780c */ /* 0x000fd60004fc1670 */
[----:B------:R-:W-:-:S04]  /*8d10*/  @!P2 IADD3 R104, P5, P4, R45, R24, R47 ;  /* 0x000000182d68a210 */ /* 0x000fc80007cbe02f */
[----:B------:R-:W-:Y:S02]  /*8d20*/  @!P2 IADD3.X R103, R42, R46, R43, P5, P4 ;  /* 0x0000002e2a67a210 */ /* 0x000fe40002fe842b */
[----:B0-----:R-:W-:-:S05]  /*8d30*/  @!P3 IADD3 R38, P4, R83, R38, RZ ;  /* 0x000000265326b210 */ /* 0x001fca0007f9e0ff */
[----:B------:R-:W-:Y:S01]  /*8d40*/  @!P3 IMAD.X R39, R84, 0x1, R39, P4 ;  /* 0x000000015427b824 */ /* 0x000fe200020e0627 */
[----:B------:R-:W-:-:S04]  /*8d50*/  @!P6 IADD3 R102, P5, P4, R45, R24, R47 ;  /* 0x000000182d66e210 */ /* 0x000fc80007cbe02f */
[----:B------:R-:W-:Y:S02]  /*8d60*/  @!P6 IADD3.X R101, R42, R46, R43, P5, P4 ;  /* 0x0000002e2a65e210 */ /* 0x000fe40002fe842b */
[C---:B------:R-:W-:Y:S02]  /*8d70*/  ISETP.LT.OR P4, PT, R41.reuse, 0x12, !P1 ;  /* 0x000000122900780c */ /* 0x040fe40004f81670 */
[----:B------:R-:W-:Y:S02]  /*8d80*/  ISETP.LT.OR P6, PT, R41, 0x3a, !P1 ;  /* 0x0000003a2900780c */ /* 0x000fe40004fc1670 */
        /* <DEDUP_REMOVED lines=8> */
[----:B------:R-:W-:Y:S02]  /*8e10*/  PRMT R48, RZ, 0x7610, R48 ;  /* 0x00007610ff307816 */ /* 0x000fe40000000030 */
[----:B0-----:R-:W-:Y:S02]  /*8e20*/  @!P4 IADD3 R38, P5, R85, R38, RZ ;  /* 0x000000265526c210 */ /* 0x001fe40007fbe0ff */
[----:B------:R-:W-:-:S04]  /*8e30*/  @!P6 IADD3 R100, P4, P3, R45, R24, R47 ;  /* 0x000000182d64e210 */ /* 0x000fc80007b9e02f */
[----:B------:R-:W-:Y:S02]  /*8e40*/  @!P6 IADD3.X R99, R42, R46, R43, P4, P3 ;  /* 0x0000002e2a63e210 */ /* 0x000fe400027e642b */
[----:B------:R-:W-:-:S13]  /*8e50*/  ISETP.LT.OR P3, PT, R41, 0x12, !P1 ;  /* 0x000000122900780c */ /* 0x000fda0004f61670 */
[----:B------:R-:W3:Y:S01]  /*8e60*/  @!P3 LDG.E.U8 R48, desc[UR38][R32.64+0x11] ;  /* 0x000011262030b981 */ /* 0x000ee2000c1e1100 */
[----:B------:R-:W-:Y:S01]  /*8e70*/  LOP3.LUT P2, RZ, R228, 0x200000, RZ, 0xc0, !PT ;  /* 0x00200000e4ff7812 */ /* 0x000fe2000784c0ff */
        /* <DEDUP_REMOVED lines=11> */
[----:B---3--:R-:W-:-:S04]  /*8f30*/  LOP3.LUT R38, R38, 0xff, RZ, 0xc0, !PT ;  /* 0x000000ff26267812 */ /* 0x008fc800078ec0ff */
[----:B------:R-:W-:-:S05]  /*8f40*/  F2FP.F16.E4M3.UNPACK_B R38, R38 ;  /* 0x00000026ff26723e */ /* 0x000fca00020006ff */
[----:B------:R-:W-:-:S05]  /*8f50*/  HADD2.F32 R38, -RZ, R38.H0_H0 ;  /* 0x20000026ff267230 */ /* 0x000fca0000004100 */
[----:B------:R-:W-:-:S04]  /*8f60*/  FMUL R38, R38, UR8 ;  /* 0x0000000826267c20 */ /* 0x000fc80008400000 */
[--C-:B------:R-:W-:Y:S01]  /*8f70*/  FFMA R188, R188, UR33, R38.reuse ;  /* 0x00000021bcbc7c23 */ /* 0x100fe20008000026 */
[----:B------:R-:W-:-:S04]  /*8f80*/  PRMT R38, RZ, 0x7610, R38 ;  /* 0x00007610ff267816 */ /* 0x000fc80000000026 */
[----:B------:R-:W-:-:S05]  /*8f90*/  F2FP.SATFINITE.E4M3.F32.PACK_AB_MERGE_C R188, RZ, R188, RZ ;  /* 0x000000bcffbc723e */ /* 0x000fca00048070ff */
[----:B------:R-:W-:Y:S04]  /*8fa0*/  @!P2 STG.E.U8 desc[UR38][R114.64+0x18], R188 ;  /* 0x000018bc7200a986 */ /* 0x000fe8000c101126 */
[----:B------:R-:W3:Y:S01]  /*8fb0*/  @!P6 LDG.E.U8 R38, desc[UR38][R30.64+0x19] ;  /* 0x000019261e26e981 */ /* 0x000ee2000c1e1100 */
[C---:B------:R-:W-:Y:S02]  /*8fc0*/  ISETP.LT.OR P2, PT, R41.reuse, 0x19, !P1 ;  /* 0x000000192900780c */ /* 0x040fe40004f41670 */
[----:B------:R-:W-:Y:S02]  /*8fd0*/  PRMT R80, RZ, 0x7610, R80 ;  /* 0x00007610ff507816 */ /* 0x000fe40000000050 */
[----:B------:R-:W-:Y:S02]  /*8fe0*/  ISETP.LT.OR P5, PT, R41, 0x31, !P0 ;  /* 0x000000312900780c */ /* 0x000fe400047a1670 */
[----:B------:R-:W-:-:S11]  /*8ff0*/  LOP3.LUT R228, R228, 0xfffffdff, RZ, 0xc0, !PT ;  /* 0xfffffdffe4e47812 */ /* 0x000fd600078ec0ff */
[----:B------:R-:W-:Y:S02]  /*9000*/  @!P5 IADD3 R98, P4, P3, R45, R24, R49 ;  /* 0x000000182d62d210 */ /* 0x000fe40007b9e031 */
        /* <DEDUP_REMOVED lines=8> */
[----:B------:R-:W-:Y:S02]  /*9090*/  @P5 LOP3.LUT R228, R228, 0x200, RZ, 0xfc, !PT ;  /* 0x00000200e4e45812 */ /* 0x000fe400078efcff */
[----:B------:R-:W-:Y:S02]  /*90a0*/  @!P5 IADD3.X R95, R42, R46, R44, P4, P3 ;  /* 0x0000002e2a5fd210 */ /* 0x000fe400027e642c */
[----:B------:R-:W-:Y:S02]  /*90b0*/  ISETP.LT.OR P5, PT, R41, 0x32, !P0 ;  /* 0x000000322900780c */ /* 0x000fe400047a1670 */
[----:B------:R-:W-:Y:S01]  /*90c0*/  LOP3.LUT R0, R0, 0xfffffeff, RZ, 0xc0, !PT ;  /* 0xfffffeff00007812 */ /* 0x000fe200078ec0ff */
[----:B0-----:R-:W0:Y:S10]  /*90d0*/  @!P2 LDC.64 R38, c[0x0][0x5c0] ;  /* 0x00017000ff26ab82 */ /* 0x001e340000000a00 */
[----:B------:R-:W-:-:S04]  /*90e0*/  @!P5 IADD3 R94, P4, P3, R45, R24, R49 ;  /* 0x000000182d5ed210 */ /* 0x000fc80007b9e031 */
[----:B------:R-:W-:Y:S02]  /*90f0*/  @!P5 IADD3.X R93, R42, R46, R44, P4, P3 ;  /* 0x0000002e2a5dd210 */ /* 0x000fe400027e642c */
[----:B------:R-:W-:Y:S02]  /*9100*/  ISETP.LT.OR P3, PT, R41, 0x39, !P0 ;  /* 0x000000392900780c */ /* 0x000fe40004761670 */
[----:B------:R-:W-:-:S04]  /*9110*/  LOP3.LUT R228, R228, 0xfffffeff, RZ, 0xc0, !PT ;  /* 0xfffffeffe4e47812 */ /* 0x000fc800078ec0ff */
[----:B------:R-:W-:-:S07]  /*9120*/  @P5 LOP3.LUT R228, R228, 0x100, RZ, 0xfc, !PT ;  /* 0x00000100e4e45812 */ /* 0x000fce00078efcff */
[----:B------:R-:W-:Y:S02]  /*9130*/  @P3 LOP3.LUT R0, R0, 0x100, RZ, 0xfc, !PT ;  /* 0x0000010000003812 */ /* 0x000fe400078efcff */
[----:B------:R-:W-:Y:S02]  /*9140*/  @!P3 IADD3 R92, P5, P4, R45, R24, R49 ;  /* 0x000000182d5cb210 */ /* 0x000fe40007cbe031 */
[----:B------:R-:W-:Y:S02]  /*9150*/  LOP3.LUT R0, R0, 0xffffff7f, RZ, 0xc0, !PT ;  /* 0xffffff7f00007812 */ /* 0x000fe400078ec0ff */
[----:B------:R-:W-:Y:S02]  /*9160*/  @!P3 IADD3.X R85, R42, R46, R44, P5, P4 ;  /* 0x0000002e2a55b210 */ /* 0x000fe40002fe842c */
[----:B------:R-:W-:Y:S02]  /*9170*/  ISETP.LT.OR P4, PT, R41, 0x3a, !P0 ;  /* 0x0000003a2900780c */ /* 0x000fe40004781670 */
[----:B------:R-:W-:-:S02]  /*9180*/  @P0 LOP3.LUT R0, R0, 0x80, RZ, 0xfc, !PT ;  /* 0x0000008000000812 */ /* 0x000fc400078efcff */
[----:B------:R-:W-:Y:S02]  /*9190*/  LOP3.LUT P0, RZ, R229, 0x8000000, RZ, 0xc0, !PT ;  /* 0x08000000e5ff7812 */ /* 0x000fe4000780c0ff */
[----:B------:R-:W-:-:S07]  /*91a0*/  LOP3.LUT R0, R0, 0xffffefff, RZ, 0xc0, !PT ;  /* 0xffffefff00007812 */ /* 0x000fce00078ec0ff */
[----:B------:R-:W-:-:S04]  /*91b0*/  @!P4 IADD3 R84, P6, P5, R45, R24, R49 ;  /* 0x000000182d54c210 */ /* 0x000fc80007dde031 */
[----:B------:R-:W-:-:S04]  /*91c0*/  @P0 LOP3.LUT R0, R0, 0x1000, RZ, 0xfc, !PT ;  /* 0x0000100000000812 */ /* 0x000fc800078efcff */
[----:B------:R-:W-:Y:S02]  /*91d0*/  LOP3.LUT R0, R0, 0xfffffdff, RZ, 0xc0, !PT ;  /* 0xfffffdff00007812 */ /* 0x000fe400078ec0ff */
[----:B------:R-:W-:Y:S02]  /*91e0*/  @!P4 IADD3.X R48, R42, R46, R44, P6, P5 ;  /* 0x0000002e2a30c210 */ /* 0x000fe400037ea42c */
[----:B------:R-:W-:Y:S02]  /*91f0*/  @P4 LOP3.LUT R0, R0, 0x200, RZ, 0xfc, !PT ;  /* 0x0000020000004812 */ /* 0x000fe400078efcff */
[----:B------:R-:W-:Y:S02]  /*9200*/  ISETP.LT.OR P4, PT, R41, 0x1a, !P1 ;  /* 0x0000001a2900780c */ /* 0x000fe40004f81670 */
[----:B0-----:R-:W-:Y:S02]  /*9210*/  @!P2 IADD3 R38, P5, R205, R38, RZ ;  /* 0x00000026cd26a210 */ /* 0x001fe40007fbe0ff */
[----:B------:R-:W-:-:S03]  /*9220*/  PRMT R108, RZ, 0x7610, R108 ;  /* 0x00007610ff6c7816 */ /* 0x000fc6000000006c */
[----:B------:R-:W-:Y:S01]  /*9230*/  @!P2 IMAD.X R39, R206, 0x1, R39, P5 ;  /* 0x00000001ce27a824 */ /* 0x000fe200028e0627 */
        /* <DEDUP_REMOVED lines=12> */
[----:B------:R-:W-:Y:S02]  /*9300*/  ISETP.LT.OR P6, PT, R41, 0x42, !P1 ;  /* 0x000000422900780c */ /* 0x000fe40004fc1670 */
[----:B------:R-:W-:-:S04]  /*9310*/  LOP3.LUT R0, R0, 0xfffffbff, RZ, 0xc0, !PT ;  /* 0xfffffbff00007812 */ /* 0x000fc800078ec0ff */
[----:B------:R-:W-:-:S07]  /*9320*/  @P5 LOP3.LUT R0, R0, 0x400, RZ, 0xfc, !PT ;  /* 0x0000040000005812 */ /* 0x000fce00078efcff */
[----:B------:R-:W-:-:S04]  /*9330*/  @!P6 IADD3 R82, P2, P0, R45, R24, R47 ;  /* 0x000000182d52e210 */ /* 0x000fc8000785e02f */
[----:B------:R-:W-:Y:S02]  /*9340*/  @!P6 IADD3.X R83, R42, R46, R43, P2, P0 ;  /* 0x0000002e2a53e210 */ /* 0x000fe400017e042b */
[----:B------:R-:W-:Y:S02]  /*9350*/  LOP3.LUT P0, RZ, R0, 0x1000, RZ, 0xc0, !PT ;  /* 0x0000100000ff7812 */ /* 0x000fe4000780c0ff */
        /* <DEDUP_REMOVED lines=11> */
[----:B------:R-:W-:Y:S02]  /*9410*/  LOP3.LUT P3, RZ, R229, 0x1000000, RZ, 0xc0, !PT ;  /* 0x01000000e5ff7812 */ /* 0x000fe4000786c0ff */
[----:B---3--:R-:W-:-:S04]  /*9420*/  LOP3.LUT R109, R109, 0xff, RZ, 0xc0, !PT ;  /* 0x000000ff6d6d7812 */ /* 0x008fc800078ec0ff */
[----:B------:R-:W-:-:S05]  /*9430*/  F2FP.F16.E4M3.UNPACK_B R109, R109 ;  /* 0x0000006dff6d723e */ /* 0x000fca00020006ff */
[----:B------:R-:W-:-:S05]  /*9440*/  HADD2.F32 R109, -RZ, R109.H0_H0 ;  /* 0x2000006dff6d7230 */ /* 0x000fca0000004100 */
[----:B------:R-:W-:-:S04]  /*9450*/  FMUL R109, R109, UR8 ;  /* 0x000000086d6d7c20 */ /* 0x000fc80008400000 */
[----:B------:R-:W-:-:S05]  /*9460*/  FFMA R109, R184, UR33, R109 ;  /* 0x00000021b86d7c23 */ /* 0x000fca000800006d */
[----:B------:R-:W-:Y:S02]  /*9470*/  F2FP.SATFINITE.E4M3.F32.PACK_AB_MERGE_C R115, RZ, R109, RZ ;  /* 0x0000006dff73723e */ /* 0x000fe400048070ff */
[----:B------:R-:W-:-:S03]  /*9480*/  PRMT R109, RZ, 0x7610, R109 ;  /* 0x00007610ff6d7816 */ /* 0x000fc6000000006d */
[----:B------:R-:W-:Y:S04]  /*9490*/  @!P0 STG.E.U8 desc[UR38][R122.64+0x10], R115 ;  /* 0x000010737a008986 */ /* 0x000fe8000c101126 */
[----:B------:R-:W3:Y:S01]  /*94a0*/  @!P3 LDG.E.U8 R109, desc[UR38][R36.64+0x11] ;  /* 0x00001126246db981 */ /* 0x000ee2000c1e1100 */
[----:B------:R-:W-:Y:S02]  /*94b0*/  LOP3.LUT P2, RZ, R228, 0x10000, RZ, 0xc0, !PT ;  /* 0x00010000e4ff7812 */ /* 0x000fe4000784c0ff */
[----:B0-----:R-:W-:Y:S02]  /*94c0*/  PRMT R108, RZ, 0x7610, R108 ;  /* 0x00007610ff6c7816 */ /* 0x001fe4000000006c */
[----:B---3--:R-:W-:-:S04]  /*94d0*/  LOP3.LUT R109, R109, 0xff, RZ, 0xc0, !PT ;  /* 0x000000ff6d6d7812 */ /* 0x008fc800078ec0ff */
[----:B------:R-:W-:-:S05]  /*94e0*/  F2FP.F16.E4M3.UNPACK_B R109, R109 ;  /* 0x0000006dff6d723e */ /* 0x000fca00020006ff */
[----:B------:R-:W-:-:S05]  /*94f0*/  HADD2.F32 R109, -RZ, R109.H0_H0 ;  /* 0x2000006dff6d7230 */ /* 0x000fca0000004100 */
[----:B------:R-:W-:-:S04]  /*9500*/  FMUL R38, R109, UR8 ;  /* 0x000000086d267c20 */ /* 0x000fc80008400000 */
[----:B------:R-:W-:-:S05]  /*9510*/  FFMA R38, R183, UR33, R38 ;  /* 0x00000021b7267c23 */ /* 0x000fca0008000026 */
[----:B------:R-:W-:Y:S02]  /*9520*/  F2FP.SATFINITE.E4M3.F32.PACK_AB_MERGE_C R183, RZ, R38, RZ ;  /* 0x00000026ffb7723e */ /* 0x000fe400048070ff */
[----:B------:R-:W0:Y:S03]  /*9530*/  @!P2 LDC.64 R38, c[0x0][0x5c0] ;  /* 0x00017000ff26ab82 */ /* 0x000e260000000a00 */
[----:B------:R-:W-:Y:S04]  /*9540*/  @!P3 STG.E.U8 desc[UR38][R120.64+0x11], R183 ;  /* 0x000011b77800b986 */ /* 0x000fe8000c101126 */
[----:B------:R-:W3:Y:S01]  /*9550*/  @!P2 LDG.E.U8 R108, desc[UR38][R34.64+0x10] ;  /* 0x00001026226ca981 */ /* 0x000ee2000c1e1100 */
[----:B------:R-:W-:-:S02]  /*9560*/  LOP3.LUT P5, RZ, R228, 0x8000, RZ, 0xc0, !PT ;  /* 0x00008000e4ff7812 */ /* 0x000fc400078ac0ff */
[----:B0-----:R-:W-:-:S05]  /*9570*/  @!P2 IADD3 R38, P0, R207, R38, RZ ;  /* 0x00000026cf26a210 */ /* 0x001fca0007f1e0ff */
[----:B------:R-:W-:Y:S01]  /*9580*/  @!P2 IMAD.X R39, R210, 0x1, R39, P0 ;  /* 0x00000001d227a824 */ /* 0x000fe200000e0627 */
[----:B---3--:R-:W-:-:S04]  /*9590*/  LOP3.LUT R108, R108, 0xff, RZ, 0xc0, !PT ;  /* 0x000000ff6c6c7812 */ /* 0x008fc800078ec0ff */
[----:B------:R-:W-:-:S05]  /*95a0*/  F2FP.F16.E4M3.UNPACK_B R108, R108 ;  /* 0x0000006cff6c723e */ /* 0x000fca00020006ff */
[----:B------:R-:W-:-:S05]  /*95b0*/  HADD2.F32 R108, -RZ, R108.H0_H0 ;  /* 0x2000006cff6c7230 */ /* 0x000fca0000004100 */
[----:B------:R-:W-:-:S04]  /*95c0*/  FMUL R109, R108, UR8 ;  /* 0x000000086c6d7c20 */ /* 0x000fc80008400000 */
[----:B------:R-:W-:Y:S01]  /*95d0*/  FFMA R109, R182, UR33, R109 ;  /* 0x00000021b66d7c23 */ /* 0x000fe2000800006d */
[----:B------:R-:W-:-:S04]  /*95e0*/  PRMT R108, RZ, 0x7610, R108 ;  /* 0x00007610ff6c7816 */ /* 0x000fc8000000006c */
[----:B------:R-:W-:-:S05]  /*95f0*/  F2FP.SATFINITE.E4M3.F32.PACK_AB_MERGE_C R109, RZ, R109, RZ ;  /* 0x0000006dff6d723e */ /* 0x000fca00048070ff */
[----:B------:R0:W-:Y:S04]  /*9600*/  @!P2 STG.E.U8 desc[UR38][R38.64+0x10], R109 ;  /* 0x0000106d2600a986 */ /* 0x0001e8000c101126 */
        /* <DEDUP_REMOVED lines=14> */
[----:B------:R-:W-:Y:S02]  /*96f0*/  LOP3.LUT P0, RZ, R229, 0x100000, RZ, 0xc0, !PT ;  /* 0x00100000e5ff7812 */ /* 0x000fe4000780c0ff */
        /* <DEDUP_REMOVED lines=9> */
[----:B------:R-:W-:-:S13]  /*9790*/  LOP3.LUT P3, RZ, R228, 0x1, RZ, 0xc0, !PT ;  /* 0x00000001e4ff7812 */ /* 0x000fda000786c0ff */
[----:B0-----:R-:W0:Y:S01]  /*97a0*/  @!P3 LDC.64 R38, c[0x0][0x5c0] ;  /* 0x00017000ff26bb82 */ /* 0x001e220000000a00 */
        /* <DEDUP_REMOVED lines=10> */
[----:B0-----:R-:W-:-:S05]  /*9850*/  @!P3 IADD3 R38, P0, R201, R38, RZ ;  /* 0x00000026c926b210 */ /* 0x001fca0007f1e0ff */
[----:B------:R-:W-:Y:S01]  /*9860*/  @!P3 IMAD.X R39, R208, 0x1, R39, P0 ;  /* 0x00000001d027b824 */ /* 0x000fe200000e0627 */
[----:B---3--:R-:W-:-:S04]  /*9870*/  LOP3.LUT R108, R108, 0xff, RZ, 0xc0, !PT ;  /* 0x000000ff6c6c7812 */ /* 0x008fc800078ec0ff */
[----:B------:R-:W-:-:S05]  /*9880*/  F2FP.F16.E4M3.UNPACK_B R108, R108 ;  /* 0x0000006cff6c723e */ /* 0x000fca00020006ff */
[----:B------:R-:W-:-:S05]  /*9890*/  HADD2.F32 R108, -RZ, R108.H0_H0 ;  /* 0x2000006cff6c7230 */ /* 0x000fca0000004100 */
[----:B-1----:R-:W-:-:S04]  /*98a0*/  FMUL R109, R108, UR8 ;  /* 0x000000086c6d7c20 */ /* 0x002fc80008400000 */
[----:B------:R-:W-:Y:S01]  /*98b0*/  FFMA R109, R178, UR33, R109 ;  /* 0x00000021b26d7c23 */ /* 0x000fe2000800006d */
[----:B------:R-:W-:-:S04]  /*98c0*/  PRMT R108, RZ, 0x7610, R108 ;  /* 0x00007610ff6c7816 */ /* 0x000fc8000000006c */
[----:B------:R-:W-:-:S05]  /*98d0*/  F2FP.SATFINITE.E4M3.F32.PACK_AB_MERGE_C R109, RZ, R109, RZ ;  /* 0x0000006dff6d723e */ /* 0x000fca00048070ff */
[----:B------:R0:W-:Y:S04]  /*98e0*/  @!P3 STG.E.U8 desc[UR38][R38.64+0x18], R109 ;  /* 0x0000186d2600b986 */ /* 0x0001e8000c101126 */
[----:B------:R-:W3:Y:S01]  /*98f0*/  @!P2 LDG.E.U8 R108, desc[UR38][R34.64+0x19] ;  /* 0x00001926226ca981 */ /* 0x000ee2000c1e1100 */
[----:B0-----:R-:W0:Y:S01]  /*9900*/  @!P2 LDC.64 R38, c[0x0][0x5c0] ;  /* 0x00017000ff26ab82 */ /* 0x001e220000000a00 */
[----:B------:R-:W-:Y:S02]  /*9910*/  ISETP.GE.AND P3, PT, R40, 0x1, PT ;  /* 0x000000012800780c */ /* 0x000fe40003f66270 */
        /* <DEDUP_REMOVED lines=9> */
[----:B------:R-:W-:Y:S02]  /*99b0*/  ISETP.LT.OR P2, PT, R41, 0x21, !P3 ;  /* 0x000000212900780c */ /* 0x000fe40005f41670 */
[----:B------:R-:W-:-:S11]  /*99c0*/  PRMT R108, RZ, 0x7610, R108 ;  /* 0x00007610ff6c7816 */ /* 0x000fd6000000006c */
        /* <DEDUP_REMOVED lines=37> */
[----:B------:R-:W-:-:S13]  /*9c20*/  ISETP.LT.OR P2, PT, R41, 0x29, !P3 ;  /* 0x000000292900780c */ /* 0x000fda0005f41670 */
        /* <DEDUP_REMOVED lines=10> */
[----:B0-----:R-:W-:-:S05]  /*9cd0*/  @!P2 IADD3 R38, P0, R24, R38, RZ ;  /* 0x000000261826a210 */ /* 0x001fca0007f1e0ff */
[----:B------:R-:W-:Y:S01]  /*9ce0*/  @!P2 IMAD.X R39, R46, 0x1, R39, P0 ;  /* 0x000000012e27a824 */ /* 0x000fe200000e0627 */
[----:B---3--:R-:W-:-:S04]  /*9cf0*/  LOP3.LUT R108, R108, 0xff, RZ, 0xc0, !PT ;  /* 0x000000ff6c6c7812 */ /* 0x008fc800078ec0ff */
[----:B------:R-:W-:-:S05]  /*9d00*/  F2FP.F16.E4M3.UNPACK_B R108, R108 ;  /* 0x0000006cff6c723e */ /* 0x000fca00020006ff */
[----:B------:R-:W-:-:S05]  /*9d10*/  HADD2.F32 R108, -RZ, R108.H0_H0 ;  /* 0x2000006cff6c7230 */ /* 0x000fca0000004100 */
[----:B-1----:R-:W-:-:S04]  /*9d20*/  FMUL R109, R108, UR8 ;  /* 0x000000086c6d7c20 */ /* 0x002fc80008400000 */
        /* <DEDUP_REMOVED lines=16> */
[----:B------:R-:W-:Y:S02]  /*9e30*/  LOP3.LUT P2, RZ, R229, 0x2000000, RZ, 0xc0, !PT ;  /* 0x02000000e5ff7812 */ /* 0x000fe4000784c0ff */
[----:B------:R-:W-:-:S11]  /*9e40*/  PRMT R108, RZ, 0x7610, R108 ;  /* 0x00007610ff6c7816 */ /* 0x000fd6000000006c */
        /* <DEDUP_REMOVED lines=28> */
[----:B-1----:R-:W-:-:S05]  /*a010*/  F2FP.SATFINITE.E4M3.F32.PACK_AB_MERGE_C R109, RZ, R39, RZ ;  /* 0x00000027ff6d723e */ /* 0x002fca00048070ff */
[----:B------:R1:W-:Y:S04]  /*a020*/  @!P4 STG.E.U8 desc[UR38][R138.64+0x20], R109 ;  /* 0x0000206d8a00c986 */ /* 0x0003e8000c101126 */
[----:B------:R-:W3:Y:S01]  /*a030*/  @!P0 LDG.E.U8 R38, desc[UR38][R30.64+0x21] ;  /* 0x000021261e268981 */ /* 0x000ee2000c1e1100 */
[----:B------:R-:W-:Y:S02]  /*a040*/  ISETP.LT.OR P5, PT, R41, 0x21, !P1 ;  /* 0x000000212900780c */ /* 0x000fe40004fa1670 */
[----:B------:R-:W-:Y:S02]  /*a050*/  PRMT R108, RZ, 0x7610, R108 ;  /* 0x00007610ff6c7816 */ /* 0x000fe4000000006c */
[----:B---3--:R-:W-:-:S04]  /*a060*/  LOP3.LUT R38, R38, 0xff, RZ, 0xc0, !PT ;  /* 0x000000ff26267812 */ /* 0x008fc800078ec0ff */
[----:B------:R-:W-:-:S05]  /*a070*/  F2FP.F16.E4M3.UNPACK_B R38, R38 ;  /* 0x00000026ff26723e */ /* 0x000fca00020006ff */
[----:B------:R-:W-:-:S05]  /*a080*/  HADD2.F32 R38, -RZ, R38.H0_H0 ;  /* 0x20000026ff267230 */ /* 0x000fca0000004100 */
[----:B------:R-:W-:-:S04]  /*a090*/  FMUL R38, R38, UR8 ;  /* 0x0000000826267c20 */ /* 0x000fc80008400000 */
[----:B------:R-:W-:-:S05]  /*a0a0*/  FFMA R38, R167, UR33, R38 ;  /* 0x00000021a7267c23 */ /* 0x000fca0008000026 */
[----:B0-----:R-:W-:Y:S02]  /*a0b0*/  F2FP.SATFINITE.E4M3.F32.PACK_AB_MERGE_C R115, RZ, R38, RZ ;  /* 0x00000026ff73723e */ /* 0x001fe400048070ff */
[----:B------:R-:W0:Y:S03]  /*a0c0*/  @!P5 LDC.64 R38, c[0x0][0x5c0] ;  /* 0x00017000ff26db82 */ /* 0x000e260000000a00 */
[----:B------:R-:W-:Y:S01]  /*a0d0*/  @!P0 STG.E.U8 desc[UR38][R134.64+0x21], R115 ;  /* 0x0000217386008986 */ /* 0x000fe2000c101126 */
[----:B0-----:R-:W-:-:S05]  /*a0e0*/  @!P5 IADD3 R38, P2, R198, R38, RZ ;  /* 0x00000026c626d210 */ /* 0x001fca0007f5e0ff */
[----:B------:R-:W-:Y:S01]  /*a0f0*/  @!P5 IMAD.X R39, R213, 0x1, R39, P2 ;  /* 0x00000001d527d824 */ /* 0x000fe200010e0627 */
[----:B------:R-:W-:-:S13]  /*a100*/  ISETP.LT.OR P2, PT, R41, 0x21, !P1 ;  /* 0x000000212900780c */ /* 0x000fda0004f41670 */
[----:B------:R-:W3:Y:S01]  /*a110*/  @!P2 LDG.E.U8 R108, desc[UR38][R32.64+0x20] ;  /* 0x00002026206ca981 */ /* 0x000ee2000c1e1100 */
[----:B------:R-:W-:Y:S02]  /*a120*/  ISETP.LT.OR P5, PT, R41, 0x22, !P1 ;  /* 0x000000222900780c */ /* 0x000fe40004fa1670 */
        /* <DEDUP_REMOVED lines=43> */
[----:B------:R-:W-:Y:S02]  /*a3e0*/  ISETP.LT.OR P0, PT, R41, 0x2a, !P1 ;  /* 0x0000002a2900780c */ /* 0x000fe40004f01670 */
        /* <DEDUP_REMOVED lines=8> */
[----:B------:R0:W-:Y:S02]  /*a470*/  @!P4 STG.E.U8 desc[UR38][R38.64+0x28], R109 ;  /* 0x0000286d2600c986 */ /* 0x0001e4000c101126 */
[----:B0-----:R-:W0:Y:S02]  /*a480*/  @!P0 LDC.64 R38, c[0x0][0x5c0] ;  /* 0x00017000ff268b82 */ /* 0x001e240000000a00 */
[----:B0-----:R-:W-:Y:S02]  /*a490*/  @!P0 IADD3 R38, P2, R105, R38, RZ ;  /* 0x0000002669268210 */ /* 0x001fe40007f5e0ff */
[----:B------:R-:W-:-:S06]  /*a4a0*/  PRMT R105, RZ, 0x7610, R105 ;  /* 0x00007610ff697816 */ /* 0x000fcc0000000069 */
[----:B------:R-:W3:Y:S01]  /*a4b0*/  @!P0 LDG.E.U8 R105, desc[UR38][R32.64+0x29] ;  /* 0x0000292620698981 */ /* 0x000ee2000c1e1100 */
[----:B------:R-:W-:Y:S01]  /*a4c0*/  @!P0 IMAD.X R39, R195, 0x1, R39, P2 ;  /* 0x00000001c3278824 */ /* 0x000fe200010e0627 */
        /* <DEDUP_REMOVED lines=21> */
[----:B---3--:R-:W-:-:S04]  /*a620*/  LOP3.LUT R105, R105, 0xff, RZ, 0xc0, !PT ;  /* 0x000000ff69697812 */ /* 0x008fc800078ec0ff */
[----:B------:R-:W-:-:S05]  /*a630*/  F2FP.F16.E4M3.UNPACK_B R105, R105 ;  /* 0x00000069ff69723e */ /* 0x000fca00020006ff */
[----:B------:R-:W-:-:S05]  /*a640*/  HADD2.F32 R105, -RZ, R105.H0_H0 ;  /* 0x20000069ff697230 */ /* 0x000fca0000004100 */
[----:B0-----:R-:W-:-:S04]  /*a650*/  FMUL R38, R105, UR8 ;  /* 0x0000000869267c20 */ /* 0x001fc80008400000 */
[----:B------:R-:W-:Y:S01]  /*a660*/  FFMA R38, R159, UR33, R38 ;  /* 0x000000219f267c23 */ /* 0x000fe20008000026 */
[----:B------:R-:W-:-:S04]  /*a670*/  PRMT R105, RZ, 0x7610, R105 ;  /* 0x00007610ff697816 */ /* 0x000fc80000000069 */
[----:B------:R-:W-:Y:S02]  /*a680*/  F2FP.SATFINITE.E4M3.F32.PACK_AB_MERGE_C R109, RZ, R38, RZ ;  /* 0x00000026ff6d723e */ /* 0x000fe400048070ff */
[----:B------:R-:W0:Y:S03]  /*a690*/  @!P4 LDC.64 R38, c[0x0][0x5c0] ;  /* 0x00017000ff26cb82 */ /* 0x000e260000000a00 */
[----:B------:R1:W-:Y:S04]  /*a6a0*/  @!P5 STG.E.U8 desc[UR38][R118.64+0x21], R109 ;  /* 0x0000216d7600d986 */ /* 0x0003e8000c101126 */
        /* <DEDUP_REMOVED lines=8> */
[----:B------:R-:W-:-:S05]  /*a730*/  FFMA R105, R158, UR33, R105 ;  /* 0x000000219e697c23 */ /* 0x000fca0008000069 */
[----:B-1----:R-:W-:Y:S02]  /*a740*/  F2FP.SATFINITE.E4M3.F32.PACK_AB_MERGE_C R109, RZ, R105, RZ ;  /* 0x00000069ff6d723e */ /* 0x002fe400048070ff */
[----:B------:R-:W-:-:S03]  /*a750*/  PRMT R105, RZ, 0x7610, R105 ;  /* 0x00007610ff697816 */ /* 0x000fc60000000069 */
[----:B------:R0:W-:Y:S04]  /*a760*/  @!P4 STG.E.U8 desc[UR38][R38.64+0x20], R109 ;  /* 0x0000206d2600c986 */ /* 0x0001e8000c101126 */
[----:B------:R-:W3:Y:S01]  /*a770*/  @!P0 LDG.E.U8 R105, desc[UR38][R34.64+0x21] ;  /* 0x0000212622698981 */ /* 0x000ee2000c1e1100 */
[----:B0-----:R-:W0:Y:S02]  /*a780*/  @!P0 LDC.64 R38, c[0x0][0x5c0] ;  /* 0x00017000ff268b82 */ /* 0x001e240000000a00 */
[----:B0-----:R-:W-:-:S05]  /*a790*/  @!P0 IADD3 R38, P2, R117, R38, RZ ;  /* 0x0000002675268210 */ /* 0x001fca0007f5e0ff */
        /* <DEDUP_REMOVED lines=47> */
[----:B------:R-:W-:Y:S02]  /*aa90*/  ISETP.LT.OR P2, PT, R41, 0x31, !P3 ;  /* 0x000000312900780c */ /* 0x000fe40005f41670 */
        /* <DEDUP_REMOVED lines=22> */
[----:B------:R-:W1:Y:S01]  /*ac00*/  @!P2 LDC.64 R106, c[0x0][0x5c0] ;  /* 0x00017000ff6aab82 */ /* 0x000e620000000a00 */
[----:B------:R-:W-:Y:S02]  /*ac10*/  LOP3.LUT P4, RZ, R229, 0x4000, RZ, 0xc0, !PT ;  /* 0x00004000e5ff7812 */ /* 0x000fe4000788c0ff */
[----:B0-----:R-:W-:Y:S02]  /*ac20*/  PRMT R38, RZ, 0x7610, R38 ;  /* 0x00007610ff267816 */ /* 0x001fe40000000026 */
[----:B-1----:R-:W-:-:S05]  /*ac30*/  @!P2 IADD3 R106, P5, R24, R106, RZ ;  /* 0x0000006a186aa210 */ /* 0x002fca0007fbe0ff */
[----:B------:R-:W-:Y:S01]  /*ac40*/  @!P2 IMAD.X R107, R46, 0x1, R107, P5 ;  /* 0x000000012e6ba824 */ /* 0x000fe200028e066b */
[----:B---3--:R-:W-:-:S04]  /*ac50*/  LOP3.LUT R105, R105, 0xff, RZ, 0xc0, !PT ;  /* 0x000000ff69697812 */ /* 0x008fc800078ec0ff */
[----:B------:R-:W-:-:S05]  /*ac60*/  F2FP.F16.E4M3.UNPACK_B R105, R105 ;  /* 0x00000069ff69723e */ /* 0x000fca00020006ff */
[----:B------:R-:W-:-:S05]  /*ac70*/  HADD2.F32 R105, -RZ, R105.H0_H0 ;  /* 0x20000069ff697230 */ /* 0x000fca0000004100 */
[----:B------:R-:W-:-:S04]  /*ac80*/  FMUL R108, R105, UR8 ;  /* 0x00000008696c7c20 */ /* 0x000fc80008400000 */
[----:B------:R-:W-:-:S05]  /*ac90*/  FFMA R108, R151, UR33, R108 ;  /* 0x00000021976c7c23 */ /* 0x000fca000800006c */
[----:B------:R-:W-:-:S05]  /*aca0*/  F2FP.SATFINITE.E4M3.F32.PACK_AB_MERGE_C R105, RZ, R108, RZ ;  /* 0x0000006cff69723e */ /* 0x000fca00048070ff */
[----:B------:R-:W-:Y:S04]  /*acb0*/  @!P2 STG.E.U8 desc[UR38][R106.64+0x31], R105 ;  /* 0x000031696a00a986 */ /* 0x000fe8000c101126 */
        /* <DEDUP_REMOVED lines=11> */
[----:B------:R-:W-:Y:S02]  /*ad70*/  ISETP.LT.OR P2, PT, R41, 0x39, !P3 ;  /* 0x000000392900780c */ /* 0x000fe40005f41670 */
        /* <DEDUP_REMOVED lines=8> */
[----:B------:R1:W-:Y:S04]  /*ae00*/  @!P0 STG.E.U8 desc[UR38][R90.64+0x31], R105 ;  /* 0x000031695a008986 */ /* 0x0003e8000c101126 */
[----:B------:R-:W3:Y:S01]  /*ae10*/  @!P2 LDG.E.U8 R96, desc[UR38][R26.64+0x38] ;  /* 0x000038261a60a981 */ /* 0x000ee2000c1e1100 */
        /* <DEDUP_REMOVED lines=12> */
[----:B-1----:R-:W1:Y:S01]  /*aee0*/  @!P2 LDC.64 R90, c[0x0][0x5c0] ;  /* 0x00017000ff5aab82 */ /* 0x002e620000000a00 */
        /* <DEDUP_REMOVED lines=10> */
[----:B------:R-:W-:-:S13]  /*af90*/  LOP3.LUT P2, RZ, R229, 0x2000, RZ, 0xc0, !PT ;  /* 0x00002000e5ff7812 */ /* 0x000fda000784c0ff */
        /* <DEDUP_REMOVED lines=17> */
[----:B0-----:R-:W-:Y:S02]  /*b0b0*/  F2FP.SATFINITE.E4M3.F32.PACK_AB_MERGE_C R91, RZ, R38, RZ ;  /* 0x00000026ff5b723e */ /* 0x001fe400048070ff */
[----:B------:R-:W-:-:S03]  /*b0c0*/  PRMT R38, RZ, 0x7610, R38 ;  /* 0x00007610ff267816 */ /* 0x000fc60000000026 */
[----:B------:R0:W-:Y:S04]  /*b0d0*/  @!P4 STG.E.U8 desc[UR38][R86.64+0x39], R91 ;  /* 0x0000395b5600c986 */ /* 0x0001e8000c101126 */
[----:B------:R-:W3:Y:S01]  /*b0e0*/  @!P0 LDG.E.U8 R38, desc[UR38][R30.64+0x30] ;  /* 0x000030261e268981 */ /* 0x000ee2000c1e1100 */
[----:B------:R-:W-:Y:S02]  /*b0f0*/  LOP3.LUT P3, RZ, R229, 0x20, RZ, 0xc0, !PT ;  /* 0x00000020e5ff7812 */ /* 0x000fe4000786c0ff */
        /* <DEDUP_REMOVED lines=9> */
[----:B------:R-:W-:-:S13]  /*b190*/  ISETP.LT.OR P4, PT, R41, 0x31, !P1 ;  /* 0x000000312900780c */ /* 0x000fda0004f81670 */
[----:B------:R-:W4:Y:S01]  /*b1a0*/  @!P4 LDC.64 R88, c[0x0][0x5c0] ;  /* 0x00017000ff58cb82 */ /* 0x000f220000000a00 */
[----:B---3--:R-:W-:-:S04]  /*b1b0*/  LOP3.LUT R38, R38, 0xff, RZ, 0xc0, !PT ;  /* 0x000000ff26267812 */ /* 0x008fc800078ec0ff */
[----:B------:R-:W-:-:S05]  /*b1c0*/  F2FP.F16.E4M3.UNPACK_B R38, R38 ;  /* 0x00000026ff26723e */ /* 0x000fca00020006ff */
[----:B------:R-:W-:-:S05]  /*b1d0*/  HADD2.F32 R38, -RZ, R38.H0_H0 ;  /* 0x20000026ff267230 */ /* 0x000fca0000004100 */
[----:B------:R-:W-:-:S04]  /*b1e0*/  FMUL R38, R38, UR8 ;  /* 0x0000000826267c20 */ /* 0x000fc80008400000 */
[----:B------:R-:W-:-:S05]  /*b1f0*/  FFMA R38, R23, UR33, R38 ;  /* 0x0000002117267c23 */ /* 0x000fca0008000026 */
[----:B0-----:R-:W-:Y:S02]  /*b200*/  F2FP.SATFINITE.E4M3.F32.PACK_AB_MERGE_C R87, RZ, R38, RZ ;  /* 0x00000026ff57723e */ /* 0x001fe400048070ff */
[----:B----4-:R-:W-:-:S05]  /*b210*/  @!P4 IADD3 R38, P2, R111, R88, RZ ;  /* 0x000000586f26c210 */ /* 0x010fca0007f5e0ff */
[----:B-1----:R-:W-:Y:S01]  /*b220*/  @!P4 IMAD.X R39, R110, 0x1, R89, P2 ;  /* 0x000000016e27c824 */ /* 0x002fe200010e0659 */
[C---:B------:R-:W-:Y:S02]  /*b230*/  ISETP.LT.OR P2, PT, R41.reuse, 0x31, !P1 ;  /* 0x000000312900780c */ /* 0x040fe40004f41670 */
[----:B------:R-:W-:Y:S01]  /*b240*/  PRMT R23, RZ, 0x7610, R23 ;  /* 0x00007610ff177816 */ /* 0x000fe20000000017 */
[----:B------:R0:W-:Y:S10]  /*b250*/  @!P3 STG.E.U8 desc[UR38][R76.64+0x31], R87 ;  /* 0x000031574c00b986 */ /* 0x0001f4000c101126 */
[----:B------:R-:W3:Y:S01]  /*b260*/  @!P2 LDG.E.U8 R23, desc[UR38][R32.64+0x30] ;  /* 0x000030262017a981 */ /* 0x000ee2000c1e1100 */
[----:B------:R-:W-:-:S13]  /*b270*/  ISETP.LT.OR P4, PT, R41, 0x32, !P1 ;  /* 0x000000322900780c */ /* 0x000fda0004f81670 */
[----:B0-----:R-:W0:Y:S01]  /*b280*/  @!P4 LDC.64 R76, c[0x0][0x5c0] ;  /* 0x00017000ff4ccb82 */ /* 0x001e220000000a00 */
        /* <DEDUP_REMOVED lines=37> */
[----:B------:R-:W-:Y:S01]  /*b4e0*/  FFMA R20, R19, UR33, R20 ;  /* 0x0000002113147c23 */ /* 0x000fe20008000014 */
[----:B------:R-:W-:-:S04]  /*b4f0*/  PRMT R19, RZ, 0x7610, R19 ;  /* 0x00007610ff137816 */ /* 0x000fc80000000013 */
[----:B0-----:R-:W-:-:S05]  /*b500*/  F2FP.SATFINITE.E4M3.F32.PACK_AB_MERGE_C R23, RZ, R20, RZ ;  /* 0x00000014ff17723e */ /* 0x001fca00048070ff */
[----:B------:R-:W-:Y:S04]  /*b510*/  @!P3 STG.E.U8 desc[UR38][R72.64+0x39], R23 ;  /* 0x000039174800b986 */ /* 0x000fe8000c101126 */
[----:B------:R-:W3:Y:S01]  /*b520*/  @!P4 LDG.E.U8 R19, desc[UR38][R32.64+0x38] ;  /* 0x000038262013c981 */ /* 0x000ee2000c1e1100 */
[----:B------:R-:W-:Y:S02]  /*b530*/  ISETP.LT.OR P3, PT, R41, 0x3a, !P1 ;  /* 0x0000003a2900780c */ /* 0x000fe40004f61670 */
[----:B----4-:R-:W-:-:S05]  /*b540*/  @!P4 IADD3 R102, P2, R102, R38, RZ ;  /* 0x000000266666c210 */ /* 0x010fca0007f5e0ff */
[----:B------:R-:W-:-:S06]  /*b550*/  @!P4 IMAD.X R103, R101, 0x1, R39, P2 ;  /* 0x000000016567c824 */ /* 0x000fcc00010e0627 */
[----:B-1----:R-:W0:Y:S01]  /*b560*/  @!P3 LDC.64 R20, c[0x0][0x5c0] ;  /* 0x00017000ff14bb82 */ /* 0x002e220000000a00 */
        /* <DEDUP_REMOVED lines=42> */
[----:B------:R-:W-:Y:S02]  /*b810*/  LOP3.LUT P3, RZ, R228, 0x100, RZ, 0xc0, !PT ;  /* 0x00000100e4ff7812 */ /* 0x000fe4000786c0ff */
        /* <DEDUP_REMOVED lines=67> */
[----:B------:R-:W-:-:S04]  /*bc50*/  ISETP.GE.AND P4, PT, R40, 0x1, PT ;  /* 0x000000012800780c */ /* 0x000fc80003f86270 */
[----:B------:R-:W-:Y:S02]  /*bc60*/  ISETP.LT.OR P2, PT, R41, 0x41, !P4 ;  /* 0x000000412900780c */ /* 0x000fe40006741670 */
[----:B------:R-:W-:-:S11]  /*bc70*/  PRMT R9, RZ, 0x7610, R9 ;  /* 0x00007610ff097816 */ /* 0x000fd60000000009 */
[----:B------:R-:W3:Y:S01]  /*bc80*/  @!P2 LDG.E.U8 R9, desc[UR38][R26.64+0x40] ;  /* 0x000040261a09a981 */ /* 0x000ee2000c1e1100 */
[----:B-1----:R-:W1:Y:S01]  /*bc90*/  @!P2 LDC.64 R10, c[0x0][0x5c0] ;  /* 0x00017000ff0aab82 */ /* 0x002e620000000a00 */
[----:B------:R-:W-:Y:S02]  /*bca0*/  PRMT R12, RZ, 0x7610, R12 ;  /* 0x00007610ff0c7816 */ /* 0x000fe4000000000c */
[----:B-1----:R-:W-:-:S05]  /*bcb0*/  @!P2 IADD3 R10, P3, R24, R10, RZ ;  /* 0x0000000a180aa210 */ /* 0x002fca0007f7e0ff */
[----:B------:R-:W-:Y:S01]  /*bcc0*/  @!P2 IMAD.X R11, R46, 0x1, R11, P3 ;  /* 0x000000012e0ba824 */ /* 0x000fe200018e060b */
[----:B---3--:R-:W-:-:S04]  /*bcd0*/  LOP3.LUT R9, R9, 0xff, RZ, 0xc0, !PT ;  /* 0x000000ff09097812 */ /* 0x008fc800078ec0ff */
[----:B------:R-:W-:-:S05]  /*bce0*/  F2FP.F16.E4M3.UNPACK_B R9, R9 ;  /* 0x00000009ff09723e */ /* 0x000fca00020006ff */
[----:B------:R-:W-:-:S05]  /*bcf0*/  HADD2.F32 R9, -RZ, R9.H0_H0 ;  /* 0x20000009ff097230 */ /* 0x000fca0000004100 */
[----:B------:R-:W-:-:S04]  /*bd00*/  FMUL R9, R9, UR8 ;  /* 0x0000000809097c20 */ /* 0x000fc80008400000 */
[----:B------:R-:W-:-:S05]  /*bd10*/  FFMA R9, R8, UR33, R9 ;  /* 0x0000002108097c23 */ /* 0x000fca0008000009 */
[----:B0-----:R-:W-:-:S05]  /*bd20*/  F2FP.SATFINITE.E4M3.F32.PACK_AB_MERGE_C R13, RZ, R9, RZ ;  /* 0x00000009ff0d723e */ /* 0x001fca00048070ff */
[----:B------:R0:W-:Y:S01]  /*bd30*/  @!P2 STG.E.U8 desc[UR38][R10.64+0x40], R13 ;  /* 0x0000400d0a00a986 */ /* 0x0001e2000c101126 */
[----:B------:R-:W-:-:S13]  /*bd40*/  ISETP.LT.OR P2, PT, R41, 0x42, !P4 ;  /* 0x000000422900780c */ /* 0x000fda0006741670 */
[----:B------:R-:W3:Y:S01]  /*bd50*/  @!P2 LDG.E.U8 R12, desc[UR38][R26.64+0x41] ;  /* 0x000041261a0ca981 */ /* 0x000ee2000c1e1100 */
[----:B------:R-:W1:Y:S02]  /*bd60*/  @!P2 LDC.64 R8, c[0x0][0x5c0] ;  /* 0x00017000ff08ab82 */ /* 0x000e640000000a00 */
[----:B-1----:R-:W-:-:S05]  /*bd70*/  @!P2 IADD3 R8, P3, R24, R8, RZ ;  /* 0x000000081808a210 */ /* 0x002fca0007f7e0ff */
        /* <DEDUP_REMOVED lines=8> */
[----:B0-----:R-:W-:-:S05]  /*be00*/  F2FP.SATFINITE.E4M3.F32.PACK_AB_MERGE_C R11, RZ, R12, RZ ;  /* 0x0000000cff0b723e */ /* 0x001fca00048070ff */
        /* <DEDUP_REMOVED lines=13> */
[----:B---3--:R-:W-:-:S04]  /*bee0*/  LOP3.LUT R6, R6, 0xff, RZ, 0xc0, !PT ;  /* 0x000000ff06067812 */ /* 0x008fc800078ec0ff */
[----:B------:R-:W-:-:S05]  /*bef0*/  F2FP.F16.E4M3.UNPACK_B R6, R6 ;  /* 0x00000006ff06723e */ /* 0x000fca00020006ff */
[----:B------:R-:W-:-:S05]  /*bf00*/  HADD2.F32 R6, -RZ, R6.H0_H0 ;  /* 0x20000006ff067230 */ /* 0x000fca0000004100 */
[----:B------:R-:W-:-:S04]  /*bf10*/  FMUL R6, R6, UR8 ;  /* 0x0000000806067c20 */ /* 0x000fc80008400000 */
[----:B------:R-:W-:Y:S01]  /*bf20*/  FFMA R6, R5, UR33, R6 ;  /* 0x0000002105067c23 */ /* 0x000fe20008000006 */
[----:B------:R-:W-:-:S04]  /*bf30*/  PRMT R5, RZ, 0x7610, R5 ;  /* 0x00007610ff057816 */ /* 0x000fc80000000005 */
[----:B0-----:R-:W-:Y:S02]  /*bf40*/  F2FP.SATFINITE.E4M3.F32.PACK_AB_MERGE_C R9, RZ, R6, RZ ;  /* 0x00000006ff09723e */ /* 0x001fe400048070ff */
[----:B-1----:R-:W0:Y:S03]  /*bf50*/  @!P2 LDC.64 R6, c[0x0][0x5c0] ;  /* 0x00017000ff06ab82 */ /* 0x002e260000000a00 */
[----:B------:R1:W-:Y:S04]  /*bf60*/  @!P0 STG.E.U8 desc[UR38][R60.64+0x41], R9 ;  /* 0x000041093c008986 */ /* 0x0003e8000c101126 */
[----:B------:R-:W3:Y:S01]  /*bf70*/  @!P2 LDG.E.U8 R5, desc[UR38][R26.64+0x48] ;  /* 0x000048261a05a981 */ /* 0x000ee2000c1e1100 */
[----:B0-----:R-:W-:-:S05]  /*bf80*/  @!P2 IADD3 R6, P3, R24, R6, RZ ;  /* 0x000000061806a210 */ /* 0x001fca0007f7e0ff */
[----:B------:R-:W-:Y:S01]  /*bf90*/  @!P2 IMAD.X R7, R46, 0x1, R7, P3 ;  /* 0x000000012e07a824 */ /* 0x000fe200018e0607 */
[----:B------:R-:W-:Y:S02]  /*bfa0*/  PRMT R8, RZ, 0x7610, R8 ;  /* 0x00007610ff087816 */ /* 0x000fe40000000008 */
[----:B---3--:R-:W-:-:S04]  /*bfb0*/  LOP3.LUT R5, R5, 0xff, RZ, 0xc0, !PT ;  /* 0x000000ff05057812 */ /* 0x008fc800078ec0ff */
[----:B------:R-:W-:-:S05]  /*bfc0*/  F2FP.F16.E4M3.UNPACK_B R5, R5 ;  /* 0x00000005ff05723e */ /* 0x000fca00020006ff */
[----:B------:R-:W-:-:S05]  /*bfd0*/  HADD2.F32 R5, -RZ, R5.H0_H0 ;  /* 0x20000005ff057230 */ /* 0x000fca0000004100 */
[----:B------:R-:W-:-:S04]  /*bfe0*/  FMUL R5, R5, UR8 ;  /* 0x0000000805057c20 */ /* 0x000fc80008400000 */
[----:B------:R-:W-:-:S05]  /*bff0*/  FFMA R5, R4, UR33, R5 ;  /* 0x0000002104057c23 */ /* 0x000fca0008000005 */
[----:B-1----:R-:W-:-:S05]  /*c000*/  F2FP.SATFINITE.E4M3.F32.PACK_AB_MERGE_C R9, RZ, R5, RZ ;  /* 0x00000005ff09723e */ /* 0x002fca00048070ff */
[----:B------:R0:W-:Y:S01]  /*c010*/  @!P2 STG.E.U8 desc[UR38][R6.64+0x48], R9 ;  /* 0x000048090600a986 */ /* 0x0001e2000c101126 */
[----:B------:R-:W-:-:S13]  /*c020*/  ISETP.LT.OR P2, PT, R41, 0x4a, !P4 ;  /* 0x0000004a2900780c */ /* 0x000fda0006741670 */
[----:B------:R-:W3:Y:S01]  /*c030*/  @!P2 LDG.E.U8 R8, desc[UR38][R26.64+0x49] ;  /* 0x000049261a08a981 */ /* 0x000ee2000c1e1100 */
[----:B------:R-:W1:Y:S01]  /*c040*/  @!P2 LDC.64 R4, c[0x0][0x5c0] ;  /* 0x00017000ff04ab82 */ /* 0x000e620000000a00 */
[----:B------:R-:W-:Y:S02]  /*c050*/  LOP3.LUT P0, RZ, R228, 0x40000000, RZ, 0xc0, !PT ;  /* 0x40000000e4ff7812 */ /* 0x000fe4000780c0ff */
[----:B-1----:R-:W-:-:S05]  /*c060*/  @!P2 IADD3 R4, P3, R24, R4, RZ ;  /* 0x000000041804a210 */ /* 0x002fca0007f7e0ff */
[----:B------:R-:W-:Y:S01]  /*c070*/  @!P2 IMAD.X R5, R46, 0x1, R5, P3 ;  /* 0x000000012e05a824 */ /* 0x000fe200018e0605 */
        /* <DEDUP_REMOVED lines=25> */
[----:B------:R-:W-:Y:S01]  /*c210*/  LOP3.LUT P3, RZ, R228, 0x2000000, RZ, 0xc0, !PT ;  /* 0x02000000e4ff7812 */ /* 0x000fe2000786c0ff */
[----:B------:R-:W3:Y:S03]  /*c220*/  LDL.LU R222, [R1+0xc] ;  /* 0x00000c0001de7983 */ /* 0x000ee60000300800 */
[----:B0-----:R-:W-:Y:S02]  /*c230*/  F2FP.SATFINITE.E4M3.F32.PACK_AB_MERGE_C R5, RZ, R2, RZ ;  /* 0x00000002ff05723e */ /* 0x001fe400048070ff */
[----:B------:R-:W-:-:S03]  /*c240*/  PRMT R2, RZ, 0x7610, R2 ;  /* 0x00007610ff027816 */ /* 0x000fc60000000002 */
[----:B------:R0:W-:Y:S04]  /*c250*/  @!P2 STG.E.U8 desc[UR38][R56.64+0x49], R5 ;  /* 0x000049053800a986 */ /* 0x0001e8000c101126 */
[----:B------:R-:W4:Y:S02]  /*c260*/  @!P4 LDG.E.U8 R2, desc[UR38][R30.64+0x40] ;  /* 0x000040261e02c981 */ /* 0x000f24000c1e1100 */
[----:B----4-:R-:W-:-:S04]  /*c270*/  LOP3.LUT R2, R2, 0xff, RZ, 0xc0, !PT ;  /* 0x000000ff02027812 */ /* 0x010fc800078ec0ff */
[----:B------:R-:W-:-:S05]  /*c280*/  F2FP.F16.E4M3.UNPACK_B R2, R2 ;  /* 0x00000002ff02723e */ /* 0x000fca00020006ff */
[----:B------:R-:W-:-:S05]  /*c290*/  HADD2.F32 R2, -RZ, R2.H0_H0 ;  /* 0x20000002ff027230 */ /* 0x000fca0000004100 */
[----:B------:R-:W-:-:S04]  /*c2a0*/  FMUL R2, R2, UR8 ;  /* 0x0000000802027c20 */ /* 0x000fc80008400000 */
[----:B--2---:R-:W-:Y:S01]  /*c2b0*/  FFMA R2, R224, UR33, R2 ;  /* 0x00000021e0027c23 */ /* 0x004fe20008000002 */
[----:B------:R-:W-:Y:S01]  /*c2c0*/  LOP3.LUT P5, RZ, R0, 0x400, RZ, 0xc0, !PT ;  /* 0x0000040000ff7812 */ /* 0x000fe200078ac0ff */
[----:B------:R-:W2:Y:S03]  /*c2d0*/  LDL.LU R224, [R1+0x10] ;  /* 0x0000100001e07983 */ /* 0x000ea60000300800 */
[----:B-1----:R-:W-:Y:S02]  /*c2e0*/  F2FP.SATFINITE.E4M3.F32.PACK_AB_MERGE_C R3, RZ, R2, RZ ;  /* 0x00000002ff03723e */ /* 0x002fe400048070ff */
[----:B------:R-:W-:-:S03]  /*c2f0*/  PRMT R2, RZ, 0x7610, R2 ;  /* 0x00007610ff027816 */ /* 0x000fc60000000002 */
[----:B------:R1:W-:Y:S04]  /*c300*/  @!P4 STG.E.U8 desc[UR38][R54.64+0x40], R3 ;  /* 0x000040033600c986 */ /* 0x0003e8000c101126 */
[----:B------:R-:W4:Y:S01]  /*c310*/  @!P3 LDG.E.U8 R2, desc[UR38][R30.64+0x41] ;  /* 0x000041261e02b981 */ /* 0x000f22000c1e1100 */
[----:B------:R-:W0:Y:S02]  /*c320*/  @!P5 LDC.64 R6, c[0x0][0x5c0] ;  /* 0x00017000ff06db82 */ /* 0x000e240000000a00 */
[----:B0-----:R-:W-:-:S05]  /*c330*/  @!P5 IADD3 R80, P2, R80, R6, RZ ;  /* 0x000000065050d210 */ /* 0x001fca0007f5e0ff */
[----:B------:R-:W-:Y:S01]  /*c340*/  @!P5 IMAD.X R81, R81, 0x1, R7, P2 ;  /* 0x000000015151d824 */ /* 0x000fe200010e0607 */
[----:B----4-:R-:W-:-:S04]  /*c350*/  LOP3.LUT R2, R2, 0xff, RZ, 0xc0, !PT ;  /* 0x000000ff02027812 */ /* 0x010fc800078ec0ff */
[----:B------:R-:W-:-:S05]  /*c360*/  F2FP.F16.E4M3.UNPACK_B R2, R2 ;  /* 0x00000002ff02723e */ /* 0x000fca00020006ff */
[----:B------:R-:W-:-:S05]  /*c370*/  HADD2.F32 R2, -RZ, R2.H0_H0 ;  /* 0x20000002ff027230 */ /* 0x000fca0000004100 */
[----:B------:R-:W-:-:S04]  /*c380*/  FMUL R2, R2, UR8 ;  /* 0x0000000802027c20 */ /* 0x000fc80008400000 */
[----:B------:R-:W-:Y:S01]  /*c390*/  FFMA R2, R223, UR33, R2 ;  /* 0x00000021df027c23 */ /* 0x000fe20008000002 */
[----:B------:R-:W-:Y:S01]  /*c3a0*/  LOP3.LUT P4, RZ, R228, 0x1000000, RZ, 0xc0, !PT ;  /* 0x01000000e4ff7812 */ /* 0x000fe2000788c0ff */
[----:B------:R-:W4:Y:S03]  /*c3b0*/  LDL.LU R223, [R1+0x14] ;  /* 0x0000140001df7983 */ /* 0x000f260000300800 */
[----:B------:R-:W-:Y:S02]  /*c3c0*/  F2FP.SATFINITE.E4M3.F32.PACK_AB_MERGE_C R5, RZ, R2, RZ ;  /* 0x00000002ff05723e */ /* 0x000fe400048070ff */
[----:B-1----:R-:W0:Y:S03]  /*c3d0*/  @!P6 LDC.64 R2, c[0x0][0x5c0] ;  /* 0x00017000ff02eb82 */ /* 0x002e260000000a00 */
[----:B------:R1:W-:Y:S01]  /*c3e0*/  @!P3 STG.E.U8 desc[UR38][R52.64+0x41], R5 ;  /* 0x000041053400b986 */ /* 0x0003e2000c101126 */
[----:B0-----:R-:W-:-:S02]  /*c3f0*/  @!P6 IADD3 R82, P2, R82, R2, RZ ;  /* 0x000000025252e210 */ /* 0x001fc40007f5e0ff */
[----:B------:R-:W-:-:S06]  /*c400*/  PRMT R2, RZ, 0x7610, R2 ;  /* 0x00007610ff027816 */ /* 0x000fcc0000000002 */
[----:B------:R-:W3:Y:S01]  /*c410*/  @!P5 LDG.E.U8 R2, desc[UR38][R32.64+0x40] ;  /* 0x000040262002d981 */ /* 0x000ee2000c1e1100 */
[----:B------:R-:W-:Y:S01]  /*c420*/  @!P6 IMAD.X R83, R83, 0x1, R3, P2 ;  /* 0x000000015353e824 */ /* 0x000fe200010e0603 */
[----:B---3--:R-:W-:-:S04]  /*c430*/  LOP3.LUT R2, R2, 0xff, RZ, 0xc0, !PT ;  /* 0x000000ff02027812 */ /* 0x008fc800078ec0ff */
[----:B------:R-:W-:-:S05]  /*c440*/  F2FP.F16.E4M3.UNPACK_B R2, R2 ;  /* 0x00000002ff02723e */ /* 0x000fca00020006ff */
[----:B------:R-:W-:-:S05]  /*c450*/  HADD2.F32 R2, -RZ, R2.H0_H0 ;  /* 0x20000002ff027230 */ /* 0x000fca0000004100 */
[----:B------:R-:W-:-:S04]  /*c460*/  FMUL R2, R2, UR8 ;  /* 0x0000000802027c20 */ /* 0x000fc80008400000 */
[----:B------:R-:W-:Y:S01]  /*c470*/  FFMA R2, R222, UR33, R2 ;  /* 0x00000021de027c23 */ /* 0x000fe20008000002 */
[----:B------:R-:W-:Y:S01]  /*c480*/  ISETP.GE.AND P3, PT, R40, 0x81, PT ;  /* 0x000000812800780c */ /* 0x000fe20003f66270 */
[----:B------:R-:W3:Y:S03]  /*c490*/  LDL.LU R222, [R1+0x18] ;  /* 0x0000180001de7983 */ /* 0x000ee60000300800 */
[----:B------:R-:W-:Y:S02]  /*c4a0*/  F2FP.SATFINITE.E4M3.F32.PACK_AB_MERGE_C R3, RZ, R2, RZ ;  /* 0x00000002ff03723e */ /* 0x000fe400048070ff */
[----:B------:R-:W-:-:S03]  /*c4b0*/  PRMT R2, RZ, 0x7610, R2 ;  /* 0x00007610ff027816 */ /* 0x000fc60000000002 */
[----:B------:R-:W-:Y:S04]  /*c4c0*/  @!P5 STG.E.U8 desc[UR38][R80.64+0x40], R3 ;  /* 0x000040035000d986 */ /* 0x000fe8000c101126 */
[----:B------:R-:W2:Y:S02]  /*c4d0*/  @!P6 LDG.E.U8 R2, desc[UR38][R32.64+0x41] ;  /* 0x000041262002e981 */ /* 0x000ea4000c1e1100 */
[----:B--2---:R-:W-:-:S04]  /*c4e0*/  LOP3.LUT R2, R2, 0xff, RZ, 0xc0, !PT ;  /* 0x000000ff02027812 */ /* 0x004fc800078ec0ff */
[----:B------:R-:W-:-:S05]  /*c4f0*/  F2FP.F16.E4M3.UNPACK_B R2, R2 ;  /* 0x00000002ff02723e */ /* 0x000fca00020006ff */
[----:B------:R-:W-:-:S05]  /*c500*/  HADD2.F32 R2, -RZ, R2.H0_H0 ;  /* 0x20000002ff027230 */ /* 0x000fca0000004100 */
[----:B------:R-:W-:-:S04]  /*c510*/  FMUL R2, R2, UR8 ;  /* 0x0000000802027c20 */ /* 0x000fc80008400000 */
[----:B------:R-:W-:Y:S01]  /*c520*/  FFMA R2, R224, UR33, R2 ;  /* 0x00000021e0027c23 */ /* 0x000fe20008000002 */
[----:B------:R-:W-:Y:S01]  /*c530*/  ISETP.LT.OR P3, PT, R41, 0x4a, !P3 ;  /* 0x0000004a2900780c */ /* 0x000fe20005f61670 */
[----:B------:R-:W2:Y:S03]  /*c540*/  LDL.LU R224, [R1+0x1c] ;  /* 0x00001c0001e07983 */ /* 0x000ea60000300800 */
[----:B-1----:R-:W-:Y:S02]  /*c550*/  F2FP.SATFINITE.E4M3.F32.PACK_AB_MERGE_C R5, RZ, R2, RZ ;  /* 0x00000002ff05723e */ /* 0x002fe400048070ff */
[----:B------:R-:W-:-:S03]  /*c560*/  PRMT R2, RZ, 0x7610, R2 ;  /* 0x00007610ff027816 */ /* 0x000fc60000000002 */
[----:B------:R0:W-:Y:S04]  /*c570*/  @!P6 STG.E.U8 desc[UR38][R82.64+0x41], R5 ;  /* 0x000041055200e986 */ /* 0x0001e8000c101126 */
[----:B------:R-:W4:Y:S01]  /*c580*/  @!P4 LDG.E.U8 R2, desc[UR38][R30.64+0x48] ;  /* 0x000048261e02c981 */ /* 0x000f22000c1e1100 */
[----:B0-----:R-:W0:Y:S01]  /*c590*/  @!P3 LDC.64 R4, c[0x0][0x5c0] ;  /* 0x00017000ff04bb82 */ /* 0x001e220000000a00 */
[----:B----4-:R-:W-:-:S04]  /*c5a0*/  LOP3.LUT R2, R2, 0xff, RZ, 0xc0, !PT ;  /* 0x000000ff02027812 */ /* 0x010fc800078ec0ff */
[----:B------:R-:W-:-:S05]  /*c5b0*/  F2FP.F16.E4M3.UNPACK_B R2, R2 ;  /* 0x00000002ff02723e */ /* 0x000fca00020006ff */
[----:B------:R-:W-:-:S05]  /*c5c0*/  HADD2.F32 R2, -RZ, R2.H0_H0 ;  /* 0x20000002ff027230 */ /* 0x000fca0000004100 */
[----:B------:R-:W-:-:S04]  /*c5d0*/  FMUL R2, R2, UR8 ;  /* 0x0000000802027c20 */ /* 0x000fc80008400000 */
[----:B------:R-:W-:Y:S02]  /*c5e0*/  FFMA R2, R223, UR33, R2 ;  /* 0x00000021df027c23 */ /* 0x000fe40008000002 */
[----:B------:R-:W4:Y:S03]  /*c5f0*/  LDL.LU R223, [R1+0x20] ;  /* 0x0000200001df7983 */ /* 0x000f260000300800 */
[----:B------:R-:W-:Y:S02]  /*c600*/  F2FP.SATFINITE.E4M3.F32.PACK_AB_MERGE_C R7, RZ, R2, RZ ;  /* 0x00000002ff07723e */ /* 0x000fe400048070ff */
[----:B------:R-:W-:-:S03]  /*c610*/  PRMT R2, RZ, 0x7610, R2 ;  /* 0x00007610ff027816 */ /* 0x000fc60000000002 */
[----:B------:R1:W-:Y:S04]  /*c620*/  @!P4 STG.E.U8 desc[UR38][R50.64+0x48], R7 ;  /* 0x000048073200c986 */ /* 0x0003e8000c101126 */
[----:B------:R-:W3:Y:S02]  /*c630*/  @!P3 LDG.E.U8 R2, desc[UR38][R30.64+0x49] ;  /* 0x000049261e02b981 */ /* 0x000ee4000c1e1100 */
[----:B---3--:R-:W-:-:S04]  /*c640*/  LOP3.LUT R2, R2, 0xff, RZ, 0xc0, !PT ;  /* 0x000000ff02027812 */ /* 0x008fc800078ec0ff */
[----:B------:R-:W-:-:S05]  /*c650*/  F2FP.F16.E4M3.UNPACK_B R2, R2 ;  /* 0x00000002ff02723e */ /* 0x000fca00020006ff */
[----:B------:R-:W-:Y:S01]  /*c660*/  HADD2.F32 R3, -RZ, R2.H0_H0 ;  /* 0x20000002ff037230 */ /* 0x000fe20000004100 */
[----:B0-----:R-:W-:-:S04]  /*c670*/  @!P3 IADD3 R2, P2, P4, R24, R4, R47 ;  /* 0x000000041802b210 */ /* 0x001fc80007c5e02f */
[----:B------:R-:W-:Y:S01]  /*c680*/  FMUL R4, R3, UR8 ;  /* 0x0000000803047c20 */ /* 0x000fe20008400000 */
[----:B------:R-:W-:Y:S02]  /*c690*/  @!P3 IADD3.X R3, R46, R5, R43, P2, P4 ;  /* 0x000000052e03b210 */ /* 0x000fe400017e842b */
[C---:B------:R-:W-:Y:S01]  /*c6a0*/  ISETP.LT.OR P2, PT, R41.reuse, 0x49, !P1 ;  /* 0x000000492900780c */ /* 0x040fe20004f41670 */
[----:B------:R-:W-:Y:S01]  /*c6b0*/  FFMA R4, R222, UR33, R4 ;  /* 0x00000021de047c23 */ /* 0x000fe20008000004 */
[----:B------:R-:W-:Y:S01]  /*c6c0*/  ISETP.LT.OR P1, PT, R41, 0x4a, !P1 ;  /* 0x0000004a2900780c */ /* 0x000fe20004f21670 */
[----:B------:R-:W3:Y:S03]  /*c6d0*/  LDL.LU R222, [R1+0x24] ;  /* 0x0000240001de7983 */ /* 0x000ee60000300800 */
[----:B-1----:R-:W-:Y:S02]  /*c6e0*/  F2FP.SATFINITE.E4M3.F32.PACK_AB_MERGE_C R7, RZ, R4, RZ ;  /* 0x00000004ff07723e */ /* 0x002fe400048070ff */
[----:B------:R-:W-:-:S03]  /*c6f0*/  PRMT R4, RZ, 0x7610, R4 ;  /* 0x00007610ff047816 */ /* 0x000fc60000000004 */
[----:B------:R2:W-:Y:S02]  /*c700*/  @!P3 STG.E.U8 desc[UR38][R2.64+0x49], R7 ;  /* 0x000049070200b986 */ /* 0x0005e4000c101126 */
[----:B------:R-:W0:Y:S02]  /*c710*/  @!P2 LDC.64 R10, c[0x0][0x5c0] ;  /* 0x00017000ff0aab82 */ /* 0x000e240000000a00 */
[----:B------:R-:W4:Y:S01]  /*c720*/  @!P2 LDG.E.U8 R4, desc[UR38][R32.64+0x48] ;  /* 0x000048262004a981 */ /* 0x000f22000c1e1100 */
[----:B------:R-:W-:-:S04]  /*c730*/  @!P2 IADD3 R9, P3, P4, R45, R24, R47 ;  /* 0x000000182d09a210 */ /* 0x000fc80007c7e02f */
[----:B------:R-:W-:Y:S02]  /*c740*/  @!P2 IADD3.X R6, R42, R46, R43, P3, P4 ;  /* 0x0000002e2a06a210 */ /* 0x000fe40001fe842b */
[----:B----4-:R-:W-:-:S04]  /*c750*/  LOP3.LUT R4, R4, 0xff, RZ, 0xc0, !PT ;  /* 0x000000ff04047812 */ /* 0x010fc800078ec0ff */
[----:B------:R-:W-:-:S05]  /*c760*/  F2FP.F16.E4M3.UNPACK_B R4, R4 ;  /* 0x00000004ff04723e */ /* 0x000fca00020006ff */
[----:B------:R-:W-:-:S05]  /*c770*/  HADD2.F32 R4, -RZ, R4.H0_H0 ;  /* 0x20000004ff047230 */ /* 0x000fca0000004100 */
[----:B------:R-:W-:Y:S01]  /*c780*/  FMUL R5, R4, UR8 ;  /* 0x0000000804057c20 */ /* 0x000fe20008400000 */
[----:B0-----:R-:W-:-:S03]  /*c790*/  @!P2 IADD3 R4, P3, R9, R10, RZ ;  /* 0x0000000a0904a210 */ /* 0x001fc60007f7e0ff */
[----:B--2---:R-:W-:Y:S02]  /*c7a0*/  FFMA R2, R224, UR33, R5 ;  /* 0x00000021e0027c23 */ /* 0x004fe40008000005 */
[----:B------:R-:W-:Y:S01]  /*c7b0*/  @!P2 IMAD.X R5, R6, 0x1, R11, P3 ;  /* 0x000000010605a824 */ /* 0x000fe200018e060b */
[----:B------:R-:W-:Y:S01]  /*c7c0*/  ISETP.GE.AND P5, PT, R40, 0x101, PT ;  /* 0x000001012800780c */ /* 0x000fe20003fa6270 */
[----:B------:R-:W0:Y:S01]  /*c7d0*/  @!P1 LDC.64 R10, c[0x0][0x5c0] ;  /* 0x00017000ff0a9b82 */ /* 0x000e220000000a00 */
[----:B------:R-:W-:Y:S01]  /*c7e0*/  F2FP.SATFINITE.E4M3.F32.PACK_AB_MERGE_C R3, RZ, R2, RZ ;  /* 0x00000002ff03723e */ /* 0x000fe200048070ff */
[----:B------:R-:W2:Y:S01]  /*c7f0*/  LDL.LU R224, [R1+0x28] ;  /* 0x0000280001e07983 */ /* 0x000ea20000300800 */
[----:B------:R-:W-:-:S03]  /*c800*/  PRMT R2, RZ, 0x7610, R2 ;  /* 0x00007610ff027816 */ /* 0x000fc60000000002 */
[----:B------:R1:W-:Y:S04]  /*c810*/  @!P2 STG.E.U8 desc[UR38][R4.64+0x48], R3 ;  /* 0x000048030400a986 */ /* 0x0003e8000c101126 */
[----:B------:R-:W4:Y:S01]  /*c820*/  @!P1 LDG.E.U8 R2, desc[UR38][R32.64+0x49] ;  /* 0x0000492620029981 */ /* 0x000f22000c1e1100 */
[----:B------:R-:W-:Y:S02]  /*c830*/  @!P1 IADD3 R47, P3, P4, R45, R24, R47 ;  /* 0x000000182d2f9210 */ /* 0x000fe40007c7e02f */
[----:B------:R-:W-:Y:S02]  /*c840*/  ISETP.LT.OR P2, PT, R41, 0x41, !P5 ;  /* 0x000000412900780c */ /* 0x000fe40006f41670 */
[----:B------:R-:W-:Y:S02]  /*c850*/  @!P1 IADD3.X R8, R42, R46, R43, P3, P4 ;  /* 0x0000002e2a089210 */ /* 0x000fe40001fe842b */
[----:B-1----:R-:W-:-:S02]  /*c860*/  PRMT R4, RZ, 0x7610, R4 ;  /* 0x00007610ff047816 */ /* 0x002fc40000000004 */
[----:B----4-:R-:W-:-:S04]  /*c870*/  LOP3.LUT R2, R2, 0xff, RZ, 0xc0, !PT ;  /* 0x000000ff02027812 */ /* 0x010fc800078ec0ff */
[----:B------:R-:W-:-:S05]  /*c880*/  F2FP.F16.E4M3.UNPACK_B R2, R2 ;  /* 0x00000002ff02723e */ /* 0x000fca00020006ff */
[----:B------:R-:W-:-:S05]  /*c890*/  HADD2.F32 R2, -RZ, R2.H0_H0 ;  /* 0x20000002ff027230 */ /* 0x000fca0000004100 */
[----:B------:R-:W-:-:S04]  /*c8a0*/  FMUL R2, R2, UR8 ;  /* 0x0000000802027c20 */ /* 0x000fc80008400000 */
[----:B------:R-:W-:Y:S01]  /*c8b0*/  FFMA R6, R223, UR33, R2 ;  /* 0x00000021df067c23 */ /* 0x000fe20008000002 */
[----:B0-----:R-:W-:Y:S01]  /*c8c0*/  @!P1 IADD3 R2, P3, R47, R10, RZ ;  /* 0x0000000a2f029210 */ /* 0x001fe20007f7e0ff */
[----:B------:R-:W4:Y:S03]  /*c8d0*/  LDL.LU R223, [R1+0x2c] ;  /* 0x00002c0001df7983 */ /* 0x000f260000300800 */
[----:B------:R-:W-:Y:S01]  /*c8e0*/  F2FP.SATFINITE.E4M3.F32.PACK_AB_MERGE_C R7, RZ, R6, RZ ;  /* 0x00000006ff07723e */ /* 0x000fe200048070ff */
[----:B------:R-:W-:Y:S02]  /*c8f0*/  @!P1 IMAD.X R3, R8, 0x1, R11, P3 ;  /* 0x0000000108039824 */ /* 0x000fe400018e060b */
[----:B------:R-:W0:Y:S03]  /*c900*/  @!P2 LDC.64 R8, c[0x0][0x5c0] ;  /* 0x00017000ff08ab82 */ /* 0x000e260000000a00 */
[----:B------:R1:W-:Y:S04]  /*c910*/  @!P1 STG.E.U8 desc[UR38][R2.64+0x49], R7 ;  /* 0x0000490702009986 */ /* 0x0003e8000c101126 */
[----:B------:R-:W3:Y:S01]  /*c920*/  @!P2 LDG.E.U8 R4, desc[UR38][R36.64+0x40] ;  /* 0x000040262404a981 */ /* 0x000ee2000c1e1100 */
[----:B------:R-:W-:-:S02]  /*c930*/  ISETP.LT.OR P1, PT, R41, 0x42, !P5 ;  /* 0x000000422900780c */ /* 0x000fc40006f21670 */
[----:B-1----:R-:W-:Y:S02]  /*c940*/  PRMT R2, RZ, 0x7610, R2 ;  /* 0x00007610ff027816 */ /* 0x002fe40000000002 */
[----:B---3--:R-:W-:-:S04]  /*c950*/  LOP3.LUT R4, R4, 0xff, RZ, 0xc0, !PT ;  /* 0x000000ff04047812 */ /* 0x008fc800078ec0ff */
[----:B------:R-:W-:-:S05]  /*c960*/  F2FP.F16.E4M3.UNPACK_B R4, R4 ;  /* 0x00000004ff04723e */ /* 0x000fca00020006ff */
[----:B------:R-:W-:-:S05]  /*c970*/  HADD2.F32 R4, -RZ, R4.H0_H0 ;  /* 0x20000004ff047230 */ /* 0x000fca0000004100 */
[----:B------:R-:W-:Y:S01]  /*c980*/  FMUL R5, R4, UR8 ;  /* 0x0000000804057c20 */ /* 0x000fe20008400000 */
[----:B0-----:R-:W-:-:S03]  /*c990*/  @!P2 IADD3 R4, P3, P4, R24, R8, R49 ;  /* 0x000000081804a210 */ /* 0x001fc60007c7e031 */
[----:B------:R-:W-:Y:S01]  /*c9a0*/  FFMA R6, R222, UR33, R5 ;  /* 0x00000021de067c23 */ /* 0x000fe20008000005 */
[----:B------:R-:W-:Y:S02]  /*c9b0*/  @!P2 IADD3.X R5, R46, R9, R44, P3, P4 ;  /* 0x000000092e05a210 */ /* 0x000fe40001fe842c */
[----:B------:R-:W0:Y:S02]  /*c9c0*/  @!P1 LDC.64 R8, c[0x0][0x5c0] ;  /* 0x00017000ff089b82 */ /* 0x000e240000000a00 */
[----:B------:R-:W-:-:S05]  /*c9d0*/  F2FP.SATFINITE.E4M3.F32.PACK_AB_MERGE_C R7, RZ, R6, RZ ;  /* 0x00000006ff07723e */ /* 0x000fca00048070ff */
[----:B------:R1:W-:Y:S04]  /*c9e0*/  @!P2 STG.E.U8 desc[UR38][R4.64+0x40], R7 ;  /* 0x000040070400a986 */ /* 0x0003e8000c101126 */
[----:B------:R-:W3:Y:S01]  /*c9f0*/  @!P1 LDG.E.U8 R2, desc[UR38][R36.64+0x41] ;  /* 0x0000412624029981 */ /* 0x000ee2000c1e1100 */
[----:B------:R-:W-:-:S04]  /*ca00*/  LOP3.LUT P0, RZ, R0, 0x80, RZ, 0xc0, !PT ;  /* 0x0000008000ff7812 */ /* 0x000fc8000780c0ff */
[----:B------:R-:W-:Y:S02]  /*ca10*/  ISETP.LT.OR P2, PT, R41, 0x41, !P0 ;  /* 0x000000412900780c */ /* 0x000fe40004741670 */
[----:B-1----:R-:W-:-:S11]  /*ca20*/  PRMT R4, RZ, 0x7610, R4 ;  /* 0x00007610ff047816 */ /* 0x002fd60000000004 */
[----:B------:R-:W1:Y:S01]  /*ca30*/  @!P2 LDC.64 R10, c[0x0][0x5c0] ;  /* 0x00017000ff0aab82 */ /* 0x000e620000000a00 */
[----:B---3--:R-:W-:-:S04]  /*ca40*/  LOP3.LUT R2, R2, 0xff, RZ, 0xc0, !PT ;  /* 0x000000ff02027812 */ /* 0x008fc800078ec0ff */
[----:B------:R-:W-:-:S05]  /*ca50*/  F2FP.F16.E4M3.UNPACK_B R2, R2 ;  /* 0x00000002ff02723e */ /* 0x000fca00020006ff */
[----:B------:R-:W-:-:S05]  /*ca60*/  HADD2.F32 R2, -RZ, R2.H0_H0 ;  /* 0x20000002ff027230 */ /* 0x000fca0000004100 */
[----:B------:R-:W-:Y:S01]  /*ca70*/  FMUL R3, R2, UR8 ;  /* 0x0000000802037c20 */ /* 0x000fe20008400000 */
[----:B0-----:R-:W-:-:S03]  /*ca80*/  @!P1 IADD3 R2, P3, P4, R24, R8, R49 ;  /* 0x0000000818029210 */ /* 0x001fc60007c7e031 */
[----:B--2---:R-:W-:Y:S01]  /*ca90*/  FFMA R6, R224, UR33, R3 ;  /* 0x00000021e0067c23 */ /* 0x004fe20008000003 */
[----:B------:R-:W-:Y:S01]  /*caa0*/  @!P1 IADD3.X R3, R46, R9, R44, P3, P4 ;  /* 0x000000092e039210 */ /* 0x000fe20001fe842c */
[----:B------:R-:W2:Y:S03]  /*cab0*/  LDL.LU R224, [R1+0x30] ;  /* 0x0000300001e07983 */ /* 0x000ea60000300800 */
[----:B------:R-:W-:Y:S01]  /*cac0*/  F2FP.SATFINITE.E4M3.F32.PACK_AB_MERGE_C R7, RZ, R6, RZ ;  /* 0x00000006ff07723e */ /* 0x000fe200048070ff */
[----:B------:R-:W3:Y:S04]  /*cad0*/  LDL.LU R222, [R1+0x34] ;  /* 0x0000340001de7983 */ /* 0x000ee80000300800 */
[----:B------:R4:W-:Y:S04]  /*cae0*/  @!P1 STG.E.U8 desc[UR38][R2.64+0x41], R7 ;  /* 0x0000410702009986 */ /* 0x0009e8000c101126 */
[----:B------:R-:W4:Y:S01]  /*caf0*/  @!P2 LDG.E.U8 R4, desc[UR38][R34.64+0x40] ;  /* 0x000040262204a981 */ /* 0x000f22000c1e1100 */
[----:B------:R-:W-:-:S02]  /*cb00*/  @!P2 IADD3 R9, P3, P4, R45, R24, R49 ;  /* 0x000000182d09a210 */ /* 0x000fc40007c7e031 */
[----:B------:R-:W-:Y:S02]  /*cb10*/  ISETP.LT.OR P1, PT, R41, 0x42, !P0 ;  /* 0x000000422900780c */ /* 0x000fe40004721670 */
[----:B------:R-:W-:Y:S02]  /*cb20*/  @!P2 IADD3.X R6, R42, R46, R44, P3, P4 ;  /* 0x0000002e2a06a210 */ /* 0x000fe40001fe842c */
[----:B----4-:R-:W-:-:S04]  /*cb30*/  LOP3.LUT R4, R4, 0xff, RZ, 0xc0, !PT ;  /* 0x000000ff04047812 */ /* 0x010fc800078ec0ff */
[----:B------:R-:W-:-:S05]  /*cb40*/  F2FP.F16.E4M3.UNPACK_B R4, R4 ;  /* 0x00000004ff04723e */ /* 0x000fca00020006ff */
[----:B------:R-:W-:-:S05]  /*cb50*/  HADD2.F32 R4, -RZ, R4.H0_H0 ;  /* 0x20000004ff047230 */ /* 0x000fca0000004100 */
[----:B------:R-:W-:Y:S01]  /*cb60*/  FMUL R5, R4, UR8 ;  /* 0x0000000804057c20 */ /* 0x000fe20008400000 */
[----:B-1----:R-:W-:-:S03]  /*cb70*/  @!P2 IADD3 R4, P3, R9, R10, RZ ;  /* 0x0000000a0904a210 */ /* 0x002fc60007f7e0ff */
[----:B------:R-:W-:Y:S02]  /*cb80*/  FFMA R2, R223, UR33, R5 ;  /* 0x00000021df027c23 */ /* 0x000fe40008000005 */
[----:B------:R-:W-:Y:S01]  /*cb90*/  @!P2 IMAD.X R5, R6, 0x1, R11, P3 ;  /* 0x000000010605a824 */ /* 0x000fe200018e060b */
[----:B------:R-:W4:Y:S01]  /*cba0*/  LDL.LU R223, [R1+0x38] ;  /* 0x0000380001df7983 */ /* 0x000f220000300800 */
[----:B------:R-:W0:Y:S01]  /*cbb0*/  @!P1 LDC.64 R10, c[0x0][0x5c0] ;  /* 0x00017000ff0a9b82 */ /* 0x000e220000000a00 */
[----:B------:R-:W-:Y:S02]  /*cbc0*/  F2FP.SATFINITE.E4M3.F32.PACK_AB_MERGE_C R7, RZ, R2, RZ ;  /* 0x00000002ff07723e */ /* 0x000fe400048070ff */
[----:B------:R-:W-:-:S03]  /*cbd0*/  PRMT R2, RZ, 0x7610, R2 ;  /* 0x00007610ff027816 */ /* 0x000fc60000000002 */
[----:B------:R2:W-:Y:S04]  /*cbe0*/  @!P2 STG.E.U8 desc[UR38][R4.64+0x40], R7 ;  /* 0x000040070400a986 */ /* 0x0005e8000c101126 */
[----:B------:R-:W3:Y:S01]  /*cbf0*/  @!P1 LDG.E.U8 R2, desc[UR38][R34.64+0x41] ;  /* 0x0000412622029981 */ /* 0x000ee2000c1e1100 */
[----:B------:R-:W-:Y:S02]  /*cc00*/  @!P1 IADD3 R9, P3, P4, R45, R24, R49 ;  /* 0x000000182d099210 */ /* 0x000fe40007c7e031 */
[----:B------:R-:W-:Y:S02]  /*cc10*/  ISETP.LT.OR P2, PT, R41, 0x49, !P5 ;  /* 0x000000492900780c */ /* 0x000fe40006f41670 */
[----:B------:R-:W-:Y:S02]  /*cc20*/  @!P1 IADD3.X R6, R42, R46, R44, P3, P4 ;  /* 0x0000002e2a069210 */ /* 0x000fe40001fe842c */
[----:B---3--:R-:W-:-:S04]  /*cc30*/  LOP3.LUT R2, R2, 0xff, RZ, 0xc0, !PT ;  /* 0x000000ff02027812 */ /* 0x008fc800078ec0ff */
[----:B------:R-:W-:-:S05]  /*cc40*/  F2FP.F16.E4M3.UNPACK_B R2, R2 ;  /* 0x00000002ff02723e */ /* 0x000fca00020006ff */
[----:B------:R-:W-:-:S05]  /*cc50*/  HADD2.F32 R2, -RZ, R2.H0_H0 ;  /* 0x20000002ff027230 */ /* 0x000fca0000004100 */
[----:B------:R-:W-:Y:S01]  /*cc60*/  FMUL R3, R2, UR8 ;  /* 0x0000000802037c20 */ /* 0x000fe20008400000 */
[----:B0-----:R-:W-:Y:S02]  /*cc70*/  @!P1 IADD3 R2, P3, R9, R10, RZ ;  /* 0x0000000a09029210 */ /* 0x001fe40007f7e0ff */
[----:B------:R-:W0:Y:S01]  /*cc80*/  @!P2 LDC.64 R8, c[0x0][0x5c0] ;  /* 0x00017000ff08ab82 */ /* 0x000e220000000a00 */
[----:B--2---:R-:W-:Y:S02]  /*cc90*/  FFMA R4, R224, UR33, R3 ;  /* 0x00000021e0047c23 */ /* 0x004fe40008000003 */
[----:B------:R-:W-:Y:S01]  /*cca0*/  @!P1 IMAD.X R3, R6, 0x1, R11, P3 ;  /* 0x0000000106039824 */ /* 0x000fe200018e060b */
[----:B------:R-:W2:Y:S02]  /*ccb0*/  LDL.LU R224, [R1+0x3c] ;  /* 0x00003c0001e07983 */ /* 0x000ea40000300800 */
[----:B------:R-:W-:Y:S02]  /*ccc0*/  F2FP.SATFINITE.E4M3.F32.PACK_AB_MERGE_C R7, RZ, R4, RZ ;  /* 0x00000004ff07723e */ /* 0x000fe400048070ff */
[----:B------:R-:W-:-:S03]  /*ccd0*/  PRMT R4, RZ, 0x7610, R4 ;  /* 0x00007610ff047816 */ /* 0x000fc60000000004 */
[----:B------:R1:W-:Y:S04]  /*cce0*/  @!P1 STG.E.U8 desc[UR38][R2.64+0x41], R7 ;  /* 0x0000410702009986 */ /* 0x0003e8000c101126 */
[----:B------:R-:W3:Y:S01]  /*ccf0*/  @!P2 LDG.E.U8 R4, desc[UR38][R36.64+0x48] ;  /* 0x000048262404a981 */ /* 0x000ee2000c1e1100 */
[----:B------:R-:W-:Y:S02]  /*cd00*/  ISETP.LT.OR P1, PT, R41, 0x4a, !P5 ;  /* 0x0000004a2900780c */ /* 0x000fe40006f21670 */
        /* <DEDUP_REMOVED lines=20> */
[----:B----4-:R-:W-:Y:S01]  /*ce50*/  FFMA R6, R223, UR33, R3 ;  /* 0x00000021df067c23 */ /* 0x010fe20008000003 */
[----:B------:R-:W-:-:S04]  /*ce60*/  @!P1 IADD3.X R3, R46, R9, R44, P3, P4 ;  /* 0x000000092e039210 */ /* 0x000fc80001fe842c */
[----:B------:R-:W-:-:S05]  /*ce70*/  F2FP.SATFINITE.E4M3.F32.PACK_AB_MERGE_C R7, RZ, R6, RZ ;  /* 0x00000006ff07723e */ /* 0x000fca00048070ff */
[----:B------:R0:W-:Y:S04]  /*ce80*/  @!P1 STG.E.U8 desc[UR38][R2.64+0x49], R7 ;  /* 0x0000490702009986 */ /* 0x0001e8000c101126 */
[----:B------:R-:W3:Y:S01]  /*ce90*/  @!P2 LDG.E.U8 R4, desc[UR38][R34.64+0x48] ;  /* 0x000048262204a981 */ /* 0x000ee2000c1e1100 */
[----:B------:R-:W-:-:S04]  /*cea0*/  @!P2 IADD3 R9, P1, P3, R45, R24, R49 ;  /* 0x000000182d09a210 */ /* 0x000fc80007b3e031 */
[----:B------:R-:W-:Y:S02]  /*ceb0*/  @!P2 IADD3.X R8, R42, R46, R44, P1, P3 ;  /* 0x0000002e2a08a210 */ /* 0x000fe40000fe642c */
[----:B------:R-:W-:Y:S01]  /*cec0*/  ISETP.LT.OR P0, PT, R41, 0x4a, !P0 ;  /* 0x0000004a2900780c */ /* 0x000fe20004701670 */
[----:B------:R-:W-:Y:S01]  /*ced0*/  BSSY B1, `(.L_x_40) ;  /* 0x000000d000017945 */ /* 0x000fe20003800000 */
[----:B0-----:R-:W-:Y:S02]  /*cee0*/  PRMT R2, RZ, 0x7610, R2 ;  /* 0x00007610ff027816 */ /* 0x001fe40000000002 */
[----:B---3--:R-:W-:-:S04]  /*cef0*/  LOP3.LUT R4, R4, 0xff, RZ, 0xc0, !PT ;  /* 0x000000ff04047812 */ /* 0x008fc800078ec0ff */
[----:B------:R-:W-:-:S05]  /*cf00*/  F2FP.F16.E4M3.UNPACK_B R4, R4 ;  /* 0x00000004ff04723e */ /* 0x000fca00020006ff */
[----:B------:R-:W-:-:S05]  /*cf10*/  HADD2.F32 R4, -RZ, R4.H0_H0 ;  /* 0x20000004ff047230 */ /* 0x000fca0000004100 */
[----:B------:R-:W-:Y:S01]  /*cf20*/  FMUL R5, R4, UR8 ;  /* 0x0000000804057c20 */ /* 0x000fe20008400000 */
[----:B-1----:R-:W-:-:S03]  /*cf30*/  @!P2 IADD3 R4, P4, R9, R10, RZ ;  /* 0x0000000a0904a210 */ /* 0x002fc60007f9e0ff */
[----:B--2---:R-:W-:Y:S02]  /*cf40*/  FFMA R6, R224, UR33, R5 ;  /* 0x00000021e0067c23 */ /* 0x004fe40008000005 */
[----:B------:R-:W-:-:S03]  /*cf50*/  @!P2 IMAD.X R5, R8, 0x1, R11, P4 ;  /* 0x000000010805a824 */ /* 0x000fc600020e060b */
[----:B------:R-:W-:-:S05]  /*cf60*/  F2FP.SATFINITE.E4M3.F32.PACK_AB_MERGE_C R3, RZ, R6, RZ ;  /* 0x00000006ff03723e */ /* 0x000fca00048070ff */
[----:B------:R0:W-:Y:S01]  /*cf70*/  @!P2 STG.E.U8 desc[UR38][R4.64+0x48], R3 ;  /* 0x000048030400a986 */ /* 0x0001e2000c101126 */
[----:B------:R-:W-:Y:S05]  /*cf80*/  @P0 BRA `(.L_x_41) ;  /* 0x0000000000040947 */ /* 0x000fea0003800000 */
[----:B------:R1:W5:Y:S02]  /*cf90*/  LDG.E.U8 R2, desc[UR38][R34.64+0x49] ;  /* 0x0000492622027981 */ /* 0x000364000c1e1100 */
.L_x_41:
[----:B------:R-:W-:Y:S05]  /*cfa0*/  BSYNC B1 ;  /* 0x0000000000017941 */ /* 0x000fea0003800000 */
.L_x_40:
[----:B------:R-:W-:Y:S05]  /*cfb0*/  @P0 BRA `(.L_x_42) ;  /* 0x0000004c00900947 */ /* 0x000fea0003800000 */
[----:B0-----:R-:W2:Y:S01]  /*cfc0*/  LDL.LU R4, [R1+0x40] ;  /* 0x0000400001047983 */ /* 0x001ea20000300800 */
[----:B-----5:R-:W-:Y:S01]  /*cfd0*/  LOP3.LUT R2, R2, 0xff, RZ, 0xc0, !PT ;  /* 0x000000ff02027812 */ /* 0x020fe200078ec0ff */
[----:B------:R-:W-:Y:S01]  /*cfe0*/  ULDC.64 UR12, c[0x0][0x5c0] ;  /* 0x00017000000c7ab9 */ /* 0x000fe20000000a00 */
[----:B------:R-:W-:Y:S02]  /*cff0*/  IADD3 R24, P0, P1, R45, R24, R49 ;  /* 0x000000182d187210 */ /* 0x000fe4000791e031 */
[----:B------:R-:W-:Y:S02]  /*d000*/  F2FP.F16.E4M3.UNPACK_B R2, R2 ;  /* 0x00000002ff02723e */ /* 0x000fe400020006ff */
[----:B------:R-:W-:-:S03]  /*d010*/  IADD3.X R42, R42, R46, R44, P0, P1 ;  /* 0x0000002e2a2a7210 */ /* 0x000fc600007e242c */
[----:B------:R-:W-:-:S05]  /*d020*/  HADD2.F32 R2, -RZ, R2.H0_H0 ;  /* 0x20000002ff027230 */ /* 0x000fca0000004100 */
[----:B------:R-:W-:Y:S01]  /*d030*/  FMUL R3, R2, UR8 ;  /* 0x0000000802037c20 */ /* 0x000fe20008400000 */
[----:B------:R-:W-:-:S03]  /*d040*/  IADD3 R2, P0, R24, UR12, RZ ;  /* 0x0000000c18027c10 */ /* 0x000fc6000ff1e0ff */
[----:B--2---:R-:W-:Y:S01]  /*d050*/  FFMA R4, R4, UR33, R3 ;  /* 0x0000002104047c23 */ /* 0x004fe20008000003 */
[----:B------:R-:W-:-:S04]  /*d060*/  IADD3.X R3, R42, UR13, RZ, P0, !PT ;  /* 0x0000000d2a037c10 */ /* 0x000fc800087fe4ff */
[----:B------:R-:W-:-:S05]  /*d070*/  F2FP.SATFINITE.E4M3.F32.PACK_AB_MERGE_C R5, RZ, R4, RZ ;  /* 0x00000004ff05723e */ /* 0x000fca00048070ff */
[----:B------:R2:W-:Y:S01]  /*d080*/  STG.E.U8 desc[UR38][R2.64+0x49], R5 ;  /* 0x0000490502007986 */ /* 0x0005e2000c101126 */
[----:B------:R-:W-:Y:S05]  /*d090*/  BRA `(.L_x_42) ;  /* 0x0000004c00587947 */ /* 0x000fea0003800000 */
.L_x_39:
[----:B------:R-:W-:Y:S01]  /*d0a0*/  ISETP.GE.AND P2, PT, R40, 0x9, PT ;  /* 0x000000092800780c */ /* 0x000fe20003f46270 */
[----:B------:R-:W3:Y:S03]  /*d0b0*/  LDL.LU R227, [R1+0xc] ;  /* 0x00000c0001e37983 */ /* 0x000ee60000300800 */
[----:B------:R-:W-:Y:S02]  /*d0c0*/  ISETP.LT.OR P4, PT, R41, 0x1, !P2 ;  /* 0x000000012900780c */ /* 0x000fe40005781670 */
[----:B-----5:R-:W-:Y:S02]  /*d0d0*/  LOP3.LUT R0, R0, 0xff7fffff, RZ, 0xc0, !PT ;  /* 0xff7fffff00007812 */ /* 0x020fe400078ec0ff */
[----:B------:R-:W-:Y:S02]  /*d0e0*/  LOP3.LUT R228, R228, 0xffffffef, RZ, 0xc0, !PT ;  /* 0xffffffefe4e47812 */ /* 0x000fe400078ec0ff */
[----:B------:R-:W-:Y:S01]  /*d0f0*/  LOP3.LUT R229, R229, 0xfffffffd, RZ, 0xc0, !PT ;  /* 0xfffffffde5e57812 */ /* 0x000fe200078ec0ff */
[----:B------:R-:W-:Y:S01]  /*d100*/  FMUL R224, R224, UR33 ;  /* 0x00000021e0e07c20 */ /* 0x000fe20008400000 */
[----:B------:R-:W-:Y:S01]  /*d110*/  ISETP.LT.OR P3, PT, R41, 0x2, !P2 ;  /* 0x000000022900780c */ /* 0x000fe20005761670 */
[----:B------:R-:W-:Y:S01]  /*d120*/  FMUL R223, R223, UR33 ;  /* 0x00000021dfdf7c20 */ /* 0x000fe20008400000 */
[----:B------:R-:W-:Y:S01]  /*d130*/  ISETP.LT.OR P5, PT, R41, 0x9, !P2 ;  /* 0x000000092900780c */ /* 0x000fe200057a1670 */
[----:B------:R-:W-:Y:S01]  /*d140*/  FMUL R222, R222, UR33 ;  /* 0x00000021dede7c20 */ /* 0x000fe20008400000 */
[----:B------:R-:W-:Y:S01]  /*d150*/  FMUL R221, R221, UR33 ;  /* 0x00000021dddd7c20 */ /* 0x000fe20008400000 */
[----:B------:R-:W0:Y:S01]  /*d160*/  @!P4 LDC.64 R30, c[0x0][0x5c0] ;  /* 0x00017000ff1ecb82 */ /* 0x000e220000000a00 */
[----:B------:R-:W-:Y:S01]  /*d170*/  FMUL R220, R220, UR33 ;  /* 0x00000021dcdc7c20 */ /* 0x000fe20008400000 */
[----:B------:R-:W-:Y:S01]  /*d180*/  FMUL R219, R219, UR33 ;  /* 0x00000021dbdb7c20 */ /* 0x000fe20008400000 */
[----:B------:R-:W-:Y:S01]  /*d190*/  FMUL R218, R218, UR33 ;  /* 0x00000021dada7c20 */ /* 0x000fe20008400000 */
[----:B------:R-:W-:Y:S01]  /*d1a0*/  FMUL R217, R217, UR33 ;  /* 0x00000021d9d97c20 */ /* 0x000fe20008400000 */
[----:B------:R-:W-:Y:S01]  /*d1b0*/  FMUL R216, R216, UR33 ;  /* 0x00000021d8d87c20 */ /* 0x000fe20008400000 */
[----:B------:R-:W-:Y:S01]  /*d1c0*/  FMUL R215, R215, UR33 ;  /* 0x00000021d7d77c20 */ /* 0x000fe20008400000 */
[----:B------:R-:W-:Y:S01]  /*d1d0*/  FMUL R214, R214, UR33 ;  /* 0x00000021d6d67c20 */ /* 0x000fe20008400000 */
[----:B------:R-:W1:Y:S01]  /*d1e0*/  @!P3 LDC.64 R28, c[0x0][0x5c0] ;  /* 0x00017000ff1cbb82 */ /* 0x000e620000000a00 */
[----:B------:R-:W-:Y:S01]  /*d1f0*/  FMUL R213, R213, UR33 ;  /* 0x00000021d5d57c20 */ /* 0x000fe20008400000 */
[----:B------:R-:W-:Y:S01]  /*d200*/  FMUL R212, R212, UR33 ;  /* 0x00000021d4d47c20 */ /* 0x000fe20008400000 */
[----:B------:R-:W-:Y:S01]  /*d210*/  FMUL R211, R211, UR33 ;  /* 0x00000021d3d37c20 */ /* 0x000fe20008400000 */
[----:B------:R-:W-:Y:S01]  /*d220*/  FMUL R210, R210, UR33 ;  /* 0x00000021d2d27c20 */ /* 0x000fe20008400000 */
[----:B------:R-:W-:Y:S01]  /*d230*/  FMUL R209, R209, UR33 ;  /* 0x00000021d1d17c20 */ /* 0x000fe20008400000 */
[----:B------:R-:W-:Y:S01]  /*d240*/  FMUL R208, R208, UR33 ;  /* 0x00000021d0d07c20 */ /* 0x000fe20008400000 */
[----:B------:R-:W-:Y:S01]  /*d250*/  FMUL R207, R207, UR33 ;  /* 0x00000021cfcf7c20 */ /* 0x000fe20008400000 */
[----:B------:R-:W4:Y:S01]  /*d260*/  @!P5 LDC.64 R26, c[0x0][0x5c0] ;  /* 0x00017000ff1adb82 */ /* 0x000f220000000a00 */
[----:B------:R-:W-:Y:S01]  /*d270*/  @P4 LOP3.LUT R0, R0, 0x800000, RZ, 0xfc, !PT ;  /* 0x0080000000004812 */ /* 0x000fe200078efcff */
[----:B------:R-:W-:Y:S01]  /*d280*/  FMUL R206, R206, UR33 ;  /* 0x00000021cece7c20 */ /* 0x000fe20008400000 */
[----:B------:R-:W-:Y:S01]  /*d290*/  FMUL R205, R205, UR33 ;  /* 0x00000021cdcd7c20 */ /* 0x000fe20008400000 */
[----:B------:R-:W-:Y:S01]  /*d2a0*/  FMUL R204, R204, UR33 ;  /* 0x00000021cccc7c20 */ /* 0x000fe20008400000 */
[----:B------:R-:W-:Y:S01]  /*d2b0*/  FMUL R203, R203, UR33 ;  /* 0x00000021cbcb7c20 */ /* 0x000fe20008400000 */
[----:B------:R-:W-:Y:S01]  /*d2c0*/  FMUL R202, R202, UR33 ;  /* 0x00000021caca7c20 */ /* 0x000fe20008400000 */
[----:B------:R-:W-:Y:S01]  /*d2d0*/  FMUL R201, R201, UR33 ;  /* 0x00000021c9c97c20 */ /* 0x000fe20008400000 */
[--C-:B0-----:R-:W-:Y:S01]  /*d2e0*/  @!P4 IADD3 R30, P0, P1, R24, R30, R45.reuse ;  /* 0x0000001e181ec210 */ /* 0x101fe2000791e02d */
[----:B------:R-:W-:Y:S01]  /*d2f0*/  FMUL R200, R200, UR33 ;  /* 0x00000021c8c87c20 */ /* 0x000fe20008400000 */
[----:B------:R-:W-:Y:S01]  /*d300*/  FMUL R199, R199, UR33 ;  /* 0x00000021c7c77c20 */ /* 0x000fe20008400000 */
[----:B------:R-:W-:Y:S01]  /*d310*/  FMUL R198, R198, UR33 ;  /* 0x00000021c6c67c20 */ /* 0x000fe20008400000 */
[--C-:B------:R-:W-:Y:S01]  /*d320*/  @!P4 IADD3.X R31, R46, R31, R42.reuse, P0, P1 ;  /* 0x0000001f2e1fc210 */ /* 0x100fe200007e242a */
[----:B------:R-:W-:Y:S01]  /*d330*/  FMUL R197, R197, UR33 ;  /* 0x00000021c5c57c20 */ /* 0x000fe20008400000 */
[----:B------:R-:W-:Y:S01]  /*d340*/  ISETP.LT.OR P4, PT, R41, 0xa, !P2 ;  /* 0x0000000a2900780c */ /* 0x000fe20005781670 */
[----:B------:R-:W-:Y:S01]  /*d350*/  FMUL R196, R196, UR33 ;  /* 0x00000021c4c47c20 */ /* 0x000fe20008400000 */
[--C-:B-1----:R-:W-:Y:S01]  /*d360*/  @!P3 IADD3 R28, P0, P1, R24, R28, R45.reuse ;  /* 0x0000001c181cb210 */ /* 0x102fe2000791e02d */
[----:B------:R-:W-:Y:S01]  /*d370*/  FMUL R195, R195, UR33 ;  /* 0x00000021c3c37c20 */ /* 0x000fe20008400000 */
[----:B------:R-:W-:Y:S01]  /*d380*/  FMUL R194, R194, UR33 ;  /* 0x00000021c2c27c20 */ /* 0x000fe20008400000 */
[----:B------:R-:W-:Y:S01]  /*d390*/  FMUL R193, R193, UR33 ;  /* 0x00000021c1c17c20 */ /* 0x000fe20008400000 */
[--C-:B------:R-:W-:Y:S01]  /*d3a0*/  @!P3 IADD3.X R29, R46, R29, R42.reuse, P0, P1 ;  /* 0x0000001d2e1db210 */ /* 0x100fe200007e242a */
[----:B------:R-:W-:Y:S01]  /*d3b0*/  FMUL R192, R192, UR33 ;  /* 0x00000021c0c07c20 */ /* 0x000fe20008400000 */
[----:B------:R-:W-:Y:S01]  /*d3c0*/  FMUL R191, R191, UR33 ;  /* 0x00000021bfbf7c20 */ /* 0x000fe20008400000 */
[----:B------:R-:W-:Y:S01]  /*d3d0*/  FMUL R190, R190, UR33 ;  /* 0x00000021bebe7c20 */ /* 0x000fe20008400000 */
[--C-:B----4-:R-:W-:Y:S01]  /*d3e0*/  @!P5 IADD3 R32, P0, P1, R24, R26, R45.reuse ;  /* 0x0000001a1820d210 */ /* 0x110fe2000791e02d */
[----:B------:R-:W-:Y:S01]  /*d3f0*/  FMUL R189, R189, UR33 ;  /* 0x00000021bdbd7c20 */ /* 0x000fe20008400000 */
[----:B------:R-:W-:Y:S01]  /*d400*/  FMUL R188, R188, UR33 ;  /* 0x00000021bcbc7c20 */ /* 0x000fe20008400000 */
[----:B------:R-:W-:Y:S01]  /*d410*/  FMUL R187, R187, UR33 ;  /* 0x00000021bbbb7c20 */ /* 0x000fe20008400000 */
[--C-:B------:R-:W-:Y:S01]  /*d420*/  @!P5 IADD3.X R33, R46, R27, R42.reuse, P0, P1 ;  /* 0x0000001b2e21d210 */ /* 0x100fe200007e242a */
        /* <DEDUP_REMOVED lines=25> */
[----:B0-----:R-:W-:Y:S01]  /*d5c0*/  @!P4 IADD3 R34, P0, P1, R24, R26, R45 ;  /* 0x0000001a1822c210 */ /* 0x001fe2000791e02d */
[----:B------:R-:W-:Y:S01]  /*d5d0*/  FMUL R162, R162, UR33 ;  /* 0x00000021a2a27c20 */ /* 0x000fe20008400000 */
[----:B------:R-:W-:Y:S01]  /*d5e0*/  FMUL R161, R161, UR33 ;  /* 0x00000021a1a17c20 */ /* 0x000fe20008400000 */
[----:B------:R-:W-:Y:S01]  /*d5f0*/  FMUL R160, R160, UR33 ;  /* 0x00000021a0a07c20 */ /* 0x000fe20008400000 */
[----:B------:R-:W-:Y:S01]  /*d600*/  @!P4 IADD3.X R35, R46, R27, R42, P0, P1 ;  /* 0x0000001b2e23c210 */ /* 0x000fe200007e242a */
[----:B------:R-:W-:Y:S01]  /*d610*/  FMUL R159, R159, UR33 ;  /* 0x000000219f9f7c20 */ /* 0x000fe20008400000 */
[----:B------:R-:W-:Y:S01]  /*d620*/  ISETP.GE.AND P0, PT, R40, 0x81, PT ;  /* 0x000000812800780c */ /* 0x000fe20003f06270 */
[----:B------:R-:W-:Y:S01]  /*d630*/  FMUL R158, R158, UR33 ;  /* 0x000000219e9e7c20 */ /* 0x000fe20008400000 */
[----:B------:R-:W-:Y:S01]  /*d640*/  FMUL R157, R157, UR33 ;  /* 0x000000219d9d7c20 */ /* 0x000fe20008400000 */
[----:B------:R-:W-:Y:S01]  /*d650*/  FMUL R156, R156, UR33 ;  /* 0x000000219c9c7c20 */ /* 0x000fe20008400000 */
[----:B------:R-:W-:Y:S01]  /*d660*/  ISETP.LT.OR P1, PT, R41, 0x1, !P0 ;  /* 0x000000012900780c */ /* 0x000fe20004721670 */
        /* <DEDUP_REMOVED lines=12> */
[----:B------:R-:W0:Y:S01]  /*d730*/  @!P1 LDC.64 R26, c[0x0][0x5c0] ;  /* 0x00017000ff1a9b82 */ /* 0x000e220000000a00 */
[----:B------:R-:W-:Y:S01]  /*d740*/  ISETP.LT.OR P4, PT, R41, 0x2, !P0 ;  /* 0x000000022900780c */ /* 0x000fe20004781670 */
[----:B------:R-:W-:Y:S01]  /*d750*/  FMUL R23, R23, UR33 ;  /* 0x0000002117177c20 */ /* 0x000fe20008400000 */
[----:B------:R-:W-:Y:S01]  /*d760*/  LOP3.LUT R0, R0, 0xffbfffff, RZ, 0xc0, !PT ;  /* 0xffbfffff00007812 */ /* 0x000fe200078ec0ff */
[----:B------:R-:W-:Y:S01]  /*d770*/  FMUL R22, R22, UR33 ;  /* 0x0000002116167c20 */ /* 0x000fe20008400000 */
[----:B------:R-:W-:Y:S01]  /*d780*/  FMUL R21, R21, UR33 ;  /* 0x0000002115157c20 */ /* 0x000fe20008400000 */
[----:B------:R-:W-:Y:S01]  /*d790*/  FMUL R20, R20, UR33 ;  /* 0x0000002114147c20 */ /* 0x000fe20008400000 */
[----:B------:R-:W4:Y:S01]  /*d7a0*/  LDL.LU R226, [R1+0x10] ;  /* 0x0000100001e27983 */ /* 0x000f220000300800 */
[----:B------:R-:W-:-:S02]  /*d7b0*/  @P1 LOP3.LUT R0, R0, 0x400000, RZ, 0xfc, !PT ;  /* 0x0040000000001812 */ /* 0x000fc400078efcff */
[----:B------:R-:W-:Y:S02]  /*d7c0*/  F2FP.SATFINITE.E4M3.F32.PACK_AB_MERGE_C R25, RZ, R224, RZ ;  /* 0x000000e0ff19723e */ /* 0x000fe400048070ff */
[----:B------:R-:W-:Y:S01]  /*d7d0*/  LOP3.LUT R0, R0, 0xffffffdf, RZ, 0xc0, !PT ;  /* 0xffffffdf00007812 */ /* 0x000fe200078ec0ff */
[----:B------:R-:W2:Y:S01]  /*d7e0*/  LDL.LU R224, [R1+0x8] ;  /* 0x0000080001e07983 */ /* 0x000ea20000300800 */
[----:B0-----:R-:W-:-:S04]  /*d7f0*/  @!P1 IADD3 R36, P5, P6, R24, R26, R47 ;  /* 0x0000001a18249210 */ /* 0x001fc80007ebe02f */
[----:B------:R-:W-:Y:S02]  /*d800*/  @!P1 IADD3.X R37, R46, R27, R43, P5, P6 ;  /* 0x0000001b2e259210 */ /* 0x000fe40002fec42b */
[----:B------:R-:W0:Y:S01]  /*d810*/  @!P4 LDC.64 R26, c[0x0][0x5c0] ;  /* 0x00017000ff1acb82 */ /* 0x000e220000000a00 */
[----:B------:R-:W-:-:S13]  /*d820*/  ISETP.LT.OR P1, PT, R41, 0x9, !P0 ;  /* 0x000000092900780c */ /* 0x000fda0004721670 */
[----:B------:R-:W-:-:S04]  /*d830*/  @P1 LOP3.LUT R228, R228, 0x10, RZ, 0xfc, !PT ;  /* 0x00000010e4e41812 */ /* 0x000fc800078efcff */
[----:B------:R-:W-:Y:S02]  /*d840*/  LOP3.LUT R228, R228, 0xfffffff7, RZ, 0xc0, !PT ;  /* 0xfffffff7e4e47812 */ /* 0x000fe400078ec0ff */
        /* <DEDUP_REMOVED lines=219> */
[----:B------:R-:W-:-:S04]  /*e600*/  ISETP.GE.AND P4, PT, R40, 0x1, PT ;  /* 0x000000012800780c */ /* 0x000fc80003f86270 */
[----:B------:R-:W-:-:S13]  /*e610*/  ISETP.LT.OR P5, PT, R41, 0x1, !P4 ;  /* 0x000000012900780c */ /* 0x000fda00067a1670 */
[----:B------:R-:W0:Y:S01]  /*e620*/  @!P5 LDC.64 R26, c[0x0][0x5c0] ;  /* 0x00017000ff1adb82 */ /* 0x000e220000000a00 */
[----:B------:R-:W-:Y:S02]  /*e630*/  ISETP.LT.OR P4, PT, R41, 0x3a, !P0 ;  /* 0x0000003a2900780c */ /* 0x000fe40004781670 */
[----:B0-----:R-:W-:-:S05]  /*e640*/  @!P5 IADD3 R26, P6, R24, R26, RZ ;  /* 0x0000001a181ad210 */ /* 0x001fca0007fde0ff */
[----:B------:R-:W-:-:S05]  /*e650*/  @!P5 IMAD.X R27, R46, 0x1, R27, P6 ;  /* 0x000000012e1bd824 */ /* 0x000fca00030e061b */
[----:B------:R0:W-:Y:S02]  /*e660*/  @!P5 STG.E.U8 desc[UR38][R26.64], R25 ;  /* 0x000000191a00d986 */ /* 0x0001e4000c101126 */
[----:B0-----:R-:W0:Y:S02]  /*e670*/  @!P4 LDC.64 R26, c[0x0][0x5c0] ;  /* 0x00017000ff1acb82 */ /* 0x001e240000000a00 */
[----:B0-----:R-:W-:-:S04]  /*e680*/  @!P4 IADD3 R66, P5, P6, R24, R26, R47 ;  /* 0x0000001a1842c210 */ /* 0x001fc80007ebe02f */
[----:B------:R-:W-:Y:S02]  /*e690*/  @!P4 IADD3.X R67, R46, R27, R43, P5, P6 ;  /* 0x0000001b2e43c210 */ /* 0x000fe40002fec42b */
[----:B------:R-:W-:-:S04]  /*e6a0*/  ISETP.GE.AND P6, PT, R40, 0x1, PT ;  /* 0x000000012800780c */ /* 0x000fc80003fc6270 */
[----:B------:R-:W-:-:S13]  /*e6b0*/  ISETP.LT.OR P5, PT, R41, 0x2, !P6 ;  /* 0x000000022900780c */ /* 0x000fda00077a1670 */
[----:B------:R-:W0:Y:S01]  /*e6c0*/  @!P5 LDC.64 R26, c[0x0][0x5c0] ;  /* 0x00017000ff1adb82 */ /* 0x000e220000000a00 */
[----:B------:R-:W-:Y:S02]  /*e6d0*/  ISETP.LT.OR P1, PT, R41, 0x31, !P1 ;  /* 0x000000312900780c */ /* 0x000fe40004f21670 */
[----:B------:R-:W-:Y:S02]  /*e6e0*/  F2FP.SATFINITE.E4M3.F32.PACK_AB_MERGE_C R223, RZ, R223, RZ ;  /* 0x000000dfffdf723e */ /* 0x000fe400048070ff */
[----:B0-----:R-:W-:-:S05]  /*e6f0*/  @!P5 IADD3 R26, P6, R24, R26, RZ ;  /* 0x0000001a181ad210 */ /* 0x001fca0007fde0ff */
[----:B------:R-:W-:-:S05]  /*e700*/  @!P5 IMAD.X R27, R46, 0x1, R27, P6 ;  /* 0x000000012e1bd824 */ /* 0x000fca00030e061b */
[----:B------:R0:W-:Y:S02]  /*e710*/  @!P5 STG.E.U8 desc[UR38][R26.64+0x1], R223 ;  /* 0x000001df1a00d986 */ /* 0x0001e4000c101126 */
[----:B0-----:R-:W0:Y:S01]  /*e720*/  @!P1 LDC.64 R26, c[0x0][0x5c0] ;  /* 0x00017000ff1a9b82 */ /* 0x001e220000000a00 */
[----:B------:R-:W-:-:S04]  /*e730*/  LOP3.LUT R229, R229, 0xffffefff, RZ, 0xc0, !PT ;  /* 0xffffefffe5e57812 */ /* 0x000fc800078ec0ff */
[----:B------:R-:W-:-:S04]  /*e740*/  @P4 LOP3.LUT R229, R229, 0x1000, RZ, 0xfc, !PT ;  /* 0x00001000e5e54812 */ /* 0x000fc800078efcff */
[----:B------:R-:W-:-:S04]  /*e750*/  LOP3.LUT R229, R229, 0xfffff7ff, RZ, 0xc0, !PT ;  /* 0xfffff7ffe5e57812 */ /* 0x000fc800078ec0ff */
[----:B------:R-:W-:Y:S02]  /*e760*/  @P1 LOP3.LUT R229, R229, 0x800, RZ, 0xfc, !PT ;  /* 0x00000800e5e51812 */ /* 0x000fe400078efcff */
[----:B0-----:R-:W-:-:S04]  /*e770*/  @!P1 IADD3 R64, P5, P6, R24, R26, R49 ;  /* 0x0000001a18409210 */ /* 0x001fc80007ebe031 */
[----:B------:R-:W-:Y:S02]  /*e780*/  @!P1 IADD3.X R65, R46, R27, R44, P5, P6 ;  /* 0x0000001b2e419210 */ /* 0x000fe40002fec42c */
[----:B------:R-:W-:-:S04]  /*e790*/  ISETP.GE.AND P6, PT, R40, 0x101, PT ;  /* 0x000001012800780c */ /* 0x000fc80003fc6270 */
[----:B------:R-:W-:Y:S02]  /*e7a0*/  ISETP.LT.OR P1, PT, R41, 0x32, !P6 ;  /* 0x000000322900780c */ /* 0x000fe40007721670 */
[----:B------:R-:W-:-:S11]  /*e7b0*/  LOP3.LUT P4, RZ, R0, 0x800000, RZ, 0xc0, !PT ;  /* 0x0080000000ff7812 */ /* 0x000fd6000788c0ff */
[----:B------:R-:W0:Y:S01]  /*e7c0*/  @!P1 LDC.64 R26, c[0x0][0x5c0] ;  /* 0x00017000ff1a9b82 */ /* 0x000e220000000a00 */
[----:B------:R-:W-:Y:S02]  /*e7d0*/  F2FP.SATFINITE.E4M3.F32.PACK_AB_MERGE_C R25, RZ, R222, RZ ;  /* 0x000000deff19723e */ /* 0x000fe400048070ff */
[----:B------:R-:W-:-:S03]  /*e7e0*/  LOP3.LUT R229, R229, 0xfffffbff, RZ, 0xc0, !PT ;  /* 0xfffffbffe5e57812 */ /* 0x000fc600078ec0ff */
[----:B------:R1:W-:Y:S01]  /*e7f0*/  @!P4 STG.E.U8 desc[UR38][R30.64], R25 ;  /* 0x000000191e00c986 */ /* 0x0003e2000c101126 */
[----:B------:R-:W-:Y:S02]  /*e800*/  @P1 LOP3.LUT R229, R229, 0x400, RZ, 0xfc, !PT ;  /* 0x00000400e5e51812 */ /* 0x000fe400078efcff */
[----:B0-----:R-:W-:-:S04]  /*e810*/  @!P1 IADD3 R62, P4, P5, R24, R26, R49 ;  /* 0x0000001a183e9210 */ /* 0x001fc80007d9e031 */
[----:B------:R-:W-:Y:S02]  /*e820*/  @!P1 IADD3.X R63, R46, R27, R44, P4, P5 ;  /* 0x0000001b2e3f9210 */ /* 0x000fe400027ea42c */
[----:B------:R-:W-:-:S13]  /*e830*/  ISETP.LT.OR P1, PT, R41, 0x39, !P6 ;  /* 0x000000392900780c */ /* 0x000fda0007721670 */
[----:B------:R-:W0:Y:S01]  /*e840*/  @!P1 LDC.64 R26, c[0x0][0x5c0] ;  /* 0x00017000ff1a9b82 */ /* 0x000e220000000a00 */
[----:B------:R-:W-:-:S05]  /*e850*/  F2FP.SATFINITE.E4M3.F32.PACK_AB_MERGE_C R221, RZ, R221, RZ ;  /* 0x000000ddffdd723e */ /* 0x000fca00048070ff */
[----:B------:R-:W-:Y:S01]  /*e860*/  @!P3 STG.E.U8 desc[UR38][R28.64+0x1], R221 ;  /* 0x000001dd1c00b986 */ /* 0x000fe2000c101126 */
[----:B0-----:R-:W-:-:S04]  /*e870*/  @!P1 IADD3 R60, P4, P5, R24, R26, R49 ;  /* 0x0000001a183c9210 */ /* 0x001fc80007d9e031 */
[----:B------:R-:W-:Y:S02]  /*e880*/  @!P1 IADD3.X R61, R46, R27, R44, P4, P5 ;  /* 0x0000001b2e3d9210 */ /* 0x000fe400027ea42c */
[----:B------:R-:W-:-:S04]  /*e890*/  ISETP.GE.AND P5, PT, R40, 0x1, PT ;  /* 0x000000012800780c */ /* 0x000fc80003fa6270 */
[----:B------:R-:W-:-:S13]  /*e8a0*/  ISETP.LT.OR P3, PT, R41, 0x9, !P5 ;  /* 0x000000092900780c */ /* 0x000fda0006f61670 */
[----:B------:R-:W0:Y:S01]  /*e8b0*/  @!P3 LDC.64 R26, c[0x0][0x5c0] ;  /* 0x00017000ff1abb82 */ /* 0x000e220000000a00 */
[----:B------:R-:W-:-:S04]  /*e8c0*/  LOP3.LUT R229, R229, 0xfffffdff, RZ, 0xc0, !PT ;  /* 0xfffffdffe5e57812 */ /* 0x000fc800078ec0ff */
[----:B------:R-:W-:Y:S02]  /*e8d0*/  @P1 LOP3.LUT R229, R229, 0x200, RZ, 0xfc, !PT ;  /* 0x00000200e5e51812 */ /* 0x000fe400078efcff */
[----:B------:R-:W-:Y:S02]  /*e8e0*/  ISETP.LT.OR P1, PT, R41, 0x3a, !P6 ;  /* 0x0000003a2900780c */ /* 0x000fe40007721670 */
[----:B-1----:R-:W-:Y:S02]  /*e8f0*/  F2FP.SATFINITE.E4M3.F32.PACK_AB_MERGE_C R25, RZ, R220, RZ ;  /* 0x000000dcff19723e */ /* 0x002fe400048070ff */
[----:B0-----:R-:W-:-:S05]  /*e900*/  @!P3 IADD3 R26, P4, R24, R26, RZ ;  /* 0x0000001a181ab210 */ /* 0x001fca0007f9e0ff */
[----:B------:R-:W-:-:S05]  /*e910*/  @!P3 IMAD.X R27, R46, 0x1, R27, P4 ;  /* 0x000000012e1bb824 */ /* 0x000fca00020e061b */
[----:B------:R0:W-:Y:S02]  /*e920*/  @!P3 STG.E.U8 desc[UR38][R26.64+0x8], R25 ;  /* 0x000008191a00b986 */ /* 0x0001e4000c101126 */
[----:B0-----:R-:W0:Y:S02]  /*e930*/  @!P1 LDC.64 R26, c[0x0][0x5c0] ;  /* 0x00017000ff1a9b82 */ /* 0x001e240000000a00 */
[----:B0-----:R-:W-:-:S04]  /*e940*/  @!P1 IADD3 R58, P3, P4, R24, R26, R49 ;  /* 0x0000001a183a9210 */ /* 0x001fc80007c7e031 */
[----:B------:R-:W-:Y:S02]  /*e950*/  @!P1 IADD3.X R59, R46, R27, R44, P3, P4 ;  /* 0x0000001b2e3b9210 */ /* 0x000fe40001fe842c */
[----:B------:R-:W-:Y:S02]  /*e960*/  ISETP.LT.OR P3, PT, R41, 0xa, !P5 ;  /* 0x0000000a2900780c */ /* 0x000fe40006f61670 */
[----:B------:R-:W-:-:S11]  /*e970*/  LOP3.LUT R229, R229, 0xffffffef, RZ, 0xc0, !PT ;  /* 0xffffffefe5e57812 */ /* 0x000fd600078ec0ff */
[----:B------:R-:W0:Y:S01]  /*e980*/  @!P3 LDC.64 R26, c[0x0][0x5c0] ;  /* 0x00017000ff1abb82 */ /* 0x000e220000000a00 */
[----:B------:R-:W-:Y:S02]  /*e990*/  @P1 LOP3.LUT R229, R229, 0x10, RZ, 0xfc, !PT ;  /* 0x00000010e5e51812 */ /* 0x000fe400078efcff */
[C---:B------:R-:W-:Y:S02]  /*e9a0*/  LOP3.LUT P1, RZ, R0.reuse, 0x400000, RZ, 0xc0, !PT ;  /* 0x0040000000ff7812 */ /* 0x040fe4000782c0ff */
[----:B------:R-:W-:-:S04]  /*e9b0*/  LOP3.LUT R0, R0, 0xffdfffff, RZ, 0xc0, !PT ;  /* 0xffdfffff00007812 */ /* 0x000fc800078ec0ff */
[----:B------:R-:W-:Y:S02]  /*e9c0*/  @P6 LOP3.LUT R0, R0, 0x200000, RZ, 0xfc, !PT ;  /* 0x0020000000006812 */ /* 0x000fe400078efcff */
[----:B------:R-:W-:Y:S02]  /*e9d0*/  ISETP.LT.OR P6, PT, R41, 0x41, !P2 ;  /* 0x000000412900780c */ /* 0x000fe400057c1670 */
[----:B------:R-:W-:Y:S02]  /*e9e0*/  F2FP.SATFINITE.E4M3.F32.PACK_AB_MERGE_C R219, RZ, R219, RZ ;  /* 0x000000dbffdb723e */ /* 0x000fe400048070ff */
[----:B0-----:R-:W-:-:S05]  /*e9f0*/  @!P3 IADD3 R26, P4, R24, R26, RZ ;  /* 0x0000001a181ab210 */ /* 0x001fca0007f9e0ff */
[----:B------:R-:W-:Y:S01]  /*ea00*/  @!P3 IMAD.X R27, R46, 0x1, R27, P4 ;  /* 0x000000012e1bb824 */ /* 0x000fe200020e061b */
[----:B------:R-:W-:-:S04]  /*ea10*/  ISETP.LT.OR P5, PT, R41, 0x9, !P2 ;  /* 0x000000092900780c */ /* 0x000fc800057a1670 */
[----:B------:R0:W-:Y:S01]  /*ea20*/  @!P3 STG.E.U8 desc[UR38][R26.64+0x9], R219 ;  /* 0x000009db1a00b986 */ /* 0x0001e2000c101126 */
[----:B------:R-:W-:Y:S01]  /*ea30*/  F2FP.SATFINITE.E4M3.F32.PACK_AB_MERGE_C R25, RZ, R218, RZ ;  /* 0x000000daff19723e */ /* 0x000fe200048070ff */
[----:B0-----:R-:W0:Y:S07]  /*ea40*/  @!P6 LDC.64 R26, c[0x0][0x5c0] ;  /* 0x00017000ff1aeb82 */ /* 0x001e2e0000000a00 */
[----:B------:R-:W-:Y:S01]  /*ea50*/  @!P5 STG.E.U8 desc[UR38][R32.64+0x8], R25 ;  /* 0x000008192000d986 */ /* 0x000fe2000c101126 */
[----:B------:R-:W-:-:S02]  /*ea60*/  ISETP.LT.OR P5, PT, R41, 0x42, !P2 ;  /* 0x000000422900780c */ /* 0x000fc400057a1670 */
[----:B------:R-:W-:Y:S02]  /*ea70*/  LOP3.LUT R229, R229, 0xffffffbf, RZ, 0xc0, !PT ;  /* 0xffffffbfe5e57812 */ /* 0x000fe400078ec0ff */
[----:B0-----:R-:W-:-:S04]  /*ea80*/  @!P6 IADD3 R56, P3, P4, R24, R26, R45 ;  /* 0x0000001a1838e210 */ /* 0x001fc80007c7e02d */
[----:B------:R-:W-:-:S05]  /*ea90*/  @!P6 IADD3.X R57, R46, R27, R42, P3, P4 ;  /* 0x0000001b2e39e210 */ /* 0x000fca0001fe842a */
[----:B------:R-:W0:Y:S01]  /*eaa0*/  @!P5 LDC.64 R26, c[0x0][0x5c0] ;  /* 0x00017000ff1adb82 */ /* 0x000e220000000a00 */
[----:B------:R-:W-:Y:S02]  /*eab0*/  @P6 LOP3.LUT R229, R229, 0x40, RZ, 0xfc, !PT ;  /* 0x00000040e5e56812 */ /* 0x000fe400078efcff */
[----:B------:R-:W-:Y:S02]  /*eac0*/  ISETP.LT.OR P6, PT, R41, 0x49, !P2 ;  /* 0x000000492900780c */ /* 0x000fe400057c1670 */
[----:B0-----:R-:W-:-:S04]  /*ead0*/  @!P5 IADD3 R54, P3, P4, R24, R26, R45 ;  /* 0x0000001a1836d210 */ /* 0x001fc80007c7e02d */
[----:B------:R-:W-:-:S07]  /*eae0*/  @!P5 IADD3.X R55, R46, R27, R42, P3, P4 ;  /* 0x0000001b2e37d210 */ /* 0x000fce0001fe842a */
[----:B------:R-:W0:Y:S02]  /*eaf0*/  @!P6 LDC.64 R26, c[0x0][0x5c0] ;  /* 0x00017000ff1aeb82 */ /* 0x000e240000000a00 */
[----:B0-----:R-:W-:-:S04]  /*eb00*/  @!P6 IADD3 R52, P3, P4, R24, R26, R45 ;  /* 0x0000001a1834e210 */ /* 0x001fc80007c7e02d */
[----:B------:R-:W-:Y:S02]  /*eb10*/  @!P6 IADD3.X R53, R46, R27, R42, P3, P4 ;  /* 0x0000001b2e35e210 */ /* 0x000fe40001fe842a */
[----:B------:R-:W-:Y:S02]  /*eb20*/  ISETP.LT.OR P4, PT, R41, 0x4a, !P2 ;  /* 0x0000004a2900780c */ /* 0x000fe40005781670 */
[----:B------:R-:W-:-:S11]  /*eb30*/  LOP3.LUT R229, R229, 0xfffffff7, RZ, 0xc0, !PT ;  /* 0xfffffff7e5e57812 */ /* 0x000fd600078ec0ff */
[----:B------:R-:W0:Y:S01]  /*eb40*/  @!P4 LDC.64 R26, c[0x0][0x5c0] ;  /* 0x00017000ff1acb82 */ /* 0x000e220000000a00 */
[----:B------:R-:W-:-:S04]  /*eb50*/  @P5 LOP3.LUT R229, R229, 0x8, RZ, 0xfc, !PT ;  /* 0x00000008e5e55812 */ /* 0x000fc800078efcff */
[----:B------:R-:W-:-:S04]  /*eb60*/  LOP3.LUT R229, R229, 0xffffffdf, RZ, 0xc0, !PT ;  /* 0xffffffdfe5e57812 */ /* 0x000fc800078ec0ff */
[----:B------:R-:W-:Y:S02]  /*eb70*/  @P6 LOP3.LUT R229, R229, 0x20, RZ, 0xfc, !PT ;  /* 0x00000020e5e56812 */ /* 0x000fe400078efcff */
[----:B------:R-:W-:Y:S02]  /*eb80*/  ISETP.LT.OR P5, PT, R41, 0xa, !P2 ;  /* 0x0000000a2900780c */ /* 0x000fe400057a1670 */
[----:B------:R-:W-:-:S04]  /*eb90*/  LOP3.LUT R229, R229, 0xfffffffe, RZ, 0xc0, !PT ;  /* 0xfffffffee5e57812 */ /* 0x000fc800078ec0ff */
[----:B------:R-:W-:Y:S02]  /*eba0*/  @P4 LOP3.LUT R229, R229, 0x1, RZ, 0xfc, !PT ;  /* 0x00000001e5e54812 */ /* 0x000fe400078efcff */
[----:B0-----:R-:W-:-:S04]  /*ebb0*/  @!P4 IADD3 R50, P2, P3, R24, R26, R45 ;  /* 0x0000001a1832c210 */ /* 0x001fc80007b5e02d */
[----:B------:R-:W-:Y:S02]  /*ebc0*/  @!P4 IADD3.X R51, R46, R27, R42, P2, P3 ;  /* 0x0000001b2e33c210 */ /* 0x000fe400017e642a */
[----:B------:R-:W-:-:S13]  /*ebd0*/  ISETP.LT.OR P4, PT, R41, 0x41, !P0 ;  /* 0x000000412900780c */ /* 0x000fda0004781670 */
[----:B------:R-:W0:Y:S01]  /*ebe0*/  @!P4 LDC.64 R26, c[0x0][0x5c0] ;  /* 0x00017000ff1acb82 */ /* 0x000e220000000a00 */
[----:B------:R-:W-:Y:S02]  /*ebf0*/  F2FP.SATFINITE.E4M3.F32.PACK_AB_MERGE_C R217, RZ, R217, RZ ;  /* 0x000000d9ffd9723e */ /* 0x000fe400048070ff */
[----:B------:R-:W-:-:S03]  /*ec00*/  F2FP.SATFINITE.E4M3.F32.PACK_AB_MERGE_C R29, RZ, R216, RZ ;  /* 0x000000d8ff1d723e */ /* 0x000fc600048070ff */
[----:B------:R-:W-:Y:S04]  /*ec10*/  @!P5 STG.E.U8 desc[UR38][R34.64+0x9], R217 ;  /* 0x000009d92200d986 */ /* 0x000fe8000c101126 */
[----:B------:R1:W-:Y:S01]  /*ec20*/  @!P1 STG.E.U8 desc[UR38][R36.64], R29 ;  /* 0x0000001d24009986 */ /* 0x0003e2000c101126 */
[----:B0-----:R-:W-:-:S04]  /*ec30*/  @!P4 IADD3 R38, P1, P2, R24, R26, R47 ;  /* 0x0000001a1826c210 */ /* 0x001fc80007a3e02f */
[----:B------:R-:W-:Y:S02]  /*ec40*/  @!P4 IADD3.X R39, R46, R27, R43, P1, P2 ;  /* 0x0000001b2e27c210 */ /* 0x000fe40000fe442b */
[----:B------:R-:W-:-:S04]  /*ec50*/  ISETP.GE.AND P1, PT, R40, 0x89, PT ;  /* 0x000000892800780c */ /* 0x000fc80003f26270 */
[----:B------:R-:W-:-:S13]  /*ec60*/  ISETP.LT.OR P2, PT, R41, 0x1, !P1 ;  /* 0x000000012900780c */ /* 0x000fda0004f41670 */
[----:B-1----:R-:W0:Y:S01]  /*ec70*/  @!P2 LDC.64 R28, c[0x0][0x5c0] ;  /* 0x00017000ff1cab82 */ /* 0x002e220000000a00 */
[----:B------:R-:W-:Y:S02]  /*ec80*/  ISETP.LT.OR P6, PT, R41, 0x42, !P0 ;  /* 0x000000422900780c */ /* 0x000fe400047c1670 */
[----:B------:R-:W-:-:S04]  /*ec90*/  LOP3.LUT R228, R228, 0x7fffffff, RZ, 0xc0, !PT ;  /* 0x7fffffffe4e47812 */ /* 0x000fc800078ec0ff */
[----:B------:R-:W-:Y:S02]  /*eca0*/  @P4 LOP3.LUT R228, R228, 0x80000000, RZ, 0xfc, !PT ;  /* 0x80000000e4e44812 */ /* 0x000fe400078efcff */
[----:B------:R-:W-:-:S04]  /*ecb0*/  @!P2 IADD3 R26, P3, P4, R45, R24, R47 ;  /* 0x000000182d1aa210 */ /* 0x000fc80007c7e02f */
[----:B------:R-:W-:Y:S02]  /*ecc0*/  @!P2 IADD3.X R25, R42, R46, R43, P3, P4 ;  /* 0x0000002e2a19a210 */ /* 0x000fe40001fe842b */
[----:B------:R-:W-:Y:S02]  /*ecd0*/  ISETP.LT.OR P5, PT, R41, 0x2, !P0 ;  /* 0x000000022900780c */ /* 0x000fe400047a1670 */
[----:B0-----:R-:W-:Y:S02]  /*ece0*/  @!P2 IADD3 R28, P3, R26, R28, RZ ;  /* 0x0000001c1a1ca210 */ /* 0x001fe40007f7e0ff */
[----:B------:R-:W0:Y:S01]  /*ecf0*/  @!P6 LDC.64 R26, c[0x0][0x5c0] ;  /* 0x00017000ff1aeb82 */ /* 0x000e220000000a00 */
[----:B------:R-:W-:Y:S02]  /*ed00*/  F2FP.SATFINITE.E4M3.F32.PACK_AB_MERGE_C R215, RZ, R215, RZ ;  /* 0x000000d7ffd7723e */ /* 0x000fe400048070ff */
[----:B------:R-:W-:Y:S01]  /*ed10*/  @!P2 IMAD.X R29, R25, 0x1, R29, P3 ;  /* 0x00000001191da824 */ /* 0x000fe200018e061d */
[----:B------:R-:W-:-:S05]  /*ed20*/  F2FP.SATFINITE.E4M3.F32.PACK_AB_MERGE_C R31, RZ, R214, RZ ;  /* 0x000000d6ff1f723e */ /* 0x000fca00048070ff */
[----:B------:R-:W-:Y:S04]  /*ed30*/  @!P5 STG.E.U8 desc[UR38][R68.64+0x1], R215 ;  /* 0x000001d74400d986 */ /* 0x000fe8000c101126 */
[----:B------:R1:W-:Y:S01]  /*ed40*/  @!P2 STG.E.U8 desc[UR38][R28.64], R31 ;  /* 0x0000001f1c00a986 */ /* 0x0003e2000c101126 */
[----:B------:R-:W-:Y:S02]  /*ed50*/  ISETP.LT.OR P2, PT, R41, 0x2, !P1 ;  /* 0x000000022900780c */ /* 0x000fe40004f41670 */
[----:B0-----:R-:W-:-:S04]  /*ed60*/  @!P6 IADD3 R36, P4, P5, R24, R26, R47 ;  /* 0x0000001a1824e210 */ /* 0x001fc80007d9e02f */
[----:B------:R-:W-:-:S07]  /*ed70*/  @!P6 IADD3.X R37, R46, R27, R43, P4, P5 ;  /* 0x0000001b2e25e210 */ /* 0x000fce00027ea42b */
[----:B------:R-:W0:Y:S01]  /*ed80*/  @!P2 LDC.64 R26, c[0x0][0x5c0] ;  /* 0x00017000ff1aab82 */ /* 0x000e220000000a00 */
[----:B------:R-:W-:-:S04]  /*ed90*/  LOP3.LUT R228, R228, 0xbfffffff, RZ, 0xc0, !PT ;  /* 0xbfffffffe4e47812 */ /* 0x000fc800078ec0ff */
[----:B------:R-:W-:Y:S02]  /*eda0*/  @P6 LOP3.LUT R228, R228, 0x40000000, RZ, 0xfc, !PT ;  /* 0x40000000e4e46812 */ /* 0x000fe400078efcff */
[----:B------:R-:W-:Y:S02]  /*edb0*/  ISETP.LT.OR P6, PT, R41, 0x49, !P0 ;  /* 0x000000492900780c */ /* 0x000fe400047c1670 */
[----:B-1----:R-:W-:-:S04]  /*edc0*/  @!P2 IADD3 R28, P3, P4, R45, R24, R47 ;  /* 0x000000182d1ca210 */ /* 0x002fc80007c7e02f */
[----:B------:R-:W-:Y:S02]  /*edd0*/  @!P2 IADD3.X R25, R42, R46, R43, P3, P4 ;  /* 0x0000002e2a19a210 */ /* 0x000fe40001fe842b */
[----:B0-----:R-:W-:-:S05]  /*ede0*/  @!P2 IADD3 R28, P3, R28, R26, RZ ;  /* 0x0000001a1c1ca210 */ /* 0x001fca0007f7e0ff */
[----:B------:R-:W-:Y:S02]  /*edf0*/  @!P2 IMAD.X R29, R25, 0x1, R27, P3 ;  /* 0x00000001191da824 */ /* 0x000fe400018e061b */
[----:B------:R-:W0:Y:S02]  /*ee00*/  @!P6 LDC.64 R26, c[0x0][0x5c0] ;  /* 0x00017000ff1aeb82 */ /* 0x000e240000000a00 */
[----:B0-----:R-:W-:-:S04]  /*ee10*/  @!P6 IADD3 R34, P3, P4, R24, R26, R47 ;  /* 0x0000001a1822e210 */ /* 0x001fc80007c7e02f */
[----:B------:R-:W-:Y:S02]  /*ee20*/  @!P6 IADD3.X R35, R46, R27, R43, P3, P4 ;  /* 0x0000001b2e23e210 */ /* 0x000fe40001fe842b */
[----:B------:R-:W-:-:S13]  /*ee30*/  ISETP.LT.OR P3, PT, R41, 0x4a, !P0 ;  /* 0x0000004a2900780c */ /* 0x000fda0004761670 */
[----:B------:R-:W0:Y:S01]  /*ee40*/  @!P3 LDC.64 R26, c[0x0][0x5c0] ;  /* 0x00017000ff1abb82 */ /* 0x000e220000000a00 */
[C---:B------:R-:W-:Y:S02]  /*ee50*/  LOP3.LUT P5, RZ, R228.reuse, 0x8, RZ, 0xc0, !PT ;  /* 0x00000008e4ff7812 */ /* 0x040fe400078ac0ff */
[----:B------:R-:W-:Y:S02]  /*ee60*/  LOP3.LUT R228, R228, 0xdfffffff, RZ, 0xc0, !PT ;  /* 0xdfffffffe4e47812 */ /* 0x000fe400078ec0ff */
[----:B------:R-:W-:Y:S02]  /*ee70*/  F2FP.SATFINITE.E4M3.F32.PACK_AB_MERGE_C R213, RZ, R213, RZ ;  /* 0x000000d5ffd5723e */ /* 0x000fe400048070ff */
[----:B------:R-:W-:-:S03]  /*ee80*/  @P6 LOP3.LUT R228, R228, 0x20000000, RZ, 0xfc, !PT ;  /* 0x20000000e4e46812 */ /* 0x000fc600078efcff */
[----:B------:R1:W-:Y:S01]  /*ee90*/  @!P2 STG.E.U8 desc[UR38][R28.64+0x1], R213 ;  /* 0x000001d51c00a986 */ /* 0x0003e2000c101126 */
[C---:B------:R-:W-:Y:S02]  /*eea0*/  LOP3.LUT P4, RZ, R228.reuse, 0x10, RZ, 0xc0, !PT ;  /* 0x00000010e4ff7812 */ /* 0x040fe4000788c0ff */
[----:B------:R-:W-:Y:S02]  /*eeb0*/  LOP3.LUT R228, R228, 0xefffffff, RZ, 0xc0, !PT ;  /* 0xefffffffe4e47812 */ /* 0x000fe400078ec0ff */
[----:B------:R-:W-:Y:S02]  /*eec0*/  LOP3.LUT P6, RZ, R0, 0x200000, RZ, 0xc0, !PT ;  /* 0x0020000000ff7812 */ /* 0x000fe400078cc0ff */
[----:B------:R-:W-:Y:S02]  /*eed0*/  @P3 LOP3.LUT R228, R228, 0x10000000, RZ, 0xfc, !PT ;  /* 0x10000000e4e43812 */ /* 0x000fe400078efcff */
[----:B0-----:R-:W-:-:S04]  /*eee0*/  @!P3 IADD3 R32, P0, P2, R24, R26, R47 ;  /* 0x0000001a1820b210 */ /* 0x001fc80007a1e02f */
[----:B------:R-:W-:Y:S02]  /*eef0*/  @!P3 IADD3.X R33, R46, R27, R43, P0, P2 ;  /* 0x0000001b2e21b210 */ /* 0x000fe400007e442b */
[----:B------:R-:W-:-:S13]  /*ef00*/  ISETP.LT.OR P3, PT, R41, 0x41, !P6 ;  /* 0x000000412900780c */ /* 0x000fda0007761670 */
[----:B------:R-:W0:Y:S01]  /*ef10*/  @!P3 LDC.64 R26, c[0x0][0x5c0] ;  /* 0x00017000ff1abb82 */ /* 0x000e220000000a00 */
[----:B------:R-:W-:Y:S02]  /*ef20*/  F2FP.SATFINITE.E4M3.F32.PACK_AB_MERGE_C R69, RZ, R212, RZ ;  /* 0x000000d4ff45723e */ /* 0x000fe400048070ff */
[----:B0-----:R-:W-:-:S04]  /*ef30*/  @!P3 IADD3 R30, P0, P2, R24, R26, R49 ;  /* 0x0000001a181eb210 */ /* 0x001fc80007a1e031 */
[----:B------:R-:W-:Y:S02]  /*ef40*/  @!P3 IADD3.X R31, R46, R27, R44, P0, P2 ;  /* 0x0000001b2e1fb210 */ /* 0x000fe400007e442c */
[C---:B------:R-:W-:Y:S02]  /*ef50*/  ISETP.LT.OR P0, PT, R41.reuse, 0x9, !P1 ;  /* 0x000000092900780c */ /* 0x040fe40004f01670 */
[----:B------:R-:W-:Y:S01]  /*ef60*/  F2FP.SATFINITE.E4M3.F32.PACK_AB_MERGE_C R211, RZ, R211, RZ ;  /* 0x000000d3ffd3723e */ /* 0x000fe200048070ff */
[----:B------:R0:W-:Y:S10]  /*ef70*/  @!P4 STG.E.U8 desc[UR38][R80.64+0x8], R69 ;  /* 0x000008455000c986 */ /* 0x0001f4000c101126 */
[----:B------:R-:W3:Y:S01]  /*ef80*/  @!P0 LDC.64 R26, c[0x0][0x5c0] ;  /* 0x00017000ff1a8b82 */ /* 0x000ee20000000a00 */
[----:B------:R-:W-:Y:S01]  /*ef90*/  @!P5 STG.E.U8 desc[UR38][R84.64+0x9], R211 ;  /* 0x000009d35400d986 */ /* 0x000fe2000c101126 */
[----:B------:R-:W-:-:S02]  /*efa0*/  ISETP.LT.OR P5, PT, R41, 0x42, !P6 ;  /* 0x000000422900780c */ /* 0x000fc400077a1670 */
[----:B------:R-:W-:-:S04]  /*efb0*/  LOP3.LUT R228, R228, 0xf7ffffff, RZ, 0xc0, !PT ;  /* 0xf7ffffffe4e47812 */ /* 0x000fc800078ec0ff */
[----:B------:R-:W-:Y:S02]  /*efc0*/  @P3 LOP3.LUT R228, R228, 0x8000000, RZ, 0xfc, !PT ;  /* 0x08000000e4e43812 */ /* 0x000fe400078efcff */
[----:B-1----:R-:W-:-:S04]  /*efd0*/  @!P0 IADD3 R28, P2, P3, R45, R24, R47 ;  /* 0x000000182d1c8210 */ /* 0x002fc80007b5e02f */
[----:B------:R-:W-:Y:S02]  /*efe0*/  @!P0 IADD3.X R25, R42, R46, R43, P2, P3 ;  /* 0x0000002e2a198210 */ /* 0x000fe400017e642b */
[----:B---3--:R-:W-:Y:S02]  /*eff0*/  @!P0 IADD3 R26, P2, R28, R26, RZ ;  /* 0x0000001a1c1a8210 */ /* 0x008fe40007f5e0ff */
[----:B------:R-:W1:Y:S03]  /*f000*/  @!P5 LDC.64 R28, c[0x0][0x5c0] ;  /* 0x00017000ff1cdb82 */ /* 0x000e660000000a00 */
[----:B------:R-:W-:Y:S01]  /*f010*/  @!P0 IMAD.X R27, R25, 0x1, R27, P2 ;  /* 0x00000001191b8824 */ /* 0x000fe200010e061b */
[----:B------:R-:W-:Y:S02]  /*f020*/  ISETP.LT.OR P2, PT, R41, 0xa, !P1 ;  /* 0x0000000a2900780c */ /* 0x000fe40004f41670 */
[----:B0-----:R-:W-:-:S05]  /*f030*/  F2FP.SATFINITE.E4M3.F32.PACK_AB_MERGE_C R81, RZ, R210, RZ ;  /* 0x000000d2ff51723e */ /* 0x001fca00048070ff */
[----:B------:R0:W-:Y:S06]  /*f040*/  @!P0 STG.E.U8 desc[UR38][R26.64+0x8], R81 ;  /* 0x000008511a008986 */ /* 0x0001ec000c101126 */
[----:B0-----:R-:W0:Y:S01]  /*f050*/  @!P2 LDC.64 R26, c[0x0][0x5c0] ;  /* 0x00017000ff1aab82 */ /* 0x001e220000000a00 */
[----:B-1----:R-:W-:-:S04]  /*f060*/  @!P5 IADD3 R28, P3, P4, R24, R28, R49 ;  /* 0x0000001c181cd210 */ /* 0x002fc80007c7e031 */
[----:B------:R-:W-:Y:S02]  /*f070*/  @!P5 IADD3.X R29, R46, R29, R44, P3, P4 ;  /* 0x0000001d2e1dd210 */ /* 0x000fe40001fe842c */
[----:B------:R-:W-:-:S04]  /*f080*/  @!P2 IADD3 R48, P0, P3, R45, R24, R47 ;  /* 0x000000182d30a210 */ /* 0x000fc80007b1e02f */
[----:B------:R-:W-:Y:S02]  /*f090*/  @!P2 IADD3.X R25, R42, R46, R43, P0, P3 ;  /* 0x0000002e2a19a210 */ /* 0x000fe400007e642b */
[----:B------:R-:W-:-:S04]  /*f0a0*/  ISETP.GE.AND P0, PT, R40, 0x109, PT ;  /* 0x000001092800780c */ /* 0x000fc80003f06270 */
[----:B------:R-:W-:Y:S02]  /*f0b0*/  ISETP.LT.OR P6, PT, R41, 0x1, !P0 ;  /* 0x000000012900780c */ /* 0x000fe400047c1670 */
[----:B------:R-:W-:-:S04]  /*f0c0*/  LOP3.LUT R228, R228, 0xfbffffff, RZ, 0xc0, !PT ;  /* 0xfbffffffe4e47812 */ /* 0x000fc800078ec0ff */
[----:B------:R-:W-:Y:S02]  /*f0d0*/  @P5 LOP3.LUT R228, R228, 0x4000000, RZ, 0xfc, !PT ;  /* 0x04000000e4e45812 */ /* 0x000fe400078efcff */
[----:B0-----:R-:W-:-:S05]  /*f0e0*/  @!P2 IADD3 R26, P3, R48, R26, RZ ;  /* 0x0000001a301aa210 */ /* 0x001fca0007f7e0ff */
[----:B------:R-:W-:-:S04]  /*f0f0*/  @!P6 IADD3 R48, P4, P5, R45, R24, R49 ;  /* 0x000000182d30e210 */ /* 0x000fc80007d9e031 */
[----:B------:R-:W-:Y:S02]  /*f100*/  @!P6 IADD3.X R69, R42, R46, R44, P4, P5 ;  /* 0x0000002e2a45e210 */ /* 0x000fe400027ea42c */
[C---:B------:R-:W-:Y:S02]  /*f110*/  ISETP.LT.OR P5, PT, R41.reuse, 0x2, !P0 ;  /* 0x000000022900780c */ /* 0x040fe400047a1670 */
[----:B------:R-:W-:Y:S01]  /*f120*/  ISETP.LT.OR P4, PT, R41, 0x9, !P0 ;  /* 0x000000092900780c */ /* 0x000fe20004781670 */
[----:B------:R-:W-:Y:S01]  /*f130*/  @!P2 IMAD.X R27, R25, 0x1, R27, P3 ;  /* 0x00000001191ba824 */ /* 0x000fe200018e061b */
[----:B------:R-:W-:-:S05]  /*f140*/  F2FP.SATFINITE.E4M3.F32.PACK_AB_MERGE_C R209, RZ, R209, RZ ;  /* 0x000000d1ffd1723e */ /* 0x000fca00048070ff */
[----:B------:R0:W-:Y:S04]  /*f150*/  @!P2 STG.E.U8 desc[UR38][R26.64+0x9], R209 ;  /* 0x000009d11a00a986 */ /* 0x0001e8000c101126 */
[----:B------:R-:W-:-:S04]  /*f160*/  @!P5 IADD3 R25, P2, P3, R45, R24, R49 ;  /* 0x000000182d19d210 */ /* 0x000fc80007b5e031 */
[--C-:B------:R-:W-:Y:S02]  /*f170*/  @!P5 IADD3.X R68, R42, R46, R44.reuse, P2, P3 ;  /* 0x0000002e2a44d210 */ /* 0x100fe400017e642c */
[----:B------:R-:W-:Y:S02]  /*f180*/  @!P4 IADD3 R80, P2, P3, R45, R24, R49 ;  /* 0x000000182d50c210 */ /* 0x000fe40007b5e031 */
[----:B------:R-:W-:Y:S01]  /*f190*/  LOP3.LUT R0, R0, 0xfffbffff, RZ, 0xc0, !PT ;  /* 0xfffbffff00007812 */ /* 0x000fe200078ec0ff */
[----:B0-----:R-:W0:Y:S01]  /*f1a0*/  @!P6 LDC.64 R26, c[0x0][0x5c0] ;  /* 0x00017000ff1aeb82 */ /* 0x001e220000000a00 */
[----:B------:R-:W-:Y:S02]  /*f1b0*/  @!P4 IADD3.X R84, R42, R46, R44, P2, P3 ;  /* 0x0000002e2a54c210 */ /* 0x000fe400017e642c */
[----:B------:R-:W-:Y:S02]  /*f1c0*/  LOP3.LUT P3, RZ, R228, 0x20, RZ, 0xc0, !PT ;  /* 0x00000020e4ff7812 */ /* 0x000fe4000786c0ff */
[----:B------:R-:W-:-:S02]  /*f1d0*/  ISETP.LT.OR P2, PT, R41, 0xa, !P0 ;  /* 0x0000000a2900780c */ /* 0x000fc40004741670 */
[----:B------:R-:W-:Y:S02]  /*f1e0*/  @P4 LOP3.LUT R0, R0, 0x40000, RZ, 0xfc, !PT ;  /* 0x0004000000004812 */ /* 0x000fe400078efcff */
[----:B------:R-:W-:Y:S02]  /*f1f0*/  F2FP.SATFINITE.E4M3.F32.PACK_AB_MERGE_C R208, RZ, R208, RZ ;  /* 0x000000d0ffd0723e */ /* 0x000fe400048070ff */
[----:B------:R-:W-:-:S04]  /*f200*/  LOP3.LUT R0, R0, 0xfffdffff, RZ, 0xc0, !PT ;  /* 0xfffdffff00007812 */ /* 0x000fc800078ec0ff */
[----:B------:R-:W-:Y:S01]  /*f210*/  @P0 LOP3.LUT R0, R0, 0x20000, RZ, 0xfc, !PT ;  /* 0x0002000000000812 */ /* 0x000fe200078efcff */
[----:B------:R-:W-:Y:S02]  /*f220*/  @!P3 STG.E.U8 desc[UR38][R90.64], R208 ;  /* 0x000000d05a00b986 */ /* 0x000fe4000c101126 */
[----:B------:R-:W-:Y:S02]  /*f230*/  @!P2 IADD3 R81, P0, P3, R45, R24, R49 ;  /* 0x000000182d51a210 */ /* 0x000fe40007b1e031 */
[----:B------:R-:W-:Y:S02]  /*f240*/  LOP3.LUT P4, RZ, R228, 0x40, RZ, 0xc0, !PT ;  /* 0x00000040e4ff7812 */ /* 0x000fe4000788c0ff */
[----:B------:R-:W-:Y:S02]  /*f250*/  @!P2 IADD3.X R85, R42, R46, R44, P0, P3 ;  /* 0x0000002e2a55a210 */ /* 0x000fe400007e642c */
[----:B------:R-:W-:Y:S02]  /*f260*/  ISETP.LT.OR P3, PT, R41, 0x11, !P1 ;  /* 0x000000112900780c */ /* 0x000fe40004f61670 */
[----:B------:R-:W-:-:S02]  /*f270*/  F2FP.SATFINITE.E4M3.F32.PACK_AB_MERGE_C R207, RZ, R207, RZ ;  /* 0x000000cfffcf723e */ /* 0x000fc400048070ff */
[----:B------:R-:W-:-:S04]  /*f280*/  LOP3.LUT R0, R0, 0xfff7ffff, RZ, 0xc0, !PT ;  /* 0xfff7ffff00007812 */ /* 0x000fc800078ec0ff */
[----:B------:R-:W-:Y:S01]  /*f290*/  @P2 LOP3.LUT R0, R0, 0x80000, RZ, 0xfc, !PT ;  /* 0x0008000000002812 */ /* 0x000fe200078efcff */
[----:B------:R1:W-:Y:S01]  /*f2a0*/  @!P4 STG.E.U8 desc[UR38][R88.64+0x1], R207 ;  /* 0x000001cf5800c986 */ /* 0x0003e2000c101126 */
[----:B------:R-:W-:-:S03]  /*f2b0*/  F2FP.SATFINITE.E4M3.F32.PACK_AB_MERGE_C R206, RZ, R206, RZ ;  /* 0x000000ceffce723e */ /* 0x000fc600048070ff */
[----:B-1----:R-:W-:-:S04]  /*f2c0*/  @!P3 IADD3 R88, P0, P2, R45, R24, R47 ;  /* 0x000000182d58b210 */ /* 0x002fc80007a1e02f */
[----:B------:R-:W-:Y:S02]  /*f2d0*/  @!P3 IADD3.X R89, R42, R46, R43, P0, P2 ;  /* 0x0000002e2a59b210 */ /* 0x000fe400007e442b */
[----:B0-----:R-:W-:Y:S02]  /*f2e0*/  @!P6 IADD3 R26, P2, R48, R26, RZ ;  /* 0x0000001a301ae210 */ /* 0x001fe40007f5e0ff */
[----:B------:R-:W-:-:S03]  /*f2f0*/  LOP3.LUT P0, RZ, R228, 0x100, RZ, 0xc0, !PT ;  /* 0x00000100e4ff7812 */ /* 0x000fc6000780c0ff */
[----:B------:R-:W-:-:S05]  /*f300*/  @!P6 IMAD.X R27, R69, 0x1, R27, P2 ;  /* 0x00000001451be824 */ /* 0x000fca00010e061b */
[----:B------:R0:W-:Y:S01]  /*f310*/  @!P6 STG.E.U8 desc[UR38][R26.64], R206 ;  /* 0x000000ce1a00e986 */ /* 0x0001e2000c101126 */
[----:B------:R-:W-:Y:S02]  /*f320*/  LOP3.LUT R0, R0, 0xffefffff, RZ, 0xc0, !PT ;  /* 0xffefffff00007812 */ /* 0x000fe400078ec0ff */
[----:B------:R-:W-:Y:S01]  /*f330*/  ISETP.LT.OR P4, PT, R41, 0x12, !P1 ;  /* 0x000000122900780c */ /* 0x000fe20004f81670 */
[----:B0-----:R-:W0:Y:S01]  /*f340*/  @!P5 LDC.64 R26, c[0x0][0x5c0] ;  /* 0x00017000ff1adb82 */ /* 0x001e220000000a00 */
[----:B------:R-:W-:-:S04]  /*f350*/  @P0 LOP3.LUT R0, R0, 0x100000, RZ, 0xfc, !PT ;  /* 0x0010000000000812 */ /* 0x000fc800078efcff */
[----:B------:R-:W-:-:S07]  /*f360*/  LOP3.LUT R0, R0, 0xfffeffff, RZ, 0xc0, !PT ;  /* 0xfffeffff00007812 */ /* 0x000fce00078ec0ff */
[----:B------:R-:W-:Y:S02]  /*f370*/  @!P4 IADD3 R48, P0, P2, R45, R24, R47 ;  /* 0x000000182d30c210 */ /* 0x000fe40007a1e02f */
[----:B------:R-:W-:Y:S02]  /*f380*/  @P3 LOP3.LUT R0, R0, 0x10000, RZ, 0xfc, !PT ;  /* 0x0001000000003812 */ /* 0x000fe400078efcff */
[C---:B------:R-:W-:Y:S02]  /*f390*/  LOP3.LUT P3, RZ, R228.reuse, 0x80, RZ, 0xc0, !PT ;  /* 0x00000080e4ff7812 */ /* 0x040fe4000786c0ff */
[----:B------:R-:W-:Y:S02]  /*f3a0*/  LOP3.LUT R228, R228, 0xfffffffb, RZ, 0xc0, !PT ;  /* 0xfffffffbe4e47812 */ /* 0x000fe400078ec0ff */
[----:B------:R-:W-:Y:S02]  /*f3b0*/  @!P4 IADD3.X R207, R42, R46, R43, P0, P2 ;  /* 0x0000002e2acfc210 */ /* 0x000fe400007e442b */
[----:B------:R-:W-:-:S02]  /*f3c0*/  @P4 LOP3.LUT R228, R228, 0x4, RZ, 0xfc, !PT ;  /* 0x00000004e4e44812 */ /* 0x000fc400078efcff */
[----:B------:R-:W-:Y:S02]  /*f3d0*/  ISETP.LT.OR P0, PT, R41, 0x19, !P1 ;  /* 0x000000192900780c */ /* 0x000fe40004f01670 */
[----:B0-----:R-:W-:-:S05]  /*f3e0*/  @!P5 IADD3 R26, P4, R25, R26, RZ ;  /* 0x0000001a191ad210 */ /* 0x001fca0007f9e0ff */
[----:B------:R-:W-:Y:S01]  /*f3f0*/  @!P5 IMAD.X R27, R68, 0x1, R27, P4 ;  /* 0x00000001441bd824 */ /* 0x000fe200020e061b */
[----:B------:R-:W-:Y:S02]  /*f400*/  ISETP.LT.OR P4, PT, R41, 0x1a, !P1 ;  /* 0x0000001a2900780c */ /* 0x000fe40004f81670 */
[----:B------:R-:W-:Y:S02]  /*f410*/  LOP3.LUT R228, R228, 0xfffffff7, RZ, 0xc0, !PT ;  /* 0xfffffff7e4e47812 */ /* 0x000fe400078ec0ff */
[----:B------:R-:W-:Y:S02]  /*f420*/  F2FP.SATFINITE.E4M3.F32.PACK_AB_MERGE_C R205, RZ, R205, RZ ;  /* 0x000000cdffcd723e */ /* 0x000fe400048070ff */
[----:B------:R-:W-:Y:S02]  /*f430*/  @!P0 IADD3 R206, P2, P6, R45, R24, R47 ;  /* 0x000000182dce8210 */ /* 0x000fe40007e5e02f */
[----:B------:R-:W-:Y:S01]  /*f440*/  @P0 LOP3.LUT R228, R228, 0x8, RZ, 0xfc, !PT ;  /* 0x00000008e4e40812 */ /* 0x000fe200078efcff */
[----:B------:R0:W-:Y:S01]  /*f450*/  @!P5 STG.E.U8 desc[UR38][R26.64+0x1], R205 ;  /* 0x000001cd1a00d986 */ /* 0x0001e2000c101126 */
[----:B------:R-:W-:-:S02]  /*f460*/  @!P0 IADD3.X R208, R42, R46, R43, P2, P6 ;  /* 0x0000002e2ad08210 */ /* 0x000fc400017ec42b */
[----:B------:R-:W-:-:S04]  /*f470*/  LOP3.LUT R228, R228, 0xffffdfff, RZ, 0xc0, !PT ;  /* 0xffffdfffe4e47812 */ /* 0x000fc800078ec0ff */
[----:B------:R-:W-:Y:S02]  /*f480*/  @P4 LOP3.LUT R228, R228, 0x2000, RZ, 0xfc, !PT ;  /* 0x00002000e4e44812 */ /* 0x000fe400078efcff */
[----:B0-----:R-:W-:-:S04]  /*f490*/  @!P4 IADD3 R205, P5, P6, R45, R24, R47 ;  /* 0x000000182dcdc210 */ /* 0x001fc80007ebe02f */
[----:B------:R-:W-:Y:S02]  /*f4a0*/  @!P4 IADD3.X R209, R42, R46, R43, P5, P6 ;  /* 0x0000002e2ad1c210 */ /* 0x000fe40002fec42b */
[----:B------:R-:W-:Y:S02]  /*f4b0*/  ISETP.LT.OR P4, PT, R41, 0x21, !P1 ;  /* 0x000000212900780c */ /* 0x000fe40004f81670 */
[----:B------:R-:W-:Y:S02]  /*f4c0*/  LOP3.LUT R228, R228, 0xffefffff, RZ, 0xc0, !PT ;  /* 0xffefffffe4e47812 */ /* 0x000fe400078ec0ff */
[----:B------:R-:W-:-:S09]  /*f4d0*/  LOP3.LUT P0, RZ, R0, 0x100000, RZ, 0xc0, !PT ;  /* 0x0010000000ff7812 */ /* 0x000fd2000780c0ff */
[----:B------:R-:W-:Y:S02]  /*f4e0*/  @!P4 IADD3 R212, P5, P6, R45, R24, R47 ;  /* 0x000000182dd4c210 */ /* 0x000fe40007ebe02f */
[----:B------:R-:W-:Y:S02]  /*f4f0*/  @P4 LOP3.LUT R228, R228, 0x100000, RZ, 0xfc, !PT ;  /* 0x00100000e4e44812 */ /* 0x000fe400078efcff */
[----:B------:R-:W-:Y:S02]  /*f500*/  @!P4 IADD3.X R216, R42, R46, R43, P5, P6 ;  /* 0x0000002e2ad8c210 */ /* 0x000fe40002fec42b */
[----:B------:R-:W-:Y:S02]  /*f510*/  LOP3.LUT P4, RZ, R0, 0x40000, RZ, 0xc0, !PT ;  /* 0x0004000000ff7812 */ /* 0x000fe4000788c0ff */
[----:B------:R-:W-:Y:S02]  /*f520*/  F2FP.SATFINITE.E4M3.F32.PACK_AB_MERGE_C R204, RZ, R204, RZ ;  /* 0x000000ccffcc723e */ /* 0x000fe400048070ff */
[----:B------:R-:W-:-:S03]  /*f530*/  F2FP.SATFINITE.E4M3.F32.PACK_AB_MERGE_C R203, RZ, R203, RZ ;  /* 0x000000cbffcb723e */ /* 0x000fc600048070ff */
[----:B------:R-:W-:Y:S01]  /*f540*/  @!P3 STG.E.U8 desc[UR38][R98.64+0x8], R204 ;  /* 0x000008cc6200b986 */ /* 0x000fe2000c101126 */
[----:B------:R-:W-:-:S03]  /*f550*/  ISETP.LT.OR P3, PT, R41, 0x22, !P1 ;  /* 0x000000222900780c */ /* 0x000fc60004f61670 */
[----:B------:R-:W-:Y:S02]  /*f560*/  @!P0 STG.E.U8 desc[UR38][R94.64+0x9], R203 ;  /* 0x000009cb5e008986 */ /* 0x000fe4000c101126 */
[----:B------:R-:W0:Y:S01]  /*f570*/  @!P4 LDC.64 R26, c[0x0][0x5c0] ;  /* 0x00017000ff1acb82 */ /* 0x000e220000000a00 */
[----:B------:R-:W-:Y:S02]  /*f580*/  ISETP.LT.OR P0, PT, R41, 0x29, !P1 ;  /* 0x000000292900780c */ /* 0x000fe40004f01670 */
[----:B------:R-:W-:-:S05]  /*f590*/  LOP3.LUT R228, R228, 0xfff7ffff, RZ, 0xc0, !PT ;  /* 0xfff7ffffe4e47812 */ /* 0x000fca00078ec0ff */
[C---:B------:R-:W-:Y:S02]  /*f5a0*/  @!P3 IADD3 R213, P5, P6, R45.reuse, R24, R47 ;  /* 0x000000182dd5b210 */ /* 0x040fe40007ebe02f */
[----:B------:R-:W-:Y:S02]  /*f5b0*/  @P3 LOP3.LUT R228, R228, 0x80000, RZ, 0xfc, !PT ;  /* 0x00080000e4e43812 */ /* 0x000fe400078efcff */
[----:B------:R-:W-:Y:S02]  /*f5c0*/  @!P3 IADD3.X R217, R42, R46, R43, P5, P6 ;  /* 0x0000002e2ad9b210 */ /* 0x000fe40002fec42b */
[----:B------:R-:W-:Y:S02]  /*f5d0*/  LOP3.LUT R228, R228, 0xfffbffff, RZ, 0xc0, !PT ;  /* 0xfffbffffe4e47812 */ /* 0x000fe400078ec0ff */
[----:B------:R-:W-:Y:S02]  /*f5e0*/  @!P0 IADD3 R215, P5, P6, R45, R24, R47 ;  /* 0x000000182dd78210 */ /* 0x000fe40007ebe02f */
[----:B------:R-:W-:-:S02]  /*f5f0*/  @P0 LOP3.LUT R228, R228, 0x40000, RZ, 0xfc, !PT ;  /* 0x00040000e4e40812 */ /* 0x000fc400078efcff */
[----:B------:R-:W-:Y:S02]  /*f600*/  @!P0 IADD3.X R219, R42, R46, R43, P5, P6 ;  /* 0x0000002e2adb8210 */ /* 0x000fe40002fec42b */
[----:B------:R-:W-:Y:S02]  /*f610*/  ISETP.LT.OR P0, PT, R41, 0x2a, !P1 ;  /* 0x0000002a2900780c */ /* 0x000fe40004f01670 */
[----:B------:R-:W-:Y:S02]  /*f620*/  LOP3.LUT P2, RZ, R0, 0x80000, RZ, 0xc0, !PT ;  /* 0x0008000000ff7812 */ /* 0x000fe4000784c0ff */
[----:B0-----:R-:W-:Y:S02]  /*f630*/  @!P4 IADD3 R26, P5, R80, R26, RZ ;  /* 0x0000001a501ac210 */ /* 0x001fe40007fbe0ff */
[----:B------:R-:W-:-:S03]  /*f640*/  F2FP.SATFINITE.E4M3.F32.PACK_AB_MERGE_C R202, RZ, R202, RZ ;  /* 0x000000caffca723e */ /* 0x000fc600048070ff */
[----:B------:R-:W-:Y:S01]  /*f650*/  @!P4 IMAD.X R27, R84, 0x1, R27, P5 ;  /* 0x00000001541bc824 */ /* 0x000fe200028e061b */
[----:B------:R-:W-:-:S03]  /*f660*/  LOP3.LUT R228, R228, 0xffffbfff, RZ, 0xc0, !PT ;  /* 0xffffbfffe4e47812 */ /* 0x000fc600078ec0ff */
[----:B------:R-:W-:Y:S01]  /*f670*/  @!P0 IADD3 R214, P5, P6, R45, R24, R47 ;  /* 0x000000182dd68210 */ /* 0x000fe20007ebe02f */
[----:B------:R0:W-:Y:S01]  /*f680*/  @!P4 STG.E.U8 desc[UR38][R26.64+0x8], R202 ;  /* 0x000008ca1a00c986 */ /* 0x0001e2000c101126 */
[----:B------:R-:W-:Y:S02]  /*f690*/  @P0 LOP3.LUT R228, R228, 0x4000, RZ, 0xfc, !PT ;  /* 0x00004000e4e40812 */ /* 0x000fe400078efcff */
[----:B------:R-:W-:Y:S02]  /*f6a0*/  @!P0 IADD3.X R218, R42, R46, R43, P5, P6 ;  /* 0x0000002e2ada8210 */ /* 0x000fe40002fec42b */
[----:B------:R-:W-:Y:S01]  /*f6b0*/  ISETP.LT.OR P0, PT, R41, 0x31, !P1 ;  /* 0x000000312900780c */ /* 0x000fe20004f01670 */
[----:B0-----:R-:W0:Y:S01]  /*f6c0*/  @!P2 LDC.64 R26, c[0x0][0x5c0] ;  /* 0x00017000ff1aab82 */ /* 0x001e220000000a00 */
[----:B------:R-:W-:-:S11]  /*f6d0*/  LOP3.LUT R228, R228, 0xff7fffff, RZ, 0xc0, !PT ;  /* 0xff7fffffe4e47812 */ /* 0x000fd600078ec0ff */
[----:B------:R-:W-:Y:S02]  /*f6e0*/  @!P0 IADD3 R223, P5, P6, R45, R24, R47 ;  /* 0x000000182ddf8210 */ /* 0x000fe40007ebe02f */
[----:B------:R-:W-:Y:S02]  /*f6f0*/  @P0 LOP3.LUT R228, R228, 0x800000, RZ, 0xfc, !PT ;  /* 0x00800000e4e40812 */ /* 0x000fe400078efcff */
[----:B------:R-:W-:Y:S02]  /*f700*/  @!P0 IADD3.X R222, R42, R46, R43, P5, P6 ;  /* 0x0000002e2ade8210 */ /* 0x000fe40002fec42b */
[----:B------:R-:W-:Y:S02]  /*f710*/  ISETP.LT.OR P0, PT, R41, 0x32, !P1 ;  /* 0x000000322900780c */ /* 0x000fe40004f01670 */
[----:B------:R-:W-:Y:S02]  /*f720*/  F2FP.SATFINITE.E4M3.F32.PACK_AB_MERGE_C R201, RZ, R201, RZ ;  /* 0x000000c9ffc9723e */ /* 0x000fe400048070ff */
[----:B0-----:R-:W-:-:S05]  /*f730*/  @!P2 IADD3 R26, P4, R81, R26, RZ ;  /* 0x0000001a511aa210 */ /* 0x001fca0007f9e0ff */
[----:B------:R-:W-:Y:S01]  /*f740*/  @!P2 IMAD.X R27, R85, 0x1, R27, P4 ;  /* 0x00000001551ba824 */ /* 0x000fe200020e061b */
[----:B------:R-:W-:-:S04]  /*f750*/  ISETP.GE.AND P3, PT, R40, 0x1, PT ;  /* 0x000000012800780c */ /* 0x000fc80003f66270 */
[----:B------:R0:W-:Y:S01]  /*f760*/  @!P2 STG.E.U8 desc[UR38][R26.64+0x9], R201 ;  /* 0x000009c91a00a986 */ /* 0x0001e2000c101126 */
[----:B------:R-:W-:-:S04]  /*f770*/  @!P0 IADD3 R221, P2, P4, R45, R24, R47 ;  /* 0x000000182ddd8210 */ /* 0x000fc80007c5e02f */
[----:B------:R-:W-:Y:S02]  /*f780*/  @!P0 IADD3.X R220, R42, R46, R43, P2, P4 ;  /* 0x0000002e2adc8210 */ /* 0x000fe400017e842b */
[----:B------:R-:W-:-:S13]  /*f790*/  ISETP.LT.OR P2, PT, R41, 0x11, !P3 ;  /* 0x000000112900780c */ /* 0x000fda0005f41670 */
[----:B0-----:R-:W0:Y:S01]  /*f7a0*/  @!P2 LDC.64 R26, c[0x0][0x5c0] ;  /* 0x00017000ff1aab82 */ /* 0x001e220000000a00 */
[----:B------:R-:W-:Y:S02]  /*f7b0*/  F2FP.SATFINITE.E4M3.F32.PACK_AB_MERGE_C R200, RZ, R200, RZ ;  /* 0x000000c8ffc8723e */ /* 0x000fe400048070ff */
[----:B0-----:R-:W-:-:S05]  /*f7c0*/  @!P2 IADD3 R26, P4, R24, R26, RZ ;  /* 0x0000001a181aa210 */ /* 0x001fca0007f9e0ff */
[----:B------:R-:W-:-:S05]  /*f7d0*/  @!P2 IMAD.X R27, R46, 0x1, R27, P4 ;  /* 0x000000012e1ba824 */ /* 0x000fca00020e061b */
[----:B------:R0:W-:Y:S01]  /*f7e0*/  @!P2 STG.E.U8 desc[UR38][R26.64+0x10], R200 ;  /* 0x000010c81a00a986 */ /* 0x0001e2000c101126 */
[----:B------:R-:W-:-:S13]  /*f7f0*/  ISETP.LT.OR P2, PT, R41, 0x12, !P3 ;  /* 0x000000122900780c */ /* 0x000fda0005f41670 */
[----:B0-----:R-:W0:Y:S01]  /*f800*/  @!P2 LDC.64 R26, c[0x0][0x5c0] ;  /* 0x00017000ff1aab82 */ /* 0x001e220000000a00 */
[C---:B------:R-:W-:Y:S02]  /*f810*/  LOP3.LUT P5, RZ, R228.reuse, 0x200, RZ, 0xc0, !PT ;  /* 0x00000200e4ff7812 */ /* 0x040fe400078ac0ff */
[C---:B------:R-:W-:Y:S02]  /*f820*/  LOP3.LUT P6, RZ, R228.reuse, 0x800, RZ, 0xc0, !PT ;  /* 0x00000800e4ff7812 */ /* 0x040fe400078cc0ff */
[----:B------:R-:W-:-:S04]  /*f830*/  LOP3.LUT R228, R228, 0xffdfffff, RZ, 0xc0, !PT ;  /* 0xffdfffffe4e47812 */ /* 0x000fc800078ec0ff */
[----:B------:R-:W-:Y:S02]  /*f840*/  @P0 LOP3.LUT R228, R228, 0x200000, RZ, 0xfc, !PT ;  /* 0x00200000e4e40812 */ /* 0x000fe400078efcff */
[----:B------:R-:W-:Y:S02]  /*f850*/  ISETP.LT.OR P0, PT, R41, 0x39, !P1 ;  /* 0x000000392900780c */ /* 0x000fe40004f01670 */
[----:B------:R-:W-:Y:S02]  /*f860*/  F2FP.SATFINITE.E4M3.F32.PACK_AB_MERGE_C R199, RZ, R199, RZ ;  /* 0x000000c7ffc7723e */ /* 0x000fe400048070ff */
[----:B0-----:R-:W-:-:S05]  /*f870*/  @!P2 IADD3 R26, P4, R24, R26, RZ ;  /* 0x0000001a181aa210 */ /* 0x001fca0007f9e0ff */
[----:B------:R-:W-:Y:S01]  /*f880*/  @!P2 IMAD.X R27, R46, 0x1, R27, P4 ;  /* 0x000000012e1ba824 */ /* 0x000fe200020e061b */
[----:B------:R-:W-:-:S04]  /*f890*/  LOP3.LUT R228, R228, 0xfffdffff, RZ, 0xc0, !PT ;  /* 0xfffdffffe4e47812 */ /* 0x000fc800078ec0ff */
[----:B------:R0:W-:Y:S01]  /*f8a0*/  @!P2 STG.E.U8 desc[UR38][R26.64+0x11], R199 ;  /* 0x000011c71a00a986 */ /* 0x0001e2000c101126 */
[----:B------:R-:W-:Y:S02]  /*f8b0*/  @!P0 IADD3 R211, P2, P4, R45, R24, R47 ;  /* 0x000000182dd38210 */ /* 0x000fe40007c5e02f */
[----:B------:R-:W-:Y:S02]  /*f8c0*/  @P0 LOP3.LUT R228, R228, 0x20000, RZ, 0xfc, !PT ;  /* 0x00020000e4e40812 */ /* 0x000fe400078efcff */
[----:B------:R-:W-:Y:S02]  /*f8d0*/  @!P0 IADD3.X R210, R42, R46, R43, P2, P4 ;  /* 0x0000002e2ad28210 */ /* 0x000fe400017e842b */
[----:B------:R-:W-:Y:S02]  /*f8e0*/  F2FP.SATFINITE.E4M3.F32.PACK_AB_MERGE_C R198, RZ, R198, RZ ;  /* 0x000000c6ffc6723e */ /* 0x000fe400048070ff */
[----:B------:R-:W-:-:S03]  /*f8f0*/  ISETP.LT.OR P0, PT, R41, 0x3a, !P1 ;  /* 0x0000003a2900780c */ /* 0x000fc60004f01670 */
[----:B------:R-:W-:Y:S01]  /*f900*/  @!P5 STG.E.U8 desc[UR38][R110.64+0x10], R198 ;  /* 0x000010c66e00d986 */ /* 0x000fe2000c101126 */
[----:B------:R-:W-:Y:S02]  /*f910*/  ISETP.LT.OR P5, PT, R41, 0x41, !P1 ;  /* 0x000000412900780c */ /* 0x000fe40004fa1670 */
[----:B------:R-:W-:-:S07]  /*f920*/  LOP3.LUT R228, R228, 0xfffeffff, RZ, 0xc0, !PT ;  /* 0xfffeffffe4e47812 */ /* 0x000fce00078ec0ff */
[C---:B------:R-:W-:Y:S02]  /*f930*/  @!P0 IADD3 R204, P2, P4, R45.reuse, R24, R47 ;  /* 0x000000182dcc8210 */ /* 0x040fe40007c5e02f */
[----:B------:R-:W-:Y:S02]  /*f940*/  @P0 LOP3.LUT R228, R228, 0x10000, RZ, 0xfc, !PT ;  /* 0x00010000e4e40812 */ /* 0x000fe400078efcff */
[----:B------:R-:W-:Y:S02]  /*f950*/  @!P0 IADD3.X R203, R42, R46, R43, P2, P4 ;  /* 0x0000002e2acb8210 */ /* 0x000fe400017e842b */
[----:B------:R-:W-:Y:S02]  /*f960*/  LOP3.LUT R228, R228, 0xfeffffff, RZ, 0xc0, !PT ;  /* 0xfeffffffe4e47812 */ /* 0x000fe400078ec0ff */
[----:B------:R-:W-:Y:S02]  /*f970*/  @!P5 IADD3 R202, P2, P4, R45, R24, R47 ;  /* 0x000000182dcad210 */ /* 0x000fe40007c5e02f */
[----:B------:R-:W-:-:S02]  /*f980*/  @P5 LOP3.LUT R228, R228, 0x1000000, RZ, 0xfc, !PT ;  /* 0x01000000e4e45812 */ /* 0x000fc400078efcff */
[----:B------:R-:W-:Y:S02]  /*f990*/  @!P5 IADD3.X R201, R42, R46, R43, P2, P4 ;  /* 0x0000002e2ac9d210 */ /* 0x000fe400017e842b */
[----:B------:R-:W-:-:S13]  /*f9a0*/  ISETP.LT.OR P5, PT, R41, 0x42, !P1 ;  /* 0x000000422900780c */ /* 0x000fda0004fa1670 */
[----:B------:R-:W-:-:S04]  /*f9b0*/  @!P5 IADD3 R200, P2, P4, R45, R24, R47 ;  /* 0x000000182dc8d210 */ /* 0x000fc80007c5e02f */
[----:B0-----:R-:W-:Y:S02]  /*f9c0*/  @!P5 IADD3.X R199, R42, R46, R43, P2, P4 ;  /* 0x0000002e2ac7d210 */ /* 0x001fe400017e842b */
[----:B------:R-:W-:-:S13]  /*f9d0*/  ISETP.LT.OR P2, PT, R41, 0x19, !P3 ;  /* 0x000000192900780c */ /* 0x000fda0005f41670 */
[----:B------:R-:W0:Y:S01]  /*f9e0*/  @!P2 LDC.64 R26, c[0x0][0x5c0] ;  /* 0x00017000ff1aab82 */ /* 0x000e220000000a00 */
[----:B------:R-:W-:Y:S02]  /*f9f0*/  F2FP.SATFINITE.E4M3.F32.PACK_AB_MERGE_C R197, RZ, R197, RZ ;  /* 0x000000c5ffc5723e */ /* 0x000fe400048070ff */
[----:B------:R-:W-:-:S03]  /*fa00*/  F2FP.SATFINITE.E4M3.F32.PACK_AB_MERGE_C R196, RZ, R196, RZ ;  /* 0x000000c4ffc4723e */ /* 0x000fc600048070ff */
[----:B------:R-:W-:Y:S01]  /*fa10*/  @!P6 STG.E.U8 desc[UR38][R106.64+0x11], R197 ;  /* 0x000011c56a00e986 */ /* 0x000fe2000c101126 */
[----:B0-----:R-:W-:-:S05]  /*fa20*/  @!P2 IADD3 R26, P4, R24, R26, RZ ;  /* 0x0000001a181aa210 */ /* 0x001fca0007f9e0ff */
[----:B------:R-:W-:-:S05]  /*fa30*/  @!P2 IMAD.X R27, R46, 0x1, R27, P4 ;  /* 0x000000012e1ba824 */ /* 0x000fca00020e061b */
[----:B------:R0:W-:Y:S01]  /*fa40*/  @!P2 STG.E.U8 desc[UR38][R26.64+0x18], R196 ;  /* 0x000018c41a00a986 */ /* 0x0001e2000c101126 */
[----:B------:R-:W-:-:S13]  /*fa50*/  ISETP.LT.OR P2, PT, R41, 0x1a, !P3 ;  /* 0x0000001a2900780c */ /* 0x000fda0005f41670 */
[----:B0-----:R-:W0:Y:S01]  /*fa60*/  @!P2 LDC.64 R26, c[0x0][0x5c0] ;  /* 0x00017000ff1aab82 */ /* 0x001e220000000a00 */
[----:B------:R-:W-:Y:S02]  /*fa70*/  ISETP.LT.OR P3, PT, R41, 0x49, !P1 ;  /* 0x000000492900780c */ /* 0x000fe40004f61670 */
[----:B------:R-:W-:Y:S02]  /*fa80*/  LOP3.LUT R228, R228, 0xffbfffff, RZ, 0xc0, !PT ;  /* 0xffbfffffe4e47812 */ /* 0x000fe400078ec0ff */
[----:B------:R-:W-:Y:S02]  /*fa90*/  F2FP.SATFINITE.E4M3.F32.PACK_AB_MERGE_C R195, RZ, R195, RZ ;  /* 0x000000c3ffc3723e */ /* 0x000fe400048070ff */
[----:B------:R-:W-:-:S04]  /*faa0*/  @P5 LOP3.LUT R228, R228, 0x400000, RZ, 0xfc, !PT ;  /* 0x00400000e4e45812 */ /* 0x000fc800078efcff */
[----:B------:R-:W-:Y:S02]  /*fab0*/  LOP3.LUT R228, R228, 0xffff7fff, RZ, 0xc0, !PT ;  /* 0xffff7fffe4e47812 */ /* 0x000fe400078ec0ff */
[----:B0-----:R-:W-:-:S05]  /*fac0*/  @!P2 IADD3 R26, P4, R24, R26, RZ ;  /* 0x0000001a181aa210 */ /* 0x001fca0007f9e0ff */
[----:B------:R-:W-:-:S05]  /*fad0*/  @!P2 IMAD.X R27, R46, 0x1, R27, P4 ;  /* 0x000000012e1ba824 */ /* 0x000fca00020e061b */
[----:B------:R0:W-:Y:S01]  /*fae0*/  @!P2 STG.E.U8 desc[UR38][R26.64+0x19], R195 ;  /* 0x000019c31a00a986 */ /* 0x0001e2000c101126 */
[----:B------:R-:W-:Y:S02]  /*faf0*/  @!P3 IADD3 R198, P2, P4, R45, R24, R47 ;  /* 0x000000182dc6b210 */ /* 0x000fe40007c5e02f */
[----:B------:R-:W-:Y:S02]  /*fb00*/  @P3 LOP3.LUT R228, R228, 0x8000, RZ, 0xfc, !PT ;  /* 0x00008000e4e43812 */ /* 0x000fe400078efcff */
[----:B------:R-:W-:Y:S02]  /*fb10*/  @!P3 IADD3.X R197, R42, R46, R43, P2, P4 ;  /* 0x0000002e2ac5b210 */ /* 0x000fe400017e842b */
[----:B------:R-:W-:Y:S02]  /*fb20*/  ISETP.LT.OR P3, PT, R41, 0x4a, !P1 ;  /* 0x0000004a2900780c */ /* 0x000fe40004f61670 */
[----:B------:R-:W-:Y:S02]  /*fb30*/  LOP3.LUT R228, R228, 0xffffefff, RZ, 0xc0, !PT ;  /* 0xffffefffe4e47812 */ /* 0x000fe400078ec0ff */
[----:B------:R-:W-:-:S09]  /*fb40*/  LOP3.LUT P0, RZ, R0, 0x20000, RZ, 0xc0, !PT ;  /* 0x0002000000ff7812 */ /* 0x000fd2000780c0ff */
[----:B------:R-:W-:Y:S02]  /*fb50*/  @!P3 IADD3 R196, P1, P2, R45, R24, R47 ;  /* 0x000000182dc4b210 */ /* 0x000fe40007a3e02f */
[----:B------:R-:W-:Y:S02]  /*fb60*/  @P3 LOP3.LUT R228, R228, 0x1000, RZ, 0xfc, !PT ;  /* 0x00001000e4e43812 */ /* 0x000fe400078efcff */
[----:B0-----:R-:W-:Y:S02]  /*fb70*/  @!P3 IADD3.X R195, R42, R46, R43, P1, P2 ;  /* 0x0000002e2ac3b210 */ /* 0x001fe40000fe442b */
[----:B------:R-:W-:Y:S02]  /*fb80*/  ISETP.LT.OR P3, PT, R41, 0x11, !P0 ;  /* 0x000000112900780c */ /* 0x000fe40004761670 */
[----:B------:R-:W-:-:S11]  /*fb90*/  LOP3.LUT P4, RZ, R229, 0x2, RZ, 0xc0, !PT ;  /* 0x00000002e5ff7812 */ /* 0x000fd6000788c0ff */
[----:B------:R-:W-:-:S04]  /*fba0*/  @!P3 IADD3 R98, P1, P2, R45, R24, R49 ;  /* 0x000000182d62b210 */ /* 0x000fc80007a3e031 */
[----:B------:R-:W-:Y:S02]  /*fbb0*/  @!P3 IADD3.X R91, R42, R46, R44, P1, P2 ;  /* 0x0000002e2a5bb210 */ /* 0x000fe40000fe442c */
[----:B------:R-:W-:Y:S02]  /*fbc0*/  ISETP.LT.OR P1, PT, R41, 0x12, !P0 ;  /* 0x000000122900780c */ /* 0x000fe40004721670 */
[----:B------:R-:W-:-:S05]  /*fbd0*/  F2FP.SATFINITE.E4M3.F32.PACK_AB_MERGE_C R194, RZ, R194, RZ ;  /* 0x000000c2ffc2723e */ /* 0x000fca00048070ff */
[----:B------:R0:W-:Y:S01]  /*fbe0*/  @!P4 STG.E.U8 desc[UR38][R118.64+0x18], R194 ;  /* 0x000018c27600c986 */ /* 0x0001e2000c101126 */
[----:B------:R-:W-:-:S05]  /*fbf0*/  LOP3.LUT R228, R228, 0xfffffffe, RZ, 0xc0, !PT ;  /* 0xfffffffee4e47812 */ /* 0x000fca00078ec0ff */
[----:B------:R-:W-:Y:S02]  /*fc00*/  @!P1 IADD3 R95, P2, P4, R45, R24, R49 ;  /* 0x000000182d5f9210 */ /* 0x000fe40007c5e031 */
[----:B------:R-:W-:Y:S02]  /*fc10*/  LOP3.LUT P5, RZ, R229, 0x4, RZ, 0xc0, !PT ;  /* 0x00000004e5ff7812 */ /* 0x000fe400078ac0ff */
[----:B------:R-:W-:Y:S02]  /*fc20*/  @!P1 IADD3.X R90, R42, R46, R44, P2, P4 ;  /* 0x0000002e2a5a9210 */ /* 0x000fe400017e842c */
[----:B------:R-:W-:Y:S01]  /*fc30*/  ISETP.LT.OR P2, PT, R41, 0x19, !P0 ;  /* 0x000000192900780c */ /* 0x000fe20004741670 */
[----:B0-----:R-:W3:Y:S01]  /*fc40*/  LDL.LU R194, [R1+0x4] ;  /* 0x0000040001c27983 */ /* 0x001ee20000300800 */
[----:B------:R-:W-:Y:S02]  /*fc50*/  @P3 LOP3.LUT R228, R228, 0x1, RZ, 0xfc, !PT ;  /* 0x00000001e4e43812 */ /* 0x000fe400078efcff */
[----:B------:R-:W-:-:S02]  /*fc60*/  LOP3.LUT P3, RZ, R0, 0x10000, RZ, 0xc0, !PT ;  /* 0x0001000000ff7812 */ /* 0x000fc4000786c0ff */
[----:B------:R-:W-:Y:S02]  /*fc70*/  LOP3.LUT R0, R0, 0xffffefff, RZ, 0xc0, !PT ;  /* 0xffffefff00007812 */ /* 0x000fe400078ec0ff */
[----:B------:R-:W-:Y:S02]  /*fc80*/  F2FP.SATFINITE.E4M3.F32.PACK_AB_MERGE_C R193, RZ, R193, RZ ;  /* 0x000000c1ffc1723e */ /* 0x000fe400048070ff */
[----:B------:R-:W-:Y:S02]  /*fc90*/  @P1 LOP3.LUT R0, R0, 0x1000, RZ, 0xfc, !PT ;  /* 0x0000100000001812 */ /* 0x000fe400078efcff */
[----:B------:R-:W-:Y:S01]  /*fca0*/  LOP3.LUT P1, RZ, R229, 0x80, RZ, 0xc0, !PT ;  /* 0x00000080e5ff7812 */ /* 0x000fe2000782c0ff */
[----:B------:R0:W-:Y:S01]  /*fcb0*/  @!P5 STG.E.U8 desc[UR38][R114.64+0x19], R193 ;  /* 0x000019c17200d986 */ /* 0x0001e2000c101126 */
[----:B------:R-:W-:Y:S02]  /*fcc0*/  @!P2 IADD3 R94, P4, P5, R45, R24, R49 ;  /* 0x000000182d5ea210 */ /* 0x000fe40007d9e031 */
[----:B------:R-:W-:Y:S01]  /*fcd0*/  LOP3.LUT R0, R0, 0xffffdfff, RZ, 0xc0, !PT ;  /* 0xffffdfff00007812 */ /* 0x000fe200078ec0ff */
[----:B------:R-:W1:Y:S01]  /*fce0*/  @!P3 LDC.64 R26, c[0x0][0x5c0] ;  /* 0x00017000ff1abb82 */ /* 0x000e620000000a00 */
[----:B------:R-:W-:-:S02]  /*fcf0*/  @!P2 IADD3.X R69, R42, R46, R44, P4, P5 ;  /* 0x0000002e2a45a210 */ /* 0x000fc400027ea42c */
[----:B------:R-:W-:Y:S02]  /*fd00*/  @P2 LOP3.LUT R0, R0, 0x2000, RZ, 0xfc, !PT ;  /* 0x0000200000002812 */ /* 0x000fe400078efcff */
[----:B------:R-:W-:Y:S02]  /*fd10*/  F2FP.SATFINITE.E4M3.F32.PACK_AB_MERGE_C R192, RZ, R192, RZ ;  /* 0x000000c0ffc0723e */ /* 0x000fe400048070ff */
[C---:B------:R-:W-:Y:S01]  /*fd20*/  ISETP.LT.OR P2, PT, R41.reuse, 0x1a, !P0 ;  /* 0x0000001a2900780c */ /* 0x040fe20004741670 */
[----:B0-----:R-:W4:Y:S04]  /*fd30*/  LDL.LU R193, [R1] ;  /* 0x0000000001c17983 */ /* 0x001f280000300800 */
[----:B------:R0:W-:Y:S01]  /*fd40*/  @!P1 STG.E.U8 desc[UR38][R108.64+0x10], R192 ;  /* 0x000010c06c009986 */ /* 0x0001e2000c101126 */
[----:B------:R-:W-:-:S02]  /*fd50*/  ISETP.LT.OR P1, PT, R41, 0x21, !P0 ;  /* 0x000000212900780c */ /* 0x000fc40004721670 */
[----:B------:R-:W-:-:S05]  /*fd60*/  LOP3.LUT R228, R228, 0xffffffef, RZ, 0xc0, !PT ;  /* 0xffffffefe4e47812 */ /* 0x000fca00078ec0ff */
[--C-:B------:R-:W-:Y:S02]  /*fd70*/  @!P2 IADD3 R47, P4, P5, R45, R24, R49.reuse ;  /* 0x000000182d2fa210 */ /* 0x100fe40007d9e031 */
[----:B------:R-:W-:Y:S02]  /*fd80*/  @P2 LOP3.LUT R228, R228, 0x10, RZ, 0xfc, !PT ;  /* 0x00000010e4e42812 */ /* 0x000fe400078efcff */
[--C-:B------:R-:W-:Y:S01]  /*fd90*/  @!P2 IADD3.X R43, R42, R46, R44.reuse, P4, P5 ;  /* 0x0000002e2a2ba210 */ /* 0x100fe200027ea42c */
[----:B------:R-:W-:Y:S01]  /*fda0*/  FMUL R19, R19, UR33 ;  /* 0x0000002113137c20 */ /* 0x000fe20008400000 */
[----:B------:R-:W-:Y:S01]  /*fdb0*/  LOP3.LUT R228, R228, 0xfffffeff, RZ, 0xc0, !PT ;  /* 0xfffffeffe4e47812 */ /* 0x000fe200078ec0ff */
[----:B------:R-:W-:Y:S01]  /*fdc0*/  FMUL R18, R18, UR33 ;  /* 0x0000002112127c20 */ /* 0x000fe20008400000 */
[--C-:B------:R-:W-:Y:S01]  /*fdd0*/  @!P1 IADD3 R115, P4, P5, R45, R24, R49.reuse ;  /* 0x000000182d739210 */ /* 0x100fe20007d9e031 */
[----:B------:R-:W-:Y:S01]  /*fde0*/  FMUL R17, R17, UR33 ;  /* 0x0000002111117c20 */ /* 0x000fe20008400000 */
[----:B------:R-:W-:Y:S01]  /*fdf0*/  @P1 LOP3.LUT R228, R228, 0x100, RZ, 0xfc, !PT ;  /* 0x00000100e4e41812 */ /* 0x000fe200078efcff */
[----:B------:R-:W-:Y:S01]  /*fe00*/  FMUL R16, R16, UR33 ;  /* 0x0000002110107c20 */ /* 0x000fe20008400000 */
[--C-:B------:R-:W-:Y:S01]  /*fe10*/  @!P1 IADD3.X R114, R42, R46, R44.reuse, P4, P5 ;  /* 0x0000002e2a729210 */ /* 0x100fe200027ea42c */
[----:B------:R-:W-:Y:S01]  /*fe20*/  FMUL R15, R15, UR33 ;  /* 0x000000210f0f7c20 */ /* 0x000fe20008400000 */
[----:B------:R-:W-:Y:S01]  /*fe30*/  LOP3.LUT P1, RZ, R229, 0x200000, RZ, 0xc0, !PT ;  /* 0x00200000e5ff7812 */ /* 0x000fe2000782c0ff */
[----:B------:R-:W-:Y:S01]  /*fe40*/  FMUL R14, R14, UR33 ;  /* 0x000000210e0e7c20 */ /* 0x000fe20008400000 */
[----:B------:R-:W-:Y:S01]  /*fe50*/  ISETP.LT.OR P2, PT, R41, 0x22, !P0 ;  /* 0x000000222900780c */ /* 0x000fe20004741670 */
[----:B------:R-:W-:Y:S01]  /*fe60*/  FMUL R13, R13, UR33 ;  /* 0x000000210d0d7c20 */ /* 0x000fe20008400000 */
[----:B------:R-:W-:Y:S01]  /*fe70*/  LOP3.LUT R0, R0, 0xffff7fff, RZ, 0xc0, !PT ;  /* 0xffff7fff00007812 */ /* 0x000fe200078ec0ff */
[----:B------:R-:W-:Y:S01]  /*fe80*/  FMUL R12, R12, UR33 ;  /* 0x000000210c0c7c20 */ /* 0x000fe20008400000 */
[----:B------:R-:W-:Y:S01]  /*fe90*/  LOP3.LUT P6, RZ, R229, 0x100, RZ, 0xc0, !PT ;  /* 0x00000100e5ff7812 */ /* 0x000fe200078cc0ff */
[----:B------:R-:W-:Y:S01]  /*fea0*/  FMUL R11, R11, UR33 ;  /* 0x000000210b0b7c20 */ /* 0x000fe20008400000 */
[----:B------:R-:W-:Y:S01]  /*feb0*/  F2FP.SATFINITE.E4M3.F32.PACK_AB_MERGE_C R191, RZ, R191, RZ ;  /* 0x000000bfffbf723e */ /* 0x000fe200048070ff */
[----:B------:R-:W-:Y:S01]  /*fec0*/  FMUL R10, R10, UR33 ;  /* 0x000000210a0a7c20 */ /* 0x000fe20008400000 */
[----:B------:R-:W-:Y:S01]  /*fed0*/  F2FP.SATFINITE.E4M3.F32.PACK_AB_MERGE_C R190, RZ, R190, RZ ;  /* 0x000000beffbe723e */ /* 0x000fe200048070ff */
[----:B------:R-:W-:Y:S01]  /*fee0*/  FMUL R9, R9, UR33 ;  /* 0x0000002109097c20 */ /* 0x000fe20008400000 */
[----:B------:R-:W-:Y:S01]  /*fef0*/  F2FP.SATFINITE.E4M3.F32.PACK_AB_MERGE_C R189, RZ, R189, RZ ;  /* 0x000000bdffbd723e */ /* 0x000fe200048070ff */
[----:B------:R-:W-:Y:S01]  /*ff00*/  FMUL R8, R8, UR33 ;  /* 0x0000002108087c20 */ /* 0x000fe20008400000 */
[----:B------:R-:W-:Y:S01]  /*ff10*/  @P1 LOP3.LUT R0, R0, 0x8000, RZ, 0xfc, !PT ;  /* 0x0000800000001812 */ /* 0x000fe200078efcff */
[----:B------:R-:W-:Y:S01]  /*ff20*/  FMUL R7, R7, UR33 ;  /* 0x0000002107077c20 */ /* 0x000fe20008400000 */
[----:B------:R-:W-:Y:S01]  /*ff30*/  LOP3.LUT P1, RZ, R228, 0x4, RZ, 0xc0, !PT ;  /* 0x00000004e4ff7812 */ /* 0x000fe2000782c0ff */
[----:B------:R-:W-:Y:S01]  /*ff40*/  FMUL R6, R6, UR33 ;  /* 0x0000002106067c20 */ /* 0x000fe20008400000 */
[----:B------:R-:W-:Y:S01]  /*ff50*/  LOP3.LUT R228, R228, 0xffffff7f, RZ, 0xc0, !PT ;  /* 0xffffff7fe4e47812 */ /* 0x000fe200078ec0ff */
[----:B------:R-:W-:Y:S01]  /*ff60*/  FMUL R5, R5, UR33 ;  /* 0x0000002105057c20 */ /* 0x000fe20008400000 */
[----:B------:R-:W-:Y:S01]  /*ff70*/  @!P2 IADD3 R111, P4, P5, R45, R24, R49 ;  /* 0x000000182d6fa210 */ /* 0x000fe20007d9e031 */
[----:B------:R-:W-:Y:S01]  /*ff80*/  FMUL R4, R4, UR33 ;  /* 0x0000002104047c20 */ /* 0x000fe20008400000 */
[----:B------:R-:W-:Y:S01]  /*ff90*/  @P2 LOP3.LUT R228, R228, 0x80, RZ, 0xfc, !PT ;  /* 0x00000080e4e42812 */ /* 0x000fe200078efcff */
[----:B------:R-:W-:Y:S01]  /*ffa0*/  FMUL R3, R3, UR33 ;  /* 0x0000002103037c20 */ /* 0x000fe20008400000 */
[----:B------:R-:W-:Y:S01]  /*ffb0*/  @!P2 IADD3.X R110, R42, R46, R44, P4, P5 ;  /* 0x0000002e2a6ea210 */ /* 0x000fe200027ea42c */
[----:B------:R-:W-:Y:S01]  /*ffc0*/  FMUL R2, R2, UR33 ;  /* 0x0000002102027c20 */ /* 0x000fe20008400000 */
[----:B------:R-:W-:Y:S01]  /*ffd0*/  ISETP.LT.OR P2, PT, R41, 0x29, !P0 ;  /* 0x000000292900780c */ /* 0x000fe20004741670 */
[----:B0-----:R-:W2:Y:S01]  /*ffe0*/  LDL.LU R192, [R1+0x14] ;  /* 0x0000140001c07983 */ /* 0x001ea20000300800 */
[----:B-1----:R-:W-:-:S02]  /*fff0*/  @!P3 IADD3 R26, P4, R88, R26, RZ ;  /* 0x0000001a581ab210 */ /* 0x002fc40007f9e0ff */
[----:B------:R-:W-:-:S03]  /*10000*/  LOP3.LUT R228, R228, 0xffffffbf, RZ, 0xc0, !PT ;  /* 0xffffffbfe4e47812 */ /* 0x000fc600078ec0ff */
[----:B------:R-:W-:Y:S01]  /*10010*/  @!P3 IMAD.X R27, R89, 0x1, R27, P4 ;  /* 0x00000001591bb824 */ /* 0x000fe200020e061b */
[----:B------:R-:W-:Y:S05]  /*10020*/  @!P6 STG.E.U8 desc[UR38][R104.64+0x11], R191 ;  /* 0x000011bf6800e986 */ /* 0x000fea000c101126 */
[----:B------:R-:W-:Y:S01]  /*10030*/  @!P2 IADD3 R109, P4, P5, R45, R24, R49 ;  /* 0x000000182d6da210 */ /* 0x000fe20007d9e031 */
[----:B------:R0:W-:Y:S01]  /*10040*/  @!P3 STG.E.U8 desc[UR38][R26.64+0x10], R190 ;  /* 0x000010be1a00b986 */ /* 0x0001e2000c101126 */
[----:B------:R-:W-:Y:S02]  /*10050*/  @P2 LOP3.LUT R228, R228, 0x40, RZ, 0xfc, !PT ;  /* 0x00000040e4e42812 */ /* 0x000fe400078efcff */
[----:B------:R-:W-:-:S02]  /*10060*/  @!P2 IADD3.X R108, R42, R46, R44, P4, P5 ;  /* 0x0000002e2a6ca210 */ /* 0x000fc400027ea42c */
[----:B------:R-:W-:Y:S01]  /*10070*/  ISETP.LT.OR P2, PT, R41, 0x2a, !P0 ;  /* 0x0000002a2900780c */ /* 0x000fe20004741670 */
[----:B0-----:R-:W0:-:S12]  /*10080*/  @!P1 LDC.64 R26, c[0x0][0x5c0] ;  /* 0x00017000ff1a9b82 */ /* 0x001e180000000a00 */
[----:B------:R-:W-:-:S04]  /*10090*/  @!P2 IADD3 R107, P4, P5, R45, R24, R49 ;  /* 0x000000182d6ba210 */ /* 0x000fc80007d9e031 */
[----:B------:R-:W-:Y:S02]  /*100a0*/  @!P2 IADD3.X R106, R42, R46, R44, P4, P5 ;  /* 0x0000002e2a6aa210 */ /* 0x000fe400027ea42c */
[----:B------:R-:W-:Y:S02]  /*100b0*/  ISETP.LT.OR P5, PT, R41, 0x31, !P0 ;  /* 0x000000312900780c */ /* 0x000fe400047a1670 */
[----:B------:R-:W-:-:S04]  /*100c0*/  LOP3.LUT R228, R228, 0xfffffffd, RZ, 0xc0, !PT ;  /* 0xfffffffde4e47812 */ /* 0x000fc800078ec0ff */
[----:B------:R-:W-:Y:S02]  /*100d0*/  @P2 LOP3.LUT R228, R228, 0x2, RZ, 0xfc, !PT ;  /* 0x00000002e4e42812 */ /* 0x000fe400078efcff */
[----:B0-----:R-:W-:Y:S02]  /*100e0*/  @!P1 IADD3 R26, P3, R48, R26, RZ ;  /* 0x0000001a301a9210 */ /* 0x001fe40007f7e0ff */
[C---:B------:R-:W-:Y:S02]  /*100f0*/  LOP3.LUT P2, RZ, R228.reuse, 0x8, RZ, 0xc0, !PT ;  /* 0x00000008e4ff7812 */ /* 0x040fe4000784c0ff */
[----:B------:R-:W-:Y:S01]  /*10100*/  LOP3.LUT R228, R228, 0xfffffdff, RZ, 0xc0, !PT ;  /* 0xfffffdffe4e47812 */ /* 0x000fe200078ec0ff */
[----:B------:R-:W-:Y:S01]  /*10110*/  @!P1 IMAD.X R27, R207, 0x1, R27, P3 ;  /* 0x00000001cf1b9824 */ /* 0x000fe200018e061b */
[----:B------:R-:W-:Y:S02]  /*10120*/  @!P5 IADD3 R105, P3, P4, R45, R24, R49 ;  /* 0x000000182d69d210 */ /* 0x000fe40007c7e031 */
[----:B------:R-:W-:-:S02]  /*10130*/  @P5 LOP3.LUT R228, R228, 0x200, RZ, 0xfc, !PT ;  /* 0x00000200e4e45812 */ /* 0x000fc400078efcff */
[----:B------:R-:W-:Y:S02]  /*10140*/  @!P5 IADD3.X R104, R42, R46, R44, P3, P4 ;  /* 0x0000002e2a68d210 */ /* 0x000fe40001fe842c */
[----:B------:R-:W-:-:S13]  /*10150*/  ISETP.LT.OR P5, PT, R41, 0x32, !P0 ;  /* 0x000000322900780c */ /* 0x000fda00047a1670 */
[----:B------:R-:W-:-:S04]  /*10160*/  @!P5 IADD3 R99, P3, P4, R45, R24, R49 ;  /* 0x000000182d63d210 */ /* 0x000fc80007c7e031 */
[----:B------:R-:W-:Y:S02]  /*10170*/  @!P5 IADD3.X R25, R42, R46, R44, P3, P4 ;  /* 0x0000002e2a19d210 */ /* 0x000fe40001fe842c */
[----:B------:R-:W-:Y:S02]  /*10180*/  ISETP.LT.OR P3, PT, R41, 0x39, !P0 ;  /* 0x000000392900780c */ /* 0x000fe40004761670 */
[----:B------:R-:W-:Y:S01]  /*10190*/  LOP3.LUT R228, R228, 0xffffffdf, RZ, 0xc0, !PT ;  /* 0xffffffdfe4e47812 */ /* 0x000fe200078ec0ff */
[----:B------:R0:W-:Y:S03]  /*101a0*/  @!P1 STG.E.U8 desc[UR38][R26.64+0x11], R189 ;  /* 0x000011bd1a009986 */ /* 0x0001e6000c101126 */
[----:B------:R-:W-:Y:S02]  /*101b0*/  @P5 LOP3.LUT R228, R228, 0x20, RZ, 0xfc, !PT ;  /* 0x00000020e4e45812 */ /* 0x000fe400078efcff */
[----:B------:R-:W-:-:S05]  /*101c0*/  LOP3.LUT P1, RZ, R0, 0x8000, RZ, 0xc0, !PT ;  /* 0x0000800000ff7812 */ /* 0x000fca000782c0ff */
[----:B------:R-:W-:Y:S01]  /*101d0*/  @!P3 IADD3 R48, P4, P5, R45, R24, R49 ;  /* 0x000000182d30b210 */ /* 0x000fe20007d9e031 */
[----:B0-----:R-:W0:Y:S01]  /*101e0*/  @!P2 LDC.64 R26, c[0x0][0x5c0] ;  /* 0x00017000ff1aab82 */ /* 0x001e220000000a00 */
[----:B------:R-:W-:Y:S02]  /*101f0*/  LOP3.LUT P6, RZ, R229, 0x400000, RZ, 0xc0, !PT ;  /* 0x00400000e5ff7812 */ /* 0x000fe400078cc0ff */
[----:B------:R-:W-:Y:S02]  /*10200*/  @!P3 IADD3.X R68, R42, R46, R44, P4, P5 ;  /* 0x0000002e2a44b210 */ /* 0x000fe400027ea42c */
[----:B------:R-:W-:Y:S02]  /*10210*/  ISETP.LT.OR P4, PT, R41, 0x3a, !P0 ;  /* 0x0000003a2900780c */ /* 0x000fe40004781670 */
[----:B------:R-:W-:Y:S02]  /*10220*/  LOP3.LUT R0, R0, 0xfffffbff, RZ, 0xc0, !PT ;  /* 0xfffffbff00007812 */ /* 0x000fe400078ec0ff */
[----:B------:R-:W-:-:S02]  /*10230*/  F2FP.SATFINITE.E4M3.F32.PACK_AB_MERGE_C R188, RZ, R188, RZ ;  /* 0x000000bcffbc723e */ /* 0x000fc400048070ff */
[----:B------:R-:W-:Y:S02]  /*10240*/  F2FP.SATFINITE.E4M3.F32.PACK_AB_MERGE_C R187, RZ, R187, RZ ;  /* 0x000000bbffbb723e */ /* 0x000fe400048070ff */
[----:B------:R-:W-:Y:S01]  /*10250*/  @P3 LOP3.LUT R0, R0, 0x400, RZ, 0xfc, !PT ;  /* 0x0000040000003812 */ /* 0x000fe200078efcff */
[----:B------:R-:W-:Y:S03]  /*10260*/  @!P1 STG.E.U8 desc[UR38][R116.64+0x18], R188 ;  /* 0x000018bc74009986 */ /* 0x000fe6000c101126 */
[----:B------:R-:W-:Y:S01]  /*10270*/  LOP3.LUT P1, RZ, R0, 0x20, RZ, 0xc0, !PT ;  /* 0x0000002000ff7812 */ /* 0x000fe2000782c0ff */
[----:B------:R-:W-:Y:S01]  /*10280*/  @!P6 STG.E.U8 desc[UR38][R112.64+0x19], R187 ;  /* 0x000019bb7000e986 */ /* 0x000fe2000c101126 */
[----:B------:R-:W-:Y:S02]  /*10290*/  @!P4 IADD3 R80, P6, P5, R45, R24, R49 ;  /* 0x000000182d50c210 */ /* 0x000fe40007dde031 */
[----:B------:R-:W-:-:S02]  /*102a0*/  LOP3.LUT P3, RZ, R228, 0x2000, RZ, 0xc0, !PT ;  /* 0x00002000e4ff7812 */ /* 0x000fc4000786c0ff */
[----:B------:R-:W-:Y:S02]  /*102b0*/  @!P4 IADD3.X R81, R42, R46, R44, P6, P5 ;  /* 0x0000002e2a51c210 */ /* 0x000fe400037ea42c */
[----:B0-----:R-:W-:Y:S02]  /*102c0*/  @!P2 IADD3 R26, P5, R206, R26, RZ ;  /* 0x0000001ace1aa210 */ /* 0x001fe40007fbe0ff */
[----:B------:R-:W-:Y:S02]  /*102d0*/  LOP3.LUT R0, R0, 0xffffbfff, RZ, 0xc0, !PT ;  /* 0xffffbfff00007812 */ /* 0x000fe400078ec0ff */
[----:B------:R-:W-:Y:S01]  /*102e0*/  F2FP.SATFINITE.E4M3.F32.PACK_AB_MERGE_C R186, RZ, R186, RZ ;  /* 0x000000baffba723e */ /* 0x000fe200048070ff */
[----:B------:R-:W-:Y:S01]  /*102f0*/  @!P2 IMAD.X R27, R208, 0x1, R27, P5 ;  /* 0x00000001d01ba824 */ /* 0x000fe200028e061b */
[----:B------:R-:W-:Y:S02]  /*10300*/  @P1 LOP3.LUT R0, R0, 0x4000, RZ, 0xfc, !PT ;  /* 0x0000400000001812 */ /* 0x000fe400078efcff */
[----:B------:R-:W-:-:S02]  /*10310*/  ISETP.LT.OR P5, PT, R41, 0x41, !P0 ;  /* 0x000000412900780c */ /* 0x000fc400047a1670 */
[----:B------:R0:W-:Y:S01]  /*10320*/  @!P2 STG.E.U8 desc[UR38][R26.64+0x18], R186 ;  /* 0x000018ba1a00a986 */ /* 0x0001e2000c101126 */
[----:B------:R-:W-:-:S04]  /*10330*/  LOP3.LUT R0, R0, 0xfffff7ff, RZ, 0xc0, !PT ;  /* 0xfffff7ff00007812 */ /* 0x000fc800078ec0ff */
[----:B------:R-:W-:Y:S01]  /*10340*/  @P4 LOP3.LUT R0, R0, 0x800, RZ, 0xfc, !PT ;  /* 0x0000080000004812 */ /* 0x000fe200078efcff */
[----:B0-----:R-:W0:Y:S03]  /*10350*/  @!P3 LDC.64 R26, c[0x0][0x5c0] ;  /* 0x00017000ff1abb82 */ /* 0x001e260000000a00 */
[----:B------:R-:W-:Y:S02]  /*10360*/  LOP3.LUT R0, R0, 0xfffffeff, RZ, 0xc0, !PT ;  /* 0xfffffeff00007812 */ /* 0x000fe400078ec0ff */
[----:B------:R-:W-:Y:S02]  /*10370*/  @!P5 IADD3 R85, P1, P6, R45, R24, R49 ;  /* 0x000000182d55d210 */ /* 0x000fe40007e3e031 */
[----:B------:R-:W-:Y:S02]  /*10380*/  @P5 LOP3.LUT R0, R0, 0x100, RZ, 0xfc, !PT ;  /* 0x0000010000005812 */ /* 0x000fe400078efcff */
[----:B------:R-:W-:-:S02]  /*10390*/  @!P5 IADD3.X R84, R42, R46, R44, P1, P6 ;  /* 0x0000002e2a54d210 */ /* 0x000fc40000fec42c */
[C---:B------:R-:W-:Y:S02]  /*103a0*/  LOP3.LUT P5, RZ, R0.reuse, 0x2, RZ, 0xc0, !PT ;  /* 0x0000000200ff7812 */ /* 0x040fe400078ac0ff */
[----:B------:R-:W-:Y:S02]  /*103b0*/  LOP3.LUT R0, R0, 0xffffff7f, RZ, 0xc0, !PT ;  /* 0xffffff7f00007812 */ /* 0x000fe400078ec0ff */
[----:B------:R-:W-:Y:S02]  /*103c0*/  ISETP.LT.OR P6, PT, R41, 0x42, !P0 ;  /* 0x000000422900780c */ /* 0x000fe400047c1670 */
[----:B------:R-:W-:Y:S02]  /*103d0*/  @P0 LOP3.LUT R0, R0, 0x80, RZ, 0xfc, !PT ;  /* 0x0000008000000812 */ /* 0x000fe400078efcff */
[----:B------:R-:W-:Y:S02]  /*103e0*/  LOP3.LUT P0, RZ, R228, 0x1, RZ, 0xc0, !PT ;  /* 0x00000001e4ff7812 */ /* 0x000fe4000780c0ff */
[----:B------:R-:W-:-:S02]  /*103f0*/  F2FP.SATFINITE.E4M3.F32.PACK_AB_MERGE_C R185, RZ, R185, RZ ;  /* 0x000000b9ffb9723e */ /* 0x000fc400048070ff */
[----:B0-----:R-:W-:-:S05]  /*10400*/  @!P3 IADD3 R26, P2, R205, R26, RZ ;  /* 0x0000001acd1ab210 */ /* 0x001fca0007f5e0ff */
[----:B------:R-:W-:Y:S01]  /*10410*/  @!P6 IADD3 R88, P4, P1, R45, R24, R49 ;  /* 0x000000182d58e210 */ /* 0x000fe2000799e031 */
[----:B------:R-:W-:-:S03]  /*10420*/  @!P3 IMAD.X R27, R209, 0x1, R27, P2 ;  /* 0x00000001d11bb824 */ /* 0x000fc600010e061b */
[----:B------:R-:W-:Y:S02]  /*10430*/  @!P6 IADD3.X R89, R42, R46, R44, P4, P1 ;  /* 0x0000002e2a59e210 */ /* 0x000fe400027e242c */
[C---:B------:R-:W-:Y:S01]  /*10440*/  LOP3.LUT P1, RZ, R0.reuse, 0x4000, RZ, 0xc0, !PT ;  /* 0x0000400000ff7812 */ /* 0x040fe2000782c0ff */
[----:B------:R0:W-:Y:S01]  /*10450*/  @!P3 STG.E.U8 desc[UR38][R26.64+0x19], R185 ;  /* 0x000019b91a00b986 */ /* 0x0001e2000c101126 */
[----:B------:R-:W-:-:S04]  /*10460*/  LOP3.LUT R0, R0, 0xfffffdff, RZ, 0xc0, !PT ;  /* 0xfffffdff00007812 */ /* 0x000fc800078ec0ff */
[----:B------:R-:W-:Y:S01]  /*10470*/  @P6 LOP3.LUT R0, R0, 0x200, RZ, 0xfc, !PT ;  /* 0x0000020000006812 */ /* 0x000fe200078efcff */
[----:B0-----:R-:W0:Y:S03]  /*10480*/  @!P0 LDC.64 R26, c[0x0][0x5c0] ;  /* 0x00017000ff1a8b82 */ /* 0x001e260000000a00 */
[----:B------:R-:W-:Y:S02]  /*10490*/  LOP3.LUT P6, RZ, R0, 0x4, RZ, 0xc0, !PT ;  /* 0x0000000400ff7812 */ /* 0x000fe400078cc0ff */
[----:B------:R-:W-:Y:S02]  /*104a0*/  F2FP.SATFINITE.E4M3.F32.PACK_AB_MERGE_C R113, RZ, R184, RZ ;  /* 0x000000b8ff71723e */ /* 0x000fe400048070ff */
[----:B------:R-:W-:-:S03]  /*104b0*/  F2FP.SATFINITE.E4M3.F32.PACK_AB_MERGE_C R183, RZ, R183, RZ ;  /* 0x000000b7ffb7723e */ /* 0x000fc600048070ff */
[----:B------:R-:W-:Y:S01]  /*104c0*/  @!P1 STG.E.U8 desc[UR38][R124.64+0x10], R113 ;  /* 0x000010717c009986 */ /* 0x000fe2000c101126 */
[----:B------:R-:W-:-:S05]  /*104d0*/  LOP3.LUT P1, RZ, R0, 0x1000, RZ, 0xc0, !PT ;  /* 0x0000100000ff7812 */ /* 0x000fca000782c0ff */
[----:B------:R-:W-:Y:S01]  /*104e0*/  @!P6 STG.E.U8 desc[UR38][R122.64+0x11], R183 ;  /* 0x000011b77a00e986 */ /* 0x000fe2000c101126 */
[----:B0-----:R-:W-:-:S05]  /*104f0*/  @!P0 IADD3 R26, P6, R98, R26, RZ ;  /* 0x0000001a621a8210 */ /* 0x001fca0007fde0ff */
[----:B------:R-:W-:Y:S01]  /*10500*/  @!P0 IMAD.X R27, R91, 0x1, R27, P6 ;  /* 0x000000015b1b8824 */ /* 0x000fe200030e061b */
[----:B------:R-:W-:-:S05]  /*10510*/  F2FP.SATFINITE.E4M3.F32.PACK_AB_MERGE_C R91, RZ, R182, RZ ;  /* 0x000000b6ff5b723e */ /* 0x000fca00048070ff */
[----:B------:R0:W-:Y:S02]  /*10520*/  @!P0 STG.E.U8 desc[UR38][R26.64+0x10], R91 ;  /* 0x0000105b1a008986 */ /* 0x0001e4000c101126 */
[----:B0-----:R-:W0:Y:S01]  /*10530*/  @!P1 LDC.64 R26, c[0x0][0x5c0] ;  /* 0x00017000ff1a9b82 */ /* 0x001e220000000a00 */
[----:B------:R-:W-:Y:S02]  /*10540*/  LOP3.LUT P2, RZ, R0, 0x2000, RZ, 0xc0, !PT ;  /* 0x0000200000ff7812 */ /* 0x000fe4000784c0ff */
[----:B------:R-:W-:Y:S02]  /*10550*/  F2FP.SATFINITE.E4M3.F32.PACK_AB_MERGE_C R181, RZ, R181, RZ ;  /* 0x000000b5ffb5723e */ /* 0x000fe400048070ff */
[----:B0-----:R-:W-:-:S05]  /*10560*/  @!P1 IADD3 R26, P0, R95, R26, RZ ;  /* 0x0000001a5f1a9210 */ /* 0x001fca0007f1e0ff */
[----:B------:R-:W-:-:S05]  /*10570*/  @!P1 IMAD.X R27, R90, 0x1, R27, P0 ;  /* 0x000000015a1b9824 */ /* 0x000fca00000e061b */
[----:B------:R0:W-:Y:S02]  /*10580*/  @!P1 STG.E.U8 desc[UR38][R26.64+0x11], R181 ;  /* 0x000011b51a009986 */ /* 0x0001e4000c101126 */
[----:B0-----:R-:W0:Y:S01]  /*10590*/  @!P2 LDC.64 R26, c[0x0][0x5c0] ;  /* 0x00017000ff1aab82 */ /* 0x001e220000000a00 */
[----:B------:R-:W-:Y:S02]  /*105a0*/  LOP3.LUT P4, RZ, R229, 0x40000000, RZ, 0xc0, !PT ;  /* 0x40000000e5ff7812 */ /* 0x000fe4000788c0ff */
[----:B------:R-:W-:Y:S02]  /*105b0*/  LOP3.LUT P3, RZ, R228, 0x10, RZ, 0xc0, !PT ;  /* 0x00000010e4ff7812 */ /* 0x000fe4000786c0ff */
[----:B------:R-:W-:Y:S02]  /*105c0*/  F2FP.SATFINITE.E4M3.F32.PACK_AB_MERGE_C R95, RZ, R180, RZ ;  /* 0x000000b4ff5f723e */ /* 0x000fe400048070ff */
[----:B------:R-:W-:-:S03]  /*105d0*/  F2FP.SATFINITE.E4M3.F32.PACK_AB_MERGE_C R179, RZ, R179, RZ ;  /* 0x000000b3ffb3723e */ /* 0x000fc600048070ff */
[----:B------:R-:W-:Y:S04]  /*105e0*/  @!P5 STG.E.U8 desc[UR38][R130.64+0x18], R95 ;  /* 0x0000185f8200d986 */ /* 0x000fe8000c101126 */
[----:B------:R-:W-:Y:S01]  /*105f0*/  @!P4 STG.E.U8 desc[UR38][R126.64+0x19], R179 ;  /* 0x000019b37e00c986 */ /* 0x000fe2000c101126 */
[----:B0-----:R-:W-:-:S05]  /*10600*/  @!P2 IADD3 R26, P1, R94, R26, RZ ;  /* 0x0000001a5e1aa210 */ /* 0x001fca0007f3e0ff */
[----:B------:R-:W-:Y:S01]  /*10610*/  @!P2 IMAD.X R27, R69, 0x1, R27, P1 ;  /* 0x00000001451ba824 */ /* 0x000fe200008e061b */
[----:B------:R-:W-:-:S05]  /*10620*/  F2FP.SATFINITE.E4M3.F32.PACK_AB_MERGE_C R69, RZ, R178, RZ ;  /* 0x000000b2ff45723e */ /* 0x000fca00048070ff */
[----:B------:R0:W-:Y:S02]  /*10630*/  @!P2 STG.E.U8 desc[UR38][R26.64+0x18], R69 ;  /* 0x000018451a00a986 */ /* 0x0001e4000c101126 */
[----:B0-----:R-:W0:Y:S01]  /*10640*/  @!P3 LDC.64 R26, c[0x0][0x5c0] ;  /* 0x00017000ff1abb82 */ /* 0x001e220000000a00 */
[----:B------:R-:W-:Y:S02]  /*10650*/  ISETP.GE.AND P5, PT, R40, 0x1, PT ;  /* 0x000000012800780c */ /* 0x000fe40003fa6270 */
[----:B------:R-:W-:Y:S02]  /*10660*/  F2FP.SATFINITE.E4M3.F32.PACK_AB_MERGE_C R177, RZ, R177, RZ ;  /* 0x000000b1ffb1723e */ /* 0x000fe400048070ff */
[----:B0-----:R-:W-:-:S05]  /*10670*/  @!P3 IADD3 R26, P1, R47, R26, RZ ;  /* 0x0000001a2f1ab210 */ /* 0x001fca0007f3e0ff */
[----:B------:R-:W-:Y:S01]  /*10680*/  @!P3 IMAD.X R27, R43, 0x1, R27, P1 ;  /* 0x000000012b1bb824 */ /* 0x000fe200008e061b */
[----:B------:R-:W-:-:S04]  /*10690*/  ISETP.LT.OR P1, PT, R41, 0x21, !P5 ;  /* 0x000000212900780c */ /* 0x000fc80006f21670 */
[----:B------:R0:W-:Y:S09]  /*106a0*/  @!P3 STG.E.U8 desc[UR38][R26.64+0x19], R177 ;  /* 0x000019b11a00b986 */ /* 0x0001f2000c101126 */
[----:B0-----:R-:W0:Y:S01]  /*106b0*/  @!P1 LDC.64 R26, c[0x0][0x5c0] ;  /* 0x00017000ff1a9b82 */ /* 0x001e220000000a00 */
[----:B------:R-:W-:-:S02]  /*106c0*/  F2FP.SATFINITE.E4M3.F32.PACK_AB_MERGE_C R43, RZ, R176, RZ ;  /* 0x000000b0ff2b723e */ /* 0x000fc400048070ff */
[----:B0-----:R-:W-:-:S05]  /*106d0*/  @!P1 IADD3 R26, P2, R24, R26, RZ ;  /* 0x0000001a181a9210 */ /* 0x001fca0007f5e0ff */
[----:B------:R-:W-:-:S05]  /*106e0*/  @!P1 IMAD.X R27, R46, 0x1, R27, P2 ;  /* 0x000000012e1b9824 */ /* 0x000fca00010e061b */
[----:B------:R0:W-:Y:S01]  /*106f0*/  @!P1 STG.E.U8 desc[UR38][R26.64+0x20], R43 ;  /* 0x0000202b1a009986 */ /* 0x0001e2000c101126 */
        /* <DEDUP_REMOVED lines=9> */
[----:B------:R-:W-:Y:S02]  /*10790*/  LOP3.LUT P0, RZ, R0, 0x1, RZ, 0xc0, !PT ;  /* 0x0000000100ff7812 */ /* 0x000fe4000780c0ff */
[----:B------:R-:W-:Y:S02]  /*107a0*/  F2FP.SATFINITE.E4M3.F32.PACK_AB_MERGE_C R47, RZ, R174, RZ ;  /* 0x000000aeff2f723e */ /* 0x000fe400048070ff */
[----:B------:R-:W-:Y:S02]  /*107b0*/  F2FP.SATFINITE.E4M3.F32.PACK_AB_MERGE_C R173, RZ, R173, RZ ;  /* 0x000000adffad723e */ /* 0x000fe400048070ff */
[----:B------:R-:W-:-:S05]  /*107c0*/  F2FP.SATFINITE.E4M3.F32.PACK_AB_MERGE_C R43, RZ, R172, RZ ;  /* 0x000000acff2b723e */ /* 0x000fca00048070ff */
[----:B------:R-:W-:Y:S01]  /*107d0*/  @!P6 STG.E.U8 desc[UR38][R140.64+0x20], R47 ;  /* 0x0000202f8c00e986 */ /* 0x000fe2000c101126 */
[----:B0-----:R-:W-:-:S03]  /*107e0*/  @!P1 IADD3 R26, P2, R24, R26, RZ ;  /* 0x0000001a181a9210 */ /* 0x001fc60007f5e0ff */
[----:B------:R-:W-:Y:S02]  /*107f0*/  @!P0 STG.E.U8 desc[UR38][R138.64+0x21], R173 ;  /* 0x000021ad8a008986 */ /* 0x000fe4000c101126 */
[----:B------:R-:W-:-:S05]  /*10800*/  @!P1 IMAD.X R27, R46, 0x1, R27, P2 ;  /* 0x000000012e1b9824 */ /* 0x000fca00010e061b */
[----:B------:R0:W-:Y:S01]  /*10810*/  @!P1 STG.E.U8 desc[UR38][R26.64+0x28], R43 ;  /* 0x0000282b1a009986 */ /* 0x0001e2000c101126 */
[----:B------:R-:W-:-:S13]  /*10820*/  ISETP.LT.OR P1, PT, R41, 0x2a, !P5 ;  /* 0x0000002a2900780c */ /* 0x000fda0006f21670 */
[----:B0-----:R-:W0:Y:S01]  /*10830*/  @!P1 LDC.64 R26, c[0x0][0x5c0] ;  /* 0x00017000ff1a9b82 */ /* 0x001e220000000a00 */
[----:B------:R-:W-:Y:S02]  /*10840*/  P2R R43, PR, RZ, 0x20 ;  /* 0x00000020ff2b7803 */ /* 0x000fe40000000000 */
[----:B------:R-:W-:Y:S02]  /*10850*/  LOP3.LUT P5, RZ, R228, 0x100000, RZ, 0xc0, !PT ;  /* 0x00100000e4ff7812 */ /* 0x000fe400078ac0ff */
[----:B------:R-:W-:Y:S02]  /*10860*/  F2FP.SATFINITE.E4M3.F32.PACK_AB_MERGE_C R171, RZ, R171, RZ ;  /* 0x000000abffab723e */ /* 0x000fe400048070ff */
[----:B0-----:R-:W-:-:S05]  /*10870*/  @!P1 IADD3 R26, P2, R24, R26, RZ ;  /* 0x0000001a181a9210 */ /* 0x001fca0007f5e0ff */
[----:B------:R-:W-:-:S05]  /*10880*/  @!P1 IMAD.X R27, R46, 0x1, R27, P2 ;  /* 0x000000012e1b9824 */ /* 0x000fca00010e061b */
[----:B------:R0:W-:Y:S01]  /*10890*/  @!P1 STG.E.U8 desc[UR38][R26.64+0x29], R171 ;  /* 0x000029ab1a009986 */ /* 0x0001e2000c101126 */
[----:B------:R-:W-:Y:S02]  /*108a0*/  LOP3.LUT P4, RZ, R0, 0x8, RZ, 0xc0, !PT ;  /* 0x0000000800ff7812 */ /* 0x000fe4000788c0ff */
[C---:B------:R-:W-:Y:S01]  /*108b0*/  LOP3.LUT P3, RZ, R229.reuse, 0x80000000, RZ, 0xc0, !PT ;  /* 0x80000000e5ff7812 */ /* 0x040fe2000786c0ff */
[----:B0-----:R-:W0:Y:S01]  /*108c0*/  @!P5 LDC.64 R26, c[0x0][0x5c0] ;  /* 0x00017000ff1adb82 */ /* 0x001e220000000a00 */
[----:B------:R-:W-:Y:S02]  /*108d0*/  LOP3.LUT P1, RZ, R229, 0x20000000, RZ, 0xc0, !PT ;  /* 0x20000000e5ff7812 */ /* 0x000fe4000782c0ff */
[----:B------:R-:W-:Y:S02]  /*108e0*/  F2FP.SATFINITE.E4M3.F32.PACK_AB_MERGE_C R47, RZ, R170, RZ ;  /* 0x000000aaff2f723e */ /* 0x000fe400048070ff */
[----:B------:R-:W-:Y:S02]  /*108f0*/  F2FP.SATFINITE.E4M3.F32.PACK_AB_MERGE_C R169, RZ, R169, RZ ;  /* 0x000000a9ffa9723e */ /* 0x000fe400048070ff */
[----:B------:R-:W-:-:S03]  /*10900*/  F2FP.SATFINITE.E4M3.F32.PACK_AB_MERGE_C R69, RZ, R168, RZ ;  /* 0x000000a8ff45723e */ /* 0x000fc600048070ff */
[----:B------:R1:W-:Y:S01]  /*10910*/  @!P4 STG.E.U8 desc[UR38][R142.64+0x28], R47 ;  /* 0x0000282f8e00c986 */ /* 0x0003e2000c101126 */
[----:B------:R-:W-:Y:S02]  /*10920*/  LOP3.LUT P0, RZ, R229, 0x10000000, RZ, 0xc0, !PT ;  /* 0x10000000e5ff7812 */ /* 0x000fe4000780c0ff */
[----:B------:R-:W-:Y:S01]  /*10930*/  LOP3.LUT P2, RZ, R228, 0x80000, RZ, 0xc0, !PT ;  /* 0x00080000e4ff7812 */ /* 0x000fe2000784c0ff */
[----:B------:R-:W-:Y:S04]  /*10940*/  @!P3 STG.E.U8 desc[UR38][R136.64+0x29], R169 ;  /* 0x000029a98800b986 */ /* 0x000fe8000c101126 */
[----:B------:R-:W-:Y:S01]  /*10950*/  @!P1 STG.E.U8 desc[UR38][R134.64+0x20], R69 ;  /* 0x0000204586009986 */ /* 0x000fe2000c101126 */
[----:B------:R-:W-:Y:S02]  /*10960*/  F2FP.SATFINITE.E4M3.F32.PACK_AB_MERGE_C R167, RZ, R167, RZ ;  /* 0x000000a7ffa7723e */ /* 0x000fe400048070ff */
[----:B0-----:R-:W-:-:S02]  /*10970*/  @!P5 IADD3 R26, P1, R212, R26, RZ ;  /* 0x0000001ad41ad210 */ /* 0x001fc40007f3e0ff */
[----:B-1----:R-:W-:-:S03]  /*10980*/  F2FP.SATFINITE.E4M3.F32.PACK_AB_MERGE_C R47, RZ, R166, RZ ;  /* 0x000000a6ff2f723e */ /* 0x002fc600048070ff */
[----:B------:R-:W-:Y:S01]  /*10990*/  @!P5 IMAD.X R27, R216, 0x1, R27, P1 ;  /* 0x00000001d81bd824 */ /* 0x000fe200008e061b */
[----:B------:R-:W-:Y:S04]  /*109a0*/  @!P0 STG.E.U8 desc[UR38][R132.64+0x21], R167 ;  /* 0x000021a784008986 */ /* 0x000fe8000c101126 */
[----:B------:R0:W-:Y:S02]  /*109b0*/  @!P5 STG.E.U8 desc[UR38][R26.64+0x20], R47 ;  /* 0x0000202f1a00d986 */ /* 0x0001e4000c101126 */
[----:B0-----:R-:W0:Y:S01]  /*109c0*/  @!P2 LDC.64 R26, c[0x0][0x5c0] ;  /* 0x00017000ff1aab82 */ /* 0x001e220000000a00 */
[----:B------:R-:W-:Y:S02]  /*109d0*/  LOP3.LUT P3, RZ, R228, 0x40000, RZ, 0xc0, !PT ;  /* 0x00040000e4ff7812 */ /* 0x000fe4000786c0ff */
[----:B------:R-:W-:-:S02]  /*109e0*/  F2FP.SATFINITE.E4M3.F32.PACK_AB_MERGE_C R165, RZ, R165, RZ ;  /* 0x000000a5ffa5723e */ /* 0x000fc400048070ff */
[----:B0-----:R-:W-:-:S05]  /*109f0*/  @!P2 IADD3 R26, P1, R213, R26, RZ ;  /* 0x0000001ad51aa210 */ /* 0x001fca0007f3e0ff */
[----:B------:R-:W-:-:S05]  /*10a00*/  @!P2 IMAD.X R27, R217, 0x1, R27, P1 ;  /* 0x00000001d91ba824 */ /* 0x000fca00008e061b */
[----:B------:R0:W-:Y:S02]  /*10a10*/  @!P2 STG.E.U8 desc[UR38][R26.64+0x21], R165 ;  /* 0x000021a51a00a986 */ /* 0x0001e4000c101126 */
[----:B0-----:R-:W0:Y:S01]  /*10a20*/  @!P3 LDC.64 R26, c[0x0][0x5c0] ;  /* 0x00017000ff1abb82 */ /* 0x001e220000000a00 */
[C---:B------:R-:W-:Y:S02]  /*10a30*/  LOP3.LUT P6, RZ, R229.reuse, 0x8000000, RZ, 0xc0, !PT ;  /* 0x08000000e5ff7812 */ /* 0x040fe400078cc0ff */
[----:B------:R-:W-:Y:S02]  /*10a40*/  LOP3.LUT P4, RZ, R229, 0x4000000, RZ, 0xc0, !PT ;  /* 0x04000000e5ff7812 */ /* 0x000fe4000788c0ff */
[----:B------:R-:W-:Y:S02]  /*10a50*/  LOP3.LUT P0, RZ, R228, 0x4000, RZ, 0xc0, !PT ;  /* 0x00004000e4ff7812 */ /* 0x000fe4000780c0ff */
[----:B------:R-:W-:Y:S02]  /*10a60*/  F2FP.SATFINITE.E4M3.F32.PACK_AB_MERGE_C R69, RZ, R164, RZ ;  /* 0x000000a4ff45723e */ /* 0x000fe400048070ff */
[----:B------:R-:W-:-:S02]  /*10a70*/  F2FP.SATFINITE.E4M3.F32.PACK_AB_MERGE_C R163, RZ, R163, RZ ;  /* 0x000000a3ffa3723e */ /* 0x000fc400048070ff */
[----:B------:R-:W-:-:S03]  /*10a80*/  F2FP.SATFINITE.E4M3.F32.PACK_AB_MERGE_C R47, RZ, R162, RZ ;  /* 0x000000a2ff2f723e */ /* 0x000fc600048070ff */
[----:B------:R-:W-:Y:S01]  /*10a90*/  @!P6 STG.E.U8 desc[UR38][R128.64+0x28], R69 ;  /* 0x000028458000e986 */ /* 0x000fe2000c101126 */
[----:B0-----:R-:W-:-:S03]  /*10aa0*/  @!P3 IADD3 R26, P1, R215, R26, RZ ;  /* 0x0000001ad71ab210 */ /* 0x001fc60007f3e0ff */
[----:B------:R-:W-:Y:S02]  /*10ab0*/  @!P4 STG.E.U8 desc[UR38][R120.64+0x29], R163 ;  /* 0x000029a37800c986 */ /* 0x000fe4000c101126 */
[----:B------:R-:W-:-:S05]  /*10ac0*/  @!P3 IMAD.X R27, R219, 0x1, R27, P1 ;  /* 0x00000001db1bb824 */ /* 0x000fca00008e061b */
[----:B------:R0:W-:Y:S02]  /*10ad0*/  @!P3 STG.E.U8 desc[UR38][R26.64+0x28], R47 ;  /* 0x0000282f1a00b986 */ /* 0x0001e4000c101126 */
[----:B0-----:R-:W0:Y:S01]  /*10ae0*/  @!P0 LDC.64 R26, c[0x0][0x5c0] ;  /* 0x00017000ff1a8b82 */ /* 0x001e220000000a00 */
[----:B------:R-:W-:-:S04]  /*10af0*/  LOP3.LUT P5, RZ, R228, 0x100, RZ, 0xc0, !PT ;  /* 0x00000100e4ff7812 */ /* 0x000fc800078ac0ff */
[----:B------:R-:W-:Y:S02]  /*10b00*/  P2R R90, PR, RZ, 0x20 ;  /* 0x00000020ff5a7803 */ /* 0x000fe40000000000 */
[----:B------:R-:W-:Y:S02]  /*10b10*/  LOP3.LUT P5, RZ, R229, 0x2000000, RZ, 0xc0, !PT ;  /* 0x02000000e5ff7812 */ /* 0x000fe400078ac0ff */
[----:B------:R-:W-:Y:S02]  /*10b20*/  F2FP.SATFINITE.E4M3.F32.PACK_AB_MERGE_C R161, RZ, R161, RZ ;  /* 0x000000a1ffa1723e */ /* 0x000fe400048070ff */
[----:B------:R-:W-:Y:S02]  /*10b30*/  F2FP.SATFINITE.E4M3.F32.PACK_AB_MERGE_C R69, RZ, R160, RZ ;  /* 0x000000a0ff45723e */ /* 0x000fe400048070ff */
[----:B0-----:R-:W-:-:S05]  /*10b40*/  @!P0 IADD3 R26, P1, R214, R26, RZ ;  /* 0x0000001ad61a8210 */ /* 0x001fca0007f3e0ff */
[----:B------:R-:W-:-:S05]  /*10b50*/  @!P0 IMAD.X R27, R218, 0x1, R27, P1 ;  /* 0x00000001da1b8824 */ /* 0x000fca00008e061b */
[----:B------:R0:W-:Y:S04]  /*10b60*/  @!P0 STG.E.U8 desc[UR38][R26.64+0x29], R161 ;  /* 0x000029a11a008986 */ /* 0x0001e8000c101126 */
[----:B------:R-:W-:Y:S01]  /*10b70*/  @!P5 STG.E.U8 desc[UR38][R102.64+0x20], R69 ;  /* 0x000020456600d986 */ /* 0x000fe2000c101126 */
[----:B------:R-:W-:Y:S02]  /*10b80*/  ISETP.NE.AND P5, PT, R90, RZ, PT ;  /* 0x000000ff5a00720c */ /* 0x000fe40003fa5270 */
[----:B------:R-:W-:-:S11]  /*10b90*/  LOP3.LUT P1, RZ, R229, 0x100000, RZ, 0xc0, !PT ;  /* 0x00100000e5ff7812 */ /* 0x000fd6000782c0ff */
[----:B0-----:R-:W0:Y:S01]  /*10ba0*/  @!P5 LDC.64 R26, c[0x0][0x5c0] ;  /* 0x00017000ff1adb82 */ /* 0x001e220000000a00 */
[----:B------:R-:W-:-:S05]  /*10bb0*/  F2FP.SATFINITE.E4M3.F32.PACK_AB_MERGE_C R159, RZ, R159, RZ ;  /* 0x0000009fff9f723e */ /* 0x000fca00048070ff */
[----:B------:R-:W-:Y:S01]  /*10bc0*/  @!P1 STG.E.U8 desc[UR38][R100.64+0x21], R159 ;  /* 0x0000219f64009986 */ /* 0x000fe2000c101126 */
[----:B------:R-:W-:Y:S02]  /*10bd0*/  LOP3.LUT P2, RZ, R228, 0x80, RZ, 0xc0, !PT ;  /* 0x00000080e4ff7812 */ /* 0x000fe4000784c0ff */
[----:B0-----:R-:W-:-:S05]  /*10be0*/  @!P5 IADD3 R26, P1, R115, R26, RZ ;  /* 0x0000001a731ad210 */ /* 0x001fca0007f3e0ff */
[----:B------:R-:W-:Y:S01]  /*10bf0*/  @!P5 IMAD.X R27, R114, 0x1, R27, P1 ;  /* 0x00000001721bd824 */ /* 0x000fe200008e061b */
[----:B------:R-:W-:Y:S02]  /*10c00*/  LOP3.LUT P1, RZ, R228, 0x100, RZ, 0xc0, !PT ;  /* 0x00000100e4ff7812 */ /* 0x000fe4000782c0ff */
[----:B------:R-:W-:Y:S02]  /*10c10*/  ISETP.NE.AND P5, PT, R43, RZ, PT ;  /* 0x000000ff2b00720c */ /* 0x000fe40003fa5270 */
[----:B------:R-:W-:-:S09]  /*10c20*/  F2FP.SATFINITE.E4M3.F32.PACK_AB_MERGE_C R43, RZ, R158, RZ ;  /* 0x0000009eff2b723e */ /* 0x000fd200048070ff */
        /* <DEDUP_REMOVED lines=37> */
[----:B------:R-:W1:Y:S01]  /*10e80*/  @!P1 LDC.64 R90, c[0x0][0x5c0] ;  /* 0x00017000ff5a9b82 */ /* 0x000e620000000a00 */
[C---:B------:R-:W-:Y:S02]  /*10e90*/  LOP3.LUT P4, RZ, R229.reuse, 0x1000000, RZ, 0xc0, !PT ;  /* 0x01000000e5ff7812 */ /* 0x040fe4000788c0ff */
[----:B------:R-:W-:Y:S02]  /*10ea0*/  LOP3.LUT P3, RZ, R229, 0x40000, RZ, 0xc0, !PT ;  /* 0x00040000e5ff7812 */ /* 0x000fe4000786c0ff */
[----:B------:R-:W-:Y:S02]  /*10eb0*/  F2FP.SATFINITE.E4M3.F32.PACK_AB_MERGE_C R47, RZ, R150, RZ ;  /* 0x00000096ff2f723e */ /* 0x000fe400048070ff */
[----:B------:R-:W-:Y:S02]  /*10ec0*/  F2FP.SATFINITE.E4M3.F32.PACK_AB_MERGE_C R149, RZ, R149, RZ ;  /* 0x00000095ff95723e */ /* 0x000fe400048070ff */
[----:B------:R-:W-:-:S05]  /*10ed0*/  F2FP.SATFINITE.E4M3.F32.PACK_AB_MERGE_C R43, RZ, R148, RZ ;  /* 0x00000094ff2b723e */ /* 0x000fca00048070ff */
[----:B------:R-:W-:Y:S01]  /*10ee0*/  @!P4 STG.E.U8 desc[UR38][R86.64+0x30], R47 ;  /* 0x0000302f5600c986 */ /* 0x000fe2000c101126 */
[----:B-1----:R-:W-:-:S03]  /*10ef0*/  @!P1 IADD3 R90, P2, R24, R90, RZ ;  /* 0x0000005a185a9210 */ /* 0x002fc60007f5e0ff */
[----:B------:R1:W-:Y:S02]  /*10f00*/  @!P3 STG.E.U8 desc[UR38][R82.64+0x31], R149 ;  /* 0x000031955200b986 */ /* 0x0003e4000c101126 */
[----:B------:R-:W-:-:S05]  /*10f10*/  @!P1 IMAD.X R91, R46, 0x1, R91, P2 ;  /* 0x000000012e5b9824 */ /* 0x000fca00010e065b */
[----:B------:R3:W-:Y:S01]  /*10f20*/  @!P1 STG.E.U8 desc[UR38][R90.64+0x38], R43 ;  /* 0x0000382b5a009986 */ /* 0x0007e2000c101126 */
[----:B------:R-:W-:-:S13]  /*10f30*/  ISETP.LT.OR P1, PT, R41, 0x3a, !P5 ;  /* 0x0000003a2900780c */ /* 0x000fda0006f21670 */
[----:B0-----:R-:W0:Y:S01]  /*10f40*/  @!P1 LDC.64 R26, c[0x0][0x5c0] ;  /* 0x00017000ff1a9b82 */ /* 0x001e220000000a00 */
[----:B------:R-:W-:Y:S02]  /*10f50*/  F2FP.SATFINITE.E4M3.F32.PACK_AB_MERGE_C R147, RZ, R147, RZ ;  /* 0x00000093ff93723e */ /* 0x000fe400048070ff */
[C---:B------:R-:W-:Y:S02]  /*10f60*/  LOP3.LUT P0, RZ, R229.reuse, 0x800000, RZ, 0xc0, !PT ;  /* 0x00800000e5ff7812 */ /* 0x040fe4000780c0ff */
[----:B-1----:R-:W-:Y:S02]  /*10f70*/  P2R R82, PR, RZ, 0x20 ;  /* 0x00000020ff527803 */ /* 0x002fe40000000000 */
[----:B------:R-:W-:Y:S02]  /*10f80*/  LOP3.LUT P5, RZ, R229, 0x8000, RZ, 0xc0, !PT ;  /* 0x00008000e5ff7812 */ /* 0x000fe400078ac0ff */
[----:B0-----:R-:W-:-:S05]  /*10f90*/  @!P1 IADD3 R26, P2, R24, R26, RZ ;  /* 0x0000001a181a9210 */ /* 0x001fca0007f5e0ff */
[----:B------:R-:W-:-:S05]  /*10fa0*/  @!P1 IMAD.X R27, R46, 0x1, R27, P2 ;  /* 0x000000012e1b9824 */ /* 0x000fca00010e061b */
[----:B------:R0:W-:Y:S01]  /*10fb0*/  @!P1 STG.E.U8 desc[UR38][R26.64+0x39], R147 ;  /* 0x000039931a009986 */ /* 0x0001e2000c101126 */
[----:B------:R-:W-:Y:S02]  /*10fc0*/  LOP3.LUT P1, RZ, R229, 0x20000, RZ, 0xc0, !PT ;  /* 0x00020000e5ff7812 */ /* 0x000fe4000782c0ff */
[----:B------:R-:W-:Y:S02]  /*10fd0*/  F2FP.SATFINITE.E4M3.F32.PACK_AB_MERGE_C R47, RZ, R146, RZ ;  /* 0x00000092ff2f723e */ /* 0x000fe400048070ff */
[C---:B------:R-:W-:Y:S02]  /*10fe0*/  LOP3.LUT P3, RZ, R228.reuse, 0x800000, RZ, 0xc0, !PT ;  /* 0x00800000e4ff7812 */ /* 0x040fe4000786c0ff */
[----:B------:R-:W-:Y:S02]  /*10ff0*/  F2FP.SATFINITE.E4M3.F32.PACK_AB_MERGE_C R145, RZ, R145, RZ ;  /* 0x00000091ff91723e */ /* 0x000fe400048070ff */
[----:B---3--:R-:W-:Y:S01]  /*11000*/  F2FP.SATFINITE.E4M3.F32.PACK_AB_MERGE_C R43, RZ, R144, RZ ;  /* 0x00000090ff2b723e */ /* 0x008fe200048070ff */
[----:B------:R-:W-:Y:S01]  /*11010*/  @!P0 STG.E.U8 desc[UR38][R78.64+0x38], R47 ;  /* 0x0000382f4e008986 */ /* 0x000fe2000c101126 */
[----:B------:R-:W-:-:S03]  /*11020*/  LOP3.LUT P2, RZ, R228, 0x200000, RZ, 0xc0, !PT ;  /* 0x00200000e4ff7812 */ /* 0x000fc6000784c0ff */
[----:B------:R-:W-:Y:S04]  /*11030*/  @!P1 STG.E.U8 desc[UR38][R76.64+0x39], R145 ;  /* 0x000039914c009986 */ /* 0x000fe8000c101126 */
[----:B------:R1:W-:Y:S01]  /*11040*/  @!P5 STG.E.U8 desc[UR38][R74.64+0x30], R43 ;  /* 0x0000302b4a00d986 */ /* 0x0003e2000c101126 */
[----:B------:R-:W-:Y:S01]  /*11050*/  LOP3.LUT P5, RZ, R228, 0x10000, RZ, 0xc0, !PT ;  /* 0x00010000e4ff7812 */ /* 0x000fe200078ac0ff */
[----:B0-----:R-:W0:Y:S01]  /*11060*/  @!P3 LDC.64 R26, c[0x0][0x5c0] ;  /* 0x00017000ff1abb82 */ /* 0x001e220000000a00 */
[----:B------:R-:W-:Y:S02]  /*11070*/  LOP3.LUT P4, RZ, R229, 0x4000, RZ, 0xc0, !PT ;  /* 0x00004000e5ff7812 */ /* 0x000fe4000788c0ff */
[----:B------:R-:W-:Y:S02]  /*11080*/  F2FP.SATFINITE.E4M3.F32.PACK_AB_MERGE_C R69, RZ, R23, RZ ;  /* 0x00000017ff45723e */ /* 0x000fe400048070ff */
[----:B-1----:R-:W-:-:S02]  /*11090*/  P2R R74, PR, RZ, 0x20 ;  /* 0x00000020ff4a7803 */ /* 0x002fc40000000000 */
[----:B------:R-:W-:Y:S02]  /*110a0*/  LOP3.LUT P5, RZ, R228, 0x20000, RZ, 0xc0, !PT ;  /* 0x00020000e4ff7812 */ /* 0x000fe400078ac0ff */
[----:B------:R-:W-:Y:S02]  /*110b0*/  F2FP.SATFINITE.E4M3.F32.PACK_AB_MERGE_C R47, RZ, R22, RZ ;  /* 0x00000016ff2f723e */ /* 0x000fe400048070ff */
[----:B------:R-:W1:Y:S03]  /*110c0*/  @!P2 LDC.64 R22, c[0x0][0x5c0] ;  /* 0x00017000ff16ab82 */ /* 0x000e660000000a00 */
[----:B------:R3:W-:Y:S01]  /*110d0*/  @!P4 STG.E.U8 desc[UR38][R72.64+0x31], R69 ;  /* 0x000031454800c986 */ /* 0x0007e2000c101126 */
[----:B------:R-:W-:Y:S02]  /*110e0*/  F2FP.SATFINITE.E4M3.F32.PACK_AB_MERGE_C R43, RZ, R21, RZ ;  /* 0x00000015ff2b723e */ /* 0x000fe400048070ff */
[----:B---3--:R-:W-:-:S03]  /*110f0*/  F2FP.SATFINITE.E4M3.F32.PACK_AB_MERGE_C R69, RZ, R20, RZ ;  /* 0x00000014ff45723e */ /* 0x008fc600048070ff */
[----:B------:R-:W3:Y:S01]  /*11100*/  @!P5 LDC.64 R20, c[0x0][0x5c0] ;  /* 0x00017000ff14db82 */ /* 0x000ee20000000a00 */
[----:B0-----:R-:W-:-:S05]  /*11110*/  @!P3 IADD3 R26, P1, R223, R26, RZ ;  /* 0x0000001adf1ab210 */ /* 0x001fca0007f3e0ff */
[----:B------:R-:W-:Y:S01]  /*11120*/  @!P3 IMAD.X R27, R222, 0x1, R27, P1 ;  /* 0x00000001de1bb824 */ /* 0x000fe200008e061b */
[----:B-1----:R-:W-:-:S05]  /*11130*/  @!P2 IADD3 R22, P1, R221, R22, RZ ;  /* 0x00000016dd16a210 */ /* 0x002fca0007f3e0ff */
[----:B------:R-:W-:Y:S01]  /*11140*/  @!P2 IMAD.X R23, R220, 0x1, R23, P1 ;  /* 0x00000001dc17a824 */ /* 0x000fe200008e0617 */
[----:B---3--:R-:W-:-:S05]  /*11150*/  @!P5 IADD3 R20, P1, R211, R20, RZ ;  /* 0x00000014d314d210 */ /* 0x008fca0007f3e0ff */
[----:B------:R-:W-:Y:S01]  /*11160*/  @!P5 IMAD.X R21, R210, 0x1, R21, P1 ;  /* 0x00000001d215d824 */ /* 0x000fe200008e0615 */
[----:B------:R-:W-:Y:S01]  /*11170*/  ISETP.NE.AND P5, PT, R74, RZ, PT ;  /* 0x000000ff4a00720c */ /* 0x000fe20003fa5270 */
[----:B------:R0:W-:Y:S01]  /*11180*/  @!P3 STG.E.U8 desc[UR38][R26.64+0x30], R47 ;  /* 0x0000302f1a00b986 */ /* 0x0001e2000c101126 */
[C---:B------:R-:W-:Y:S02]  /*11190*/  LOP3.LUT P6, RZ, R229.reuse, 0x2000, RZ, 0xc0, !PT ;  /* 0x00002000e5ff7812 */ /* 0x040fe400078cc0ff */
[----:B------:R-:W-:-:S09]  /*111a0*/  LOP3.LUT P0, RZ, R229, 0x1000, RZ, 0xc0, !PT ;  /* 0x00001000e5ff7812 */ /* 0x000fd2000780c0ff */
[----:B0-----:R-:W0:Y:S01]  /*111b0*/  @!P5 LDC.64 R26, c[0x0][0x5c0] ;  /* 0x00017000ff1adb82 */ /* 0x001e220000000a00 */
[C---:B------:R-:W-:Y:S01]  /*111c0*/  LOP3.LUT P1, RZ, R228.reuse, 0x20000, RZ, 0xc0, !PT ;  /* 0x00020000e4ff7812 */ /* 0x040fe2000782c0ff */
[----:B------:R1:W-:Y:S01]  /*111d0*/  @!P2 STG.E.U8 desc[UR38][R22.64+0x31], R43 ;  /* 0x0000312b1600a986 */ /* 0x0003e2000c101126 */
[----:B------:R-:W-:Y:S02]  /*111e0*/  F2FP.SATFINITE.E4M3.F32.PACK_AB_MERGE_C R19, RZ, R19, RZ ;  /* 0x00000013ff13723e */ /* 0x000fe400048070ff */
[----:B------:R-:W-:Y:S01]  /*111f0*/  LOP3.LUT P3, RZ, R228, 0x200, RZ, 0xc0, !PT ;  /* 0x00000200e4ff7812 */ /* 0x000fe2000786c0ff */
[----:B------:R-:W-:Y:S04]  /*11200*/  @!P6 STG.E.U8 desc[UR38][R70.64+0x38], R69 ;  /* 0x000038454600e986 */ /* 0x000fe8000c101126 */
[----:B------:R3:W-:Y:S01]  /*11210*/  @!P0 STG.E.U8 desc[UR38][R66.64+0x39], R19 ;  /* 0x0000391342008986 */ /* 0x0007e2000c101126 */
[----:B-1----:R-:W-:-:S05]  /*11220*/  F2FP.SATFINITE.E4M3.F32.PACK_AB_MERGE_C R23, RZ, R18, RZ ;  /* 0x00000012ff17723e */ /* 0x002fca00048070ff */
[----:B------:R1:W-:Y:S01]  /*11230*/  @!P1 STG.E.U8 desc[UR38][R20.64+0x38], R23 ;  /* 0x0000381714009986 */ /* 0x0003e2000c101126 */
[----:B0-----:R-:W-:Y:S02]  /*11240*/  @!P5 IADD3 R204, P1, R204, R26, RZ ;  /* 0x0000001accccd210 */ /* 0x001fe40007f3e0ff */
[----:B---3--:R-:W-:-:S03]  /*11250*/  F2FP.SATFINITE.E4M3.F32.PACK_AB_MERGE_C R19, RZ, R17, RZ ;  /* 0x00000011ff13723e */ /* 0x008fc600048070ff */
[----:B------:R-:W-:Y:S01]  /*11260*/  @!P5 IMAD.X R205, R203, 0x1, R27, P1 ;  /* 0x00000001cbcdd824 */ /* 0x000fe200008e061b */
[----:B------:R-:W-:Y:S02]  /*11270*/  F2FP.SATFINITE.E4M3.F32.PACK_AB_MERGE_C R27, RZ, R16, RZ ;  /* 0x00000010ff1b723e */ /* 0x000fe400048070ff */
[----:B------:R-:W0:Y:S01]  /*11280*/  @!P3 LDC.64 R16, c[0x0][0x5c0] ;  /* 0x00017000ff10bb82 */ /* 0x000e220000000a00 */
[C---:B------:R-:W-:Y:S02]  /*11290*/  LOP3.LUT P4, RZ, R229.reuse, 0x800, RZ, 0xc0, !PT ;  /* 0x00000800e5ff7812 */ /* 0x040fe4000788c0ff */
[----:B------:R-:W-:Y:S02]  /*112a0*/  LOP3.LUT P1, RZ, R229, 0x400, RZ, 0xc0, !PT ;  /* 0x00000400e5ff7812 */ /* 0x000fe4000782c0ff */
[----:B-1----:R-:W-:Y:S01]  /*112b0*/  F2FP.SATFINITE.E4M3.F32.PACK_AB_MERGE_C R21, RZ, R15, RZ ;  /* 0x0000000fff15723e */ /* 0x002fe200048070ff */
[----:B------:R1:W-:Y:S01]  /*112c0*/  @!P5 STG.E.U8 desc[UR38][R204.64+0x39], R19 ;  /* 0x00003913cc00d986 */ /* 0x0003e2000c101126 */
[----:B------:R-:W-:-:S07]  /*112d0*/  LOP3.LUT P2, RZ, R228, 0x20, RZ, 0xc0, !PT ;  /* 0x00000020e4ff7812 */ /* 0x000fce000784c0ff */
[----:B------:R-:W-:Y:S04]  /*112e0*/  @!P4 STG.E.U8 desc[UR38][R64.64+0x30], R27 ;  /* 0x0000301b4000c986 */ /* 0x000fe8000c101126 */
[----:B------:R3:W-:Y:S01]  /*112f0*/  @!P1 STG.E.U8 desc[UR38][R62.64+0x31], R21 ;  /* 0x000031153e009986 */ /* 0x0007e2000c101126 */
[----:B-1----:R-:W-:Y:S02]  /*11300*/  F2FP.SATFINITE.E4M3.F32.PACK_AB_MERGE_C R19, RZ, R14, RZ ;  /* 0x0000000eff13723e */ /* 0x002fe400048070ff */
[----:B------:R-:W-:Y:S01]  /*11310*/  LOP3.LUT P4, RZ, R0, 0x800, RZ, 0xc0, !PT ;  /* 0x0000080000ff7812 */ /* 0x000fe2000788c0ff */
[----:B------:R-:W1:Y:S01]  /*11320*/  @!P2 LDC.64 R14, c[0x0][0x5c0] ;  /* 0x00017000ff0eab82 */ /* 0x000e620000000a00 */
[----:B0-----:R-:W-:-:S05]  /*11330*/  @!P3 IADD3 R16, P1, R105, R16, RZ ;  /* 0x000000106910b210 */ /* 0x001fca0007f3e0ff */
[----:B------:R-:W-:-:S05]  /*11340*/  @!P3 IMAD.X R17, R104, 0x1, R17, P1 ;  /* 0x000000016811b824 */ /* 0x000fca00008e0611 */
[----:B------:R0:W-:Y:S01]  /*11350*/  @!P3 STG.E.U8 desc[UR38][R16.64+0x30], R19 ;  /* 0x000030131000b986 */ /* 0x0001e2000c101126 */
[----:B------:R-:W-:Y:S02]  /*11360*/  LOP3.LUT P3, RZ, R0, 0x400, RZ, 0xc0, !PT ;  /* 0x0000040000ff7812 */ /* 0x000fe4000786c0ff */
[----:B---3--:R-:W-:Y:S02]  /*11370*/  F2FP.SATFINITE.E4M3.F32.PACK_AB_MERGE_C R21, RZ, R13, RZ ;  /* 0x0000000dff15723e */ /* 0x008fe400048070ff */
[----:B------:R-:W-:Y:S01]  /*11380*/  F2FP.SATFINITE.E4M3.F32.PACK_AB_MERGE_C R23, RZ, R12, RZ ;  /* 0x0000000cff17723e */ /* 0x000fe200048070ff */
[----:B0-----:R-:W0:Y:S08]  /*11390*/  @!P4 LDC.64 R16, c[0x0][0x5c0] ;  /* 0x00017000ff10cb82 */ /* 0x001e300000000a00 */
[----:B------:R-:W3:Y:S01]  /*113a0*/  @!P3 LDC.64 R12, c[0x0][0x5c0] ;  /* 0x00017000ff0cbb82 */ /* 0x000ee20000000a00 */
[----:B-1----:R-:W-:-:S05]  /*113b0*/  @!P2 IADD3 R14, P1, R99, R14, RZ ;  /* 0x0000000e630ea210 */ /* 0x002fca0007f3e0ff */
[----:B------:R-:W-:Y:S01]  /*113c0*/  @!P2 IMAD.X R15, R25, 0x1, R15, P1 ;  /* 0x00000001190fa824 */ /* 0x000fe200008e060f */
[----:B------:R-:W-:Y:S02]  /*113d0*/  ISETP.NE.AND P5, PT, R82, RZ, PT ;  /* 0x000000ff5200720c */ /* 0x000fe40003fa5270 */
[C---:B------:R-:W-:Y:S02]  /*113e0*/  LOP3.LUT P6, RZ, R229.reuse, 0x200, RZ, 0xc0, !PT ;  /* 0x00000200e5ff7812 */ /* 0x040fe400078cc0ff */
[----:B------:R-:W-:Y:S02]  /*113f0*/  LOP3.LUT P0, RZ, R229, 0x10, RZ, 0xc0, !PT ;  /* 0x00000010e5ff7812 */ /* 0x000fe4000780c0ff */
[----:B---3--:R-:W-:-:S05]  /*11400*/  @!P3 IADD3 R12, P1, R48, R12, RZ ;  /* 0x0000000c300cb210 */ /* 0x008fca0007f3e0ff */
[----:B------:R-:W-:Y:S01]  /*11410*/  @!P3 IMAD.X R13, R68, 0x1, R13, P1 ;  /* 0x00000001440db824 */ /* 0x000fe200008e060d */
[----:B0-----:R-:W-:-:S05]  /*11420*/  @!P4 IADD3 R80, P1, R80, R16, RZ ;  /* 0x000000105050c210 */ /* 0x001fca0007f3e0ff */
[----:B------:R-:W-:Y:S01]  /*11430*/  @!P4 IMAD.X R81, R81, 0x1, R17, P1 ;  /* 0x000000015151c824 */ /* 0x000fe200008e0611 */
[----:B------:R-:W-:Y:S02]  /*11440*/  ISETP.LT.OR P1, PT, R41, 0x41, !P5 ;  /* 0x000000412900780c */ /* 0x000fe40006f21670 */
[----:B------:R-:W-:Y:S01]  /*11450*/  F2FP.SATFINITE.E4M3.F32.PACK_AB_MERGE_C R11, RZ, R11, RZ ;  /* 0x0000000bff0b723e */ /* 0x000fe200048070ff */
[----:B------:R0:W-:Y:S04]  /*11460*/  @!P2 STG.E.U8 desc[UR38][R14.64+0x31], R21 ;  /* 0x000031150e00a986 */ /* 0x0001e8000c101126 */
[----:B------:R-:W-:Y:S04]  /*11470*/  @!P6 STG.E.U8 desc[UR38][R60.64+0x38], R23 ;  /* 0x000038173c00e986 */ /* 0x000fe8000c101126 */
[----:B------:R1:W-:Y:S01]  /*11480*/  @!P0 STG.E.U8 desc[UR38][R58.64+0x39], R11 ;  /* 0x0000390b3a008986 */ /* 0x0003e2000c101126 */
[----:B0-----:R-:W-:-:S02]  /*11490*/  F2FP.SATFINITE.E4M3.F32.PACK_AB_MERGE_C R15, RZ, R10, RZ ;  /* 0x0000000aff0f723e */ /* 0x001fc400048070ff */
[----:B-1----:R-:W0:Y:S03]  /*114a0*/  @!P1 LDC.64 R10, c[0x0][0x5c0] ;  /* 0x00017000ff0a9b82 */ /* 0x002e260000000a00 */
[----:B------:R1:W-:Y:S01]  /*114b0*/  @!P3 STG.E.U8 desc[UR38][R12.64+0x38], R15 ;  /* 0x0000380f0c00b986 */ /* 0x0003e2000c101126 */
[----:B------:R-:W-:-:S05]  /*114c0*/  F2FP.SATFINITE.E4M3.F32.PACK_AB_MERGE_C R17, RZ, R9, RZ ;  /* 0x00000009ff11723e */ /* 0x000fca00048070ff */
[----:B------:R3:W-:Y:S01]  /*114d0*/  @!P4 STG.E.U8 desc[UR38][R80.64+0x39], R17 ;  /* 0x000039115000c986 */ /* 0x0007e2000c101126 */
[----:B-1----:R-:W-:Y:S02]  /*114e0*/  F2FP.SATFINITE.E4M3.F32.PACK_AB_MERGE_C R13, RZ, R8, RZ ;  /* 0x00000008ff0d723e */ /* 0x002fe400048070ff */
[----:B0-----:R-:W-:-:S05]  /*114f0*/  @!P1 IADD3 R10, P2, R24, R10, RZ ;  /* 0x0000000a180a9210 */ /* 0x001fca0007f5e0ff */
[----:B------:R-:W-:-:S05]  /*11500*/  @!P1 IMAD.X R11, R46, 0x1, R11, P2 ;  /* 0x000000012e0b9824 */ /* 0x000fca00010e060b */
[----:B------:R0:W-:Y:S01]  /*11510*/  @!P1 STG.E.U8 desc[UR38][R10.64+0x40], R13 ;  /* 0x0000400d0a009986 */ /* 0x0001e2000c101126 */
[----:B------:R-:W-:-:S13]  /*11520*/  ISETP.LT.OR P1, PT, R41, 0x42, !P5 ;  /* 0x000000422900780c */ /* 0x000fda0006f21670 */
[----:B------:R-:W1:Y:S01]  /*11530*/  @!P1 LDC.64 R8, c[0x0][0x5c0] ;  /* 0x00017000ff089b82 */ /* 0x000e620000000a00 */
[----:B------:R-:W-:Y:S02]  /*11540*/  F2FP.SATFINITE.E4M3.F32.PACK_AB_MERGE_C R15, RZ, R7, RZ ;  /* 0x00000007ff0f723e */ /* 0x000fe400048070ff */
[----:B-1----:R-:W-:-:S05]  /*11550*/  @!P1 IADD3 R8, P2, R24, R8, RZ ;  /* 0x0000000818089210 */ /* 0x002fca0007f5e0ff */
[----:B------:R-:W-:-:S05]  /*11560*/  @!P1 IMAD.X R9, R46, 0x1, R9, P2 ;  /* 0x000000012e099824 */ /* 0x000fca00010e0609 */
[----:B------:R1:W-:Y:S01]  /*11570*/  @!P1 STG.E.U8 desc[UR38][R8.64+0x41], R15 ;  /* 0x0000410f08009986 */ /* 0x0003e2000c101126 */
[----:B------:R-:W-:Y:S02]  /*11580*/  ISETP.LT.OR P1, PT, R41, 0x49, !P5 ;  /* 0x000000492900780c */ /* 0x000fe40006f21670 */
[----:B---3--:R-:W-:-:S11]  /*11590*/  F2FP.SATFINITE.E4M3.F32.PACK_AB_MERGE_C R17, RZ, R6, RZ ;  /* 0x00000006ff11723e */ /* 0x008fd600048070ff */
[----:B------:R-:W3:Y:S01]  /*115a0*/  @!P1 LDC.64 R6, c[0x0][0x5c0] ;  /* 0x00017000ff069b82 */ /* 0x000ee20000000a00 */
[C---:B------:R-:W-:Y:S02]  /*115b0*/  LOP3.LUT P4, RZ, R229.reuse, 0x40, RZ, 0xc0, !PT ;  /* 0x00000040e5ff7812 */ /* 0x040fe4000788c0ff */
[----:B------:R-:W-:Y:S02]  /*115c0*/  LOP3.LUT P6, RZ, R229, 0x8, RZ, 0xc0, !PT ;  /* 0x00000008e5ff7812 */ /* 0x000fe400078cc0ff */
[----:B0-----:R-:W-:Y:S02]  /*115d0*/  F2FP.SATFINITE.E4M3.F32.PACK_AB_MERGE_C R11, RZ, R5, RZ ;  /* 0x00000005ff0b723e */ /* 0x001fe400048070ff */
[----:B-1----:R-:W-:-:S07]  /*115e0*/  F2FP.SATFINITE.E4M3.F32.PACK_AB_MERGE_C R9, RZ, R4, RZ ;  /* 0x00000004ff09723e */ /* 0x002fce00048070ff */
[----:B------:R-:W-:Y:S01]  /*115f0*/  @!P4 STG.E.U8 desc[UR38][R56.64+0x40], R17 ;  /* 0x000040113800c986 */ /* 0x000fe2000c101126 */
[----:B---3--:R-:W-:-:S03]  /*11600*/  @!P1 IADD3 R6, P2, R24, R6, RZ ;  /* 0x0000000618069210 */ /* 0x008fc60007f5e0ff */
[----:B------:R0:W-:Y:S02]  /*11610*/  @!P6 STG.E.U8 desc[UR38][R54.64+0x41], R11 ;  /* 0x0000410b3600e986 */ /* 0x0001e4000c101126 */
[----:B------:R-:W-:-:S05]  /*11620*/  @!P1 IMAD.X R7, R46, 0x1, R7, P2 ;  /* 0x000000012e079824 */ /* 0x000fca00010e0607 */
[----:B------:R-:W-:Y:S01]  /*11630*/  @!P1 STG.E.U8 desc[UR38][R6.64+0x48], R9 ;  /* 0x0000480906009986 */ /* 0x000fe2000c101126 */
[----:B------:R-:W-:-:S13]  /*11640*/  ISETP.LT.OR P1, PT, R41, 0x4a, !P5 ;  /* 0x0000004a2900780c */ /* 0x000fda0006f21670 */
[----:B------:R-:W1:Y:S01]  /*11650*/  @!P1 LDC.64 R4, c[0x0][0x5c0] ;  /* 0x00017000ff049b82 */ /* 0x000e620000000a00 */
[----:B------:R-:W-:Y:S02]  /*11660*/  LOP3.LUT P4, RZ, R228, 0x1000000, RZ, 0xc0, !PT ;  /* 0x01000000e4ff7812 */ /* 0x000fe4000788c0ff */
[----:B------:R-:W-:Y:S02]  /*11670*/  F2FP.SATFINITE.E4M3.F32.PACK_AB_MERGE_C R3, RZ, R3, RZ ;  /* 0x00000003ff03723e */ /* 0x000fe400048070ff */
[----:B0-----:R-:W-:Y:S01]  /*11680*/  F2FP.SATFINITE.E4M3.F32.PACK_AB_MERGE_C R11, RZ, R2, RZ ;  /* 0x00000002ff0b723e */ /* 0x001fe200048070ff */
[----:B----4-:R-:W-:Y:S02]  /*11690*/  FMUL R2, R193, UR33 ;  /* 0x00000021c1027c20 */ /* 0x010fe40008400000 */
[----:B------:R-:W3:Y:S01]  /*116a0*/  LDL.LU R193, [R1+0x18] ;  /* 0x0000180001c17983 */ /* 0x000ee20000300800 */
[----:B-1----:R-:W-:-:S05]  /*116b0*/  @!P1 IADD3 R4, P2, R24, R4, RZ ;  /* 0x0000000418049210 */ /* 0x002fca0007f5e0ff */
[----:B------:R-:W-:-:S05]  /*116c0*/  @!P1 IMAD.X R5, R46, 0x1, R5, P2 ;  /* 0x000000012e059824 */ /* 0x000fca00010e0605 */
[----:B------:R0:W-:Y:S01]  /*116d0*/  @!P1 STG.E.U8 desc[UR38][R4.64+0x49], R3 ;  /* 0x0000490304009986 */ /* 0x0001e2000c101126 */
[C---:B------:R-:W-:Y:S02]  /*116e0*/  LOP3.LUT P0, RZ, R229.reuse, 0x20, RZ, 0xc0, !PT ;  /* 0x00000020e5ff7812 */ /* 0x040fe4000780c0ff */
[----:B------:R-:W-:Y:S01]  /*116f0*/  LOP3.LUT P3, RZ, R229, 0x1, RZ, 0xc0, !PT ;  /* 0x00000001e5ff7812 */ /* 0x000fe2000786c0ff */
[----:B0-----:R-:W0:Y:S01]  /*11700*/  @!P4 LDC.64 R4, c[0x0][0x5c0] ;  /* 0x00017000ff04cb82 */ /* 0x001e220000000a00 */
[----:B------:R-:W-:Y:S02]  /*11710*/  LOP3.LUT P1, RZ, R228, 0x80000000, RZ, 0xc0, !PT ;  /* 0x80000000e4ff7812 */ /* 0x000fe4000782c0ff */
[----:B------:R-:W-:Y:S01]  /*11720*/  F2FP.SATFINITE.E4M3.F32.PACK_AB_MERGE_C R7, RZ, R2, RZ ;  /* 0x00000002ff07723e */ /* 0x000fe200048070ff */
[----:B------:R-:W-:Y:S02]  /*11730*/  FMUL R2, R194, UR33 ;  /* 0x00000021c2027c20 */ /* 0x000fe40008400000 */
[----:B------:R-:W4:Y:S03]  /*11740*/  LDL.LU R194, [R1+0x1c] ;  /* 0x00001c0001c27983 */ /* 0x000f260000300800 */
[----:B------:R-:W-:Y:S01]  /*11750*/  F2FP.SATFINITE.E4M3.F32.PACK_AB_MERGE_C R9, RZ, R2, RZ ;  /* 0x00000002ff09723e */ /* 0x000fe200048070ff */
[----:B--2---:R-:W-:Y:S01]  /*11760*/  FMUL R2, R224, UR33 ;  /* 0x00000021e0027c20 */ /* 0x004fe20008400000 */
[----:B------:R-:W-:Y:S04]  /*11770*/  @!P0 STG.E.U8 desc[UR38][R52.64+0x48], R11 ;  /* 0x0000480b34008986 */ /* 0x000fe8000c101126 */
[----:B------:R-:W2:Y:S01]  /*11780*/  LDL.LU R224, [R1+0x20] ;  /* 0x0000200001e07983 */ /* 0x000ea20000300800 */
[----:B------:R-:W-:-:S03]  /*11790*/  F2FP.SATFINITE.E4M3.F32.PACK_AB_MERGE_C R3, RZ, R2, RZ ;  /* 0x00000002ff03723e */ /* 0x000fc600048070ff */
[----:B------:R1:W-:Y:S01]  /*117a0*/  @!P3 STG.E.U8 desc[UR38][R50.64+0x49], R7 ;  /* 0x000049073200b986 */ /* 0x0003e2000c101126 */
[----:B------:R-:W-:-:S03]  /*117b0*/  FMUL R2, R227, UR33 ;  /* 0x00000021e3027c20 */ /* 0x000fc60008400000 */
[----:B------:R-:W-:Y:S01]  /*117c0*/  @!P1 STG.E.U8 desc[UR38][R38.64+0x40], R9 ;  /* 0x0000400926009986 */ /* 0x000fe2000c101126 */
[----:B0-----:R-:W-:-:S03]  /*117d0*/  @!P4 IADD3 R202, P1, R202, R4, RZ ;  /* 0x00000004cacac210 */ /* 0x001fc60007f3e0ff */
[----:B------:R-:W2:Y:S02]  /*117e0*/  LDL.LU R227, [R1+0x24] ;  /* 0x0000240001e37983 */ /* 0x000ea40000300800 */
[----:B------:R-:W-:Y:S01]  /*117f0*/  @!P4 IMAD.X R203, R201, 0x1, R5, P1 ;  /* 0x00000001c9cbc824 */ /* 0x000fe200008e0605 */
[----:B------:R-:W-:Y:S01]  /*11800*/  F2FP.SATFINITE.E4M3.F32.PACK_AB_MERGE_C R5, RZ, R2, RZ ;  /* 0x00000002ff05723e */ /* 0x000fe200048070ff */
[----:B------:R-:W-:Y:S02]  /*11810*/  FMUL R2, R226, UR33 ;  /* 0x00000021e2027c20 */ /* 0x000fe40008400000 */
[----:B------:R-:W2:Y:S01]  /*11820*/  LDL.LU R226, [R1+0x28] ;  /* 0x0000280001e27983 */ /* 0x000ea20000300800 */
[C---:B------:R-:W-:Y:S02]  /*11830*/  LOP3.LUT P6, RZ, R228.reuse, 0x400000, RZ, 0xc0, !PT ;  /* 0x00400000e4ff7812 */ /* 0x040fe400078cc0ff */
[----:B------:R-:W-:-:S11]  /*11840*/  LOP3.LUT P2, RZ, R228, 0x40000000, RZ, 0xc0, !PT ;  /* 0x40000000e4ff7812 */ /* 0x000fd6000784c0ff */
[----:B-1----:R-:W0:Y:S02]  /*11850*/  @!P6 LDC.64 R6, c[0x0][0x5c0] ;  /* 0x00017000ff06eb82 */ /* 0x002e240000000a00 */
[----:B------:R1:W-:Y:S01]  /*11860*/  @!P2 STG.E.U8 desc[UR38][R36.64+0x41], R3 ;  /* 0x000041032400a986 */ /* 0x0003e2000c101126 */
[----:B------:R-:W-:Y:S02]  /*11870*/  LOP3.LUT P5, RZ, R228, 0x20000000, RZ, 0xc0, !PT ;  /* 0x20000000e4ff7812 */ /* 0x000fe400078ac0ff */
[----:B-1----:R-:W-:Y:S01]  /*11880*/  F2FP.SATFINITE.E4M3.F32.PACK_AB_MERGE_C R3, RZ, R2, RZ ;  /* 0x00000002ff03723e */ /* 0x002fe200048070ff */
[----:B------:R-:W-:Y:S02]  /*11890*/  FMUL R2, R192, UR33 ;  /* 0x00000021c0027c20 */ /* 0x000fe40008400000 */
[----:B------:R-:W2:Y:S01]  /*118a0*/  LDL.LU R192, [R1+0x2c] ;  /* 0x00002c0001c07983 */ /* 0x000ea20000300800 */
[----:B0-----:R-:W-:-:S05]  /*118b0*/  @!P6 IADD3 R200, P1, R200, R6, RZ ;  /* 0x00000006c8c8e210 */ /* 0x001fca0007f3e0ff */
[----:B------:R-:W-:Y:S01]  /*118c0*/  @!P6 IMAD.X R201, R199, 0x1, R7, P1 ;  /* 0x00000001c7c9e824 */ /* 0x000fe200008e0607 */
[----:B------:R-:W-:Y:S01]  /*118d0*/  F2FP.SATFINITE.E4M3.F32.PACK_AB_MERGE_C R7, RZ, R2, RZ ;  /* 0x00000002ff07723e */ /* 0x000fe200048070ff */
[----:B------:R0:W-:Y:S01]  /*118e0*/  @!P4 STG.E.U8 desc[UR38][R202.64+0x40], R5 ;  /* 0x00004005ca00c986 */ /* 0x0001e2000c101126 */
[----:B------:R-:W-:-:S03]  /*118f0*/  LOP3.LUT P1, RZ, R228, 0x10000000, RZ, 0xc0, !PT ;  /* 0x10000000e4ff7812 */ /* 0x000fc6000782c0ff */
[----:B------:R1:W-:Y:S04]  /*11900*/  @!P6 STG.E.U8 desc[UR38][R200.64+0x41], R3 ;  /* 0x00004103c800e986 */ /* 0x0003e8000c101126 */
[----:B------:R-:W-:Y:S01]  /*11910*/  @!P5 STG.E.U8 desc[UR38][R34.64+0x48], R7 ;  /* 0x000048072200d986 */ /* 0x000fe2000c101126 */
[----:B---3--:R-:W-:-:S03]  /*11920*/  FMUL R2, R193, UR33 ;  /* 0x00000021c1027c20 */ /* 0x008fc60008400000 */
[----:B------:R-:W3:Y:S02]  /*11930*/  LDL.LU R193, [R1+0x30] ;  /* 0x0000300001c17983 */ /* 0x000ee40000300800 */
[----:B0-----:R-:W-:-:S05]  /*11940*/  F2FP.SATFINITE.E4M3.F32.PACK_AB_MERGE_C R5, RZ, R2, RZ ;  /* 0x00000002ff05723e */ /* 0x001fca00048070ff */
[----:B------:R0:W-:Y:S01]  /*11950*/  @!P1 STG.E.U8 desc[UR38][R32.64+0x49], R5 ;  /* 0x0000490520009986 */ /* 0x0001e2000c101126 */
[----:B----4-:R-:W-:-:S03]  /*11960*/  FMUL R2, R194, UR33 ;  /* 0x00000021c2027c20 */ /* 0x010fc60008400000 */
[----:B------:R-:W4:Y:S02]  /*11970*/  LDL.LU R194, [R1+0x34] ;  /* 0x0000340001c27983 */ /* 0x000f240000300800 */
[----:B-1----:R-:W-:Y:S01]  /*11980*/  F2FP.SATFINITE.E4M3.F32.PACK_AB_MERGE_C R3, RZ, R2, RZ ;  /* 0x00000002ff03723e */ /* 0x002fe200048070ff */
[----:B--2---:R-:W-:Y:S02]  /*11990*/  FMUL R2, R224, UR33 ;  /* 0x00000021e0027c20 */ /* 0x004fe40008400000 */
[----:B------:R-:W2:Y:S03]  /*119a0*/  LDL.LU R224, [R1+0x38] ;  /* 0x0000380001e07983 */ /* 0x000ea60000300800 */
[----:B0-----:R-:W-:Y:S01]  /*119b0*/  F2FP.SATFINITE.E4M3.F32.PACK_AB_MERGE_C R5, RZ, R2, RZ ;  /* 0x00000002ff05723e */ /* 0x001fe200048070ff */
[----:B------:R-:W-:Y:S02]  /*119c0*/  FMUL R2, R227, UR33 ;  /* 0x00000021e3027c20 */ /* 0x000fe40008400000 */
[----:B------:R-:W2:Y:S03]  /*119d0*/  LDL.LU R227, [R1+0x3c] ;  /* 0x00003c0001e37983 */ /* 0x000ea60000300800 */
[----:B------:R-:W-:Y:S01]  /*119e0*/  F2FP.SATFINITE.E4M3.F32.PACK_AB_MERGE_C R7, RZ, R2, RZ ;  /* 0x00000002ff07723e */ /* 0x000fe200048070ff */
[----:B------:R-:W-:-:S02]  /*119f0*/  FMUL R2, R226, UR33 ;  /* 0x00000021e2027c20 */ /* 0x000fc40008400000 */
[----:B------:R-:W2:Y:S01]  /*11a00*/  LDL.LU R226, [R1+0x40] ;  /* 0x0000400001e27983 */ /* 0x000ea20000300800 */
[----:B------:R-:W-:-:S13]  /*11a10*/  LOP3.LUT P0, RZ, R228, 0x8000, RZ, 0xc0, !PT ;  /* 0x00008000e4ff7812 */ /* 0x000fda000780c0ff */
[----:B------:R-:W0:Y:S01]  /*11a20*/  @!P0 LDC.64 R8, c[0x0][0x5c0] ;  /* 0x00017000ff088b82 */ /* 0x000e220000000a00 */
[----:B------:R-:W-:Y:S02]  /*11a30*/  LOP3.LUT P3, RZ, R228, 0x1000, RZ, 0xc0, !PT ;  /* 0x00001000e4ff7812 */ /* 0x000fe4000786c0ff */
[C---:B------:R-:W-:Y:S02]  /*11a40*/  LOP3.LUT P5, RZ, R0.reuse, 0x100, RZ, 0xc0, !PT ;  /* 0x0000010000ff7812 */ /* 0x040fe400078ac0ff */
[----:B------:R-:W-:-:S11]  /*11a50*/  LOP3.LUT P6, RZ, R0, 0x200, RZ, 0xc0, !PT ;  /* 0x0000020000ff7812 */ /* 0x000fd600078cc0ff */
[----:B------:R-:W1:Y:S01]  /*11a60*/  @!P5 LDC.64 R10, c[0x0][0x5c0] ;  /* 0x00017000ff0adb82 */ /* 0x000e620000000a00 */
[----:B0-----:R-:W-:-:S07]  /*11a70*/  @!P0 IADD3 R198, P1, R198, R8, RZ ;  /* 0x00000008c6c68210 */ /* 0x001fce0007f3e0ff */
[----:B------:R-:W0:Y:S01]  /*11a80*/  @!P6 LDC.64 R12, c[0x0][0x5c0] ;  /* 0x00017000ff0ceb82 */ /* 0x000e220000000a00 */
[----:B------:R-:W-:-:S07]  /*11a90*/  @!P0 IMAD.X R199, R197, 0x1, R9, P1 ;  /* 0x00000001c5c78824 */ /* 0x000fce00008e0609 */
[----:B------:R-:W1:Y:S01]  /*11aa0*/  @!P3 LDC.64 R8, c[0x0][0x5c0] ;  /* 0x00017000ff08bb82 */ /* 0x000e620000000a00 */
[----:B------:R0:W-:Y:S01]  /*11ab0*/  @!P0 STG.E.U8 desc[UR38][R198.64+0x48], R3 ;  /* 0x00004803c6008986 */ /* 0x0001e2000c101126 */
[----:B------:R-:W-:Y:S02]  /*11ac0*/  LOP3.LUT P2, RZ, R228, 0x8000000, RZ, 0xc0, !PT ;  /* 0x08000000e4ff7812 */ /* 0x000fe4000784c0ff */
[----:B-1----:R-:W-:-:S05]  /*11ad0*/  @!P3 IADD3 R196, P1, R196, R8, RZ ;  /* 0x00000008c4c4b210 */ /* 0x002fca0007f3e0ff */
[----:B------:R-:W-:-:S05]  /*11ae0*/  @!P3 IMAD.X R197, R195, 0x1, R9, P1 ;  /* 0x00000001c3c5b824 */ /* 0x000fca00008e0609 */
[----:B------:R-:W-:Y:S01]  /*11af0*/  @!P3 STG.E.U8 desc[UR38][R196.64+0x49], R5 ;  /* 0x00004905c400b986 */ /* 0x000fe2000c101126 */
[----:B------:R-:W-:-:S04]  /*11b00*/  ISETP.GE.AND P3, PT, R40, 0x101, PT ;  /* 0x000001012800780c */ /* 0x000fc80003f66270 */
[----:B------:R-:W-:Y:S01]  /*11b10*/  ISETP.LT.OR P1, PT, R41, 0x49, !P3 ;  /* 0x000000492900780c */ /* 0x000fe20005f21670 */
[----:B------:R1:W-:Y:S01]  /*11b20*/  @!P2 STG.E.U8 desc[UR38][R30.64+0x40], R7 ;  /* 0x000040071e00a986 */ /* 0x0003e2000c101126 */
[----:B------:R-:W-:Y:S02]  /*11b30*/  LOP3.LUT P4, RZ, R228, 0x4000000, RZ, 0xc0, !PT ;  /* 0x04000000e4ff7812 */ /* 0x000fe4000788c0ff */
[----:B------:R-:W-:Y:S02]  /*11b40*/  F2FP.SATFINITE.E4M3.F32.PACK_AB_MERGE_C R9, RZ, R2, RZ ;  /* 0x00000002ff09723e */ /* 0x000fe400048070ff */
[----:B------:R-:W-:Y:S02]  /*11b50*/  @!P5 IADD3 R2, P2, R85, R10, RZ ;  /* 0x0000000a5502d210 */ /* 0x000fe40007f5e0ff */
[----:B------:R-:W-:Y:S02]  /*11b60*/  LOP3.LUT P0, RZ, R0, 0x80, RZ, 0xc0, !PT ;  /* 0x0000008000ff7812 */ /* 0x000fe4000780c0ff */
[----:B------:R-:W-:-:S03]  /*11b70*/  ISETP.LT.OR P3, PT, R41, 0x4a, !P3 ;  /* 0x0000004a2900780c */ /* 0x000fc60005f61670 */
[----:B------:R-:W3:Y:S01]  /*11b80*/  @!P1 LDC.64 R14, c[0x0][0x5c0] ;  /* 0x00017000ff0e9b82 */ /* 0x000ee20000000a00 */
[----:B0-----:R-:W-:Y:S01]  /*11b90*/  @!P5 IMAD.X R3, R84, 0x1, R11, P2 ;  /* 0x000000015403d824 */ /* 0x001fe200010e060b */
[C---:B------:R-:W-:Y:S02]  /*11ba0*/  ISETP.LT.OR P2, PT, R41.reuse, 0x49, !P0 ;  /* 0x000000492900780c */ /* 0x040fe40004741670 */
[----:B------:R-:W-:Y:S01]  /*11bb0*/  ISETP.LT.OR P0, PT, R41, 0x4a, !P0 ;  /* 0x0000004a2900780c */ /* 0x000fe20004701670 */
[----:B------:R0:W-:Y:S01]  /*11bc0*/  @!P4 STG.E.U8 desc[UR38][R28.64+0x41], R9 ;  /* 0x000041091c00c986 */ /* 0x0001e2000c101126 */
[----:B------:R-:W-:Y:S01]  /*11bd0*/  @!P6 IADD3 R88, P4, R88, R12, RZ ;  /* 0x0000000c5858e210 */ /* 0x000fe20007f9e0ff */
[----:B------:R-:W-:-:S03]  /*11be0*/  FMUL R4, R192, UR33 ;  /* 0x00000021c0047c20 */ /* 0x000fc60008400000 */
[----:B------:R-:W0:Y:S01]  /*11bf0*/  @!P3 LDC.64 R16, c[0x0][0x5c0] ;  /* 0x00017000ff10bb82 */ /* 0x000e220000000a00 */
[----:B------:R-:W-:Y:S01]  /*11c00*/  @!P6 IMAD.X R89, R89, 0x1, R13, P4 ;  /* 0x000000015959e824 */ /* 0x000fe200020e060d */
[----:B-1----:R-:W-:-:S06]  /*11c10*/  F2FP.SATFINITE.E4M3.F32.PACK_AB_MERGE_C R7, RZ, R4, RZ ;  /* 0x00000004ff07723e */ /* 0x002fcc00048070ff */
[----:B------:R-:W1:Y:S01]  /*11c20*/  @!P2 LDC.64 R12, c[0x0][0x5c0] ;  /* 0x00017000ff0cab82 */ /* 0x000e620000000a00 */
[----:B------:R0:W-:Y:S07]  /*11c30*/  @!P5 STG.E.U8 desc[UR38][R2.64+0x40], R7 ;  /* 0x000040070200d986 */ /* 0x0001ee000c101126 */
[----:B------:R-:W2:Y:S01]  /*11c40*/  @!P0 LDC.64 R18, c[0x0][0x5c0] ;  /* 0x00017000ff128b82 */ /* 0x000ea20000000a00 */
[----:B---3--:R-:W-:-:S05]  /*11c50*/  FMUL R4, R193, UR33 ;  /* 0x00000021c1047c20 */ /* 0x008fca0008400000 */
[----:B0-----:R-:W-:Y:S02]  /*11c60*/  F2FP.SATFINITE.E4M3.F32.PACK_AB_MERGE_C R9, RZ, R4, RZ ;  /* 0x00000004ff09723e */ /* 0x001fe400048070ff */
[----:B------:R-:W-:-:S04]  /*11c70*/  @!P1 IADD3 R4, P4, P5, R24, R14, R49 ;  /* 0x0000000e18049210 */ /* 0x000fc80007d9e031 */
[----:B------:R-:W-:Y:S02]  /*11c80*/  @!P1 IADD3.X R5, R46, R15, R44, P4, P5 ;  /* 0x0000000f2e059210 */ /* 0x000fe400027ea42c */
[----:B------:R-:W-:-:S04]  /*11c90*/  @!P2 IADD3 R3, P4, P5, R45, R24, R49 ;  /* 0x000000182d03a210 */ /* 0x000fc80007d9e031 */
[C-C-:B------:R-:W-:Y:S02]  /*11ca0*/  @!P2 IADD3.X R10, R42.reuse, R46, R44.reuse, P4, P5 ;  /* 0x0000002e2a0aa210 */ /* 0x140fe400027ea42c */
[--C-:B------:R-:W-:Y:S01]  /*11cb0*/  @!P0 IADD3 R45, P4, P5, R45, R24, R49.reuse ;  /* 0x000000182d2d8210 */ /* 0x100fe20007d9e031 */
[----:B------:R0:W-:Y:S03]  /*11cc0*/  @!P6 STG.E.U8 desc[UR38][R88.64+0x41], R9 ;  /* 0x000041095800e986 */ /* 0x0001e6000c101126 */
[----:B------:R-:W-:Y:S02]  /*11cd0*/  @!P0 IADD3.X R42, R42, R46, R44, P4, P5 ;  /* 0x0000002e2a2a8210 */ /* 0x000fe400027ea42c */
[----:B------:R-:W-:-:S04]  /*11ce0*/  @!P3 IADD3 R24, P4, P5, R24, R16, R49 ;  /* 0x000000101818b210 */ /* 0x000fc80007d9e031 */
[----:B------:R-:W-:Y:S01]  /*11cf0*/  @!P3 IADD3.X R25, R46, R17, R44, P4, P5 ;  /* 0x000000112e19b210 */ /* 0x000fe200027ea42c */
[----:B----4-:R-:W-:-:S05]  /*11d00*/  FMUL R2, R194, UR33 ;  /* 0x00000021c2027c20 */ /* 0x010fca0008400000 */
[----:B------:R-:W-:-:S05]  /*11d10*/  F2FP.SATFINITE.E4M3.F32.PACK_AB_MERGE_C R11, RZ, R2, RZ ;  /* 0x00000002ff0b723e */ /* 0x000fca00048070ff */
[----:B------:R3:W-:Y:S01]  /*11d20*/  @!P1 STG.E.U8 desc[UR38][R4.64+0x48], R11 ;  /* 0x0000480b04009986 */ /* 0x0007e2000c101126 */
[----:B-1----:R-:W-:Y:S01]  /*11d30*/  @!P2 IADD3 R2, P1, R3, R12, RZ ;  /* 0x0000000c0302a210 */ /* 0x002fe20007f3e0ff */
[----:B--2---:R-:W-:Y:S01]  /*11d40*/  FMUL R7, R224, UR33 ;  /* 0x00000021e0077c20 */ /* 0x004fe20008400000 */
[----:B------:R-:W-:-:S03]  /*11d50*/  @!P0 IADD3 R6, P4, R45, R18, RZ ;  /* 0x000000122d068210 */ /* 0x000fc60007f9e0ff */
[----:B------:R-:W-:Y:S01]  /*11d60*/  @!P2 IMAD.X R3, R10, 0x1, R13, P1 ;  /* 0x000000010a03a824 */ /* 0x000fe200008e060d */
[----:B------:R-:W-:Y:S01]  /*11d70*/  F2FP.SATFINITE.E4M3.F32.PACK_AB_MERGE_C R13, RZ, R7, RZ ;  /* 0x00000007ff0d723e */ /* 0x000fe200048070ff */
[----:B------:R-:W-:Y:S01]  /*11d80*/  FMUL R8, R227, UR33 ;  /* 0x00000021e3087c20 */ /* 0x000fe20008400000 */
[----:B------:R-:W-:Y:S02]  /*11d90*/  @!P0 IMAD.X R7, R42, 0x1, R19, P4 ;  /* 0x000000012a078824 */ /* 0x000fe400020e0613 */
[----:B0-----:R-:W-:Y:S02]  /*11da0*/  FMUL R9, R226, UR33 ;  /* 0x00000021e2097c20 */ /* 0x001fe40008400000 */
[----:B------:R-:W-:Y:S01]  /*11db0*/  F2FP.SATFINITE.E4M3.F32.PACK_AB_MERGE_C R15, RZ, R8, RZ ;  /* 0x00000008ff0f723e */ /* 0x000fe200048070ff */
[----:B------:R3:W-:Y:S02]  /*11dc0*/  @!P3 STG.E.U8 desc[UR38][R24.64+0x49], R13 ;  /* 0x0000490d1800b986 */ /* 0x0007e4000c101126 */
[----:B------:R-:W-:-:S02]  /*11dd0*/  F2FP.SATFINITE.E4M3.F32.PACK_AB_MERGE_C R9, RZ, R9, RZ ;  /* 0x00000009ff09723e */ /* 0x000fc400048070ff */
[----:B------:R3:W-:Y:S04]  /*11de0*/  @!P2 STG.E.U8 desc[UR38][R2.64+0x48], R15 ;  /* 0x0000480f0200a986 */ /* 0x0007e8000c101126 */
[----:B------:R3:W-:Y:S02]  /*11df0*/  @!P0 STG.E.U8 desc[UR38][R6.64+0x49], R9 ;  /* 0x0000490906008986 */ /* 0x0007e4000c101126 */
.L_x_42:
[----:B------:R-:W-:Y:S05]  /*11e00*/  BSYNC B0 ;  /* 0x0000000000007941 */ /* 0x000fea0003800000 */
.L_x_38:
[----:B0-23--:R-:W2:Y:S04]  /*11e10*/  LDL.LU R3, [R1+0x4c] ;  /* 0x00004c0001037983 */ /* 0x00dea80000300800 */
[----:B-----5:R-:W2:Y:S01]  /*11e20*/  LDL.LU R2, [R1+0x50] ;  /* 0x0000500001027983 */ /* 0x020ea20000300800 */
[----:B------:R-:W-:Y:S01]  /*11e30*/  ULDC UR12, c[0x0][0xc] ;  /* 0x00000300000c7ab9 */ /* 0x000fe20000000800 */
[----:B------:R-:W-:Y:S01]  /*11e40*/  ULDC UR13, c[0x0][0x10] ;  /* 0x00000400000d7ab9 */ /* 0x000fe20000000800 */
[----:B------:R-:W2:Y:S01]  /*11e50*/  LDC R5, c[0x0][0x14] ;  /* 0x00000500ff057b82 */ /* 0x000ea20000000800 */
[----:B------:R-:W-:Y:S01]  /*11e60*/  UIMAD.WIDE.U32 UR12, UR12, UR13, URZ ;  /* 0x0000000d0c0c72a5 */ /* 0x000fe2000f8e003f */
[----:B------:R-:W-:-:S05]  /*11e70*/  UMOV UR34, 0xffffffff ;  /* 0xffffffff00227882 */ /* 0x000fca0000000000 */
[----:B--2---:R-:W-:-:S04]  /*11e80*/  IMAD.WIDE.U32 R2, R5, UR12, R2 ;  /* 0x0000000c05027c25 */ /* 0x004fc8000f8e0002 */
[----:B------:R-:W-:Y:S01]  /*11e90*/  IMAD R5, R5, UR13, RZ ;  /* 0x0000000d05057c24 */ /* 0x000fe2000f8e02ff */
[----:B------:R-:W-:Y:S01]  /*11ea0*/  ULDC.64 UR12, c[0x0][0x650] ;  /* 0x00019400000c7ab9 */ /* 0x000fe20000000a00 */
[----:B------:R-:W-:Y:S01]  /*11eb0*/  IMAD.MOV.U32 R19, RZ, RZ, R2 ;  /* 0x000000ffff137224 */ /* 0x000fe200078e0002 */
[----:B------:R-:W-:Y:S01]  /*11ec0*/  ISETP.GE.U32.AND P0, PT, R2, UR12, PT ;  /* 0x0000000c02007c0c */ /* 0x000fe2000bf06070 */
[----:B------:R-:W-:Y:S01]  /*11ed0*/  IMAD.IADD R20, R3, 0x1, R5 ;  /* 0x0000000103147824 */ /* 0x000fe200078e0205 */
[----:B------:R-:W-:Y:S01]  /*11ee0*/  PRMT R3, RZ, 0x7610, R3 ;  /* 0x00007610ff037816 */ /* 0x000fe20000000003 */
[----:B------:R-:W-:-:S03]  /*11ef0*/  IMAD.MOV.U32 R2, RZ, RZ, -0x1 ;  /* 0xffffffffff027424 */ /* 0x000fc600078e00ff */
[----:B------:R0:W-:Y:S01]  /*11f00*/  STL [R1+0x4c], R20 ;  /* 0x00004c1401007387 */ /* 0x0001e20000100800 */
[----:B------:R-:W-:-:S03]  /*11f10*/  ISETP.GE.U32.AND.EX P0, PT, R20, UR13, PT, P0 ;  /* 0x0000000d14007c0c */ /* 0x000fc6000bf06100 */
[----:B------:R0:W-:Y:S04]  /*11f20*/  STL [R1+0x50], R19 ;  /* 0x0000501301007387 */ /* 0x0001e80000100800 */
[----:B------:R0:W-:Y:S06]  /*11f30*/  STL [R1+0x54], R2 ;  /* 0x0000540201007387 */ /* 0x0001ec0000100800 */
[----:B------:R-:W-:Y:S05]  /*11f40*/  @P0 BRA `(.L_x_43) ;  /* 0x0000000400740947 */ /* 0x000fea0003800000 */
[----:B------:R-:W0:Y:S01]  /*11f50*/  S2R R14, SR_CTAID.X ;  /* 0x00000000000e7919 */ /* 0x000e220000002500 */
[----:B------:R-:W2:Y:S01]  /*11f60*/  LDC.64 R8, c[0x0][0x628] ;  /* 0x00018a00ff087b82 */ /* 0x000ea20000000a00 */
[----:B------:R-:W-:Y:S01]  /*11f70*/  ULDC UR5, c[0x0][0x150] ;  /* 0x0000540000057ab9 */ /* 0x000fe20000000800 */
[----:B------:R-:W-:Y:S01]  /*11f80*/  IMAD.MOV.U32 R6, RZ, RZ, R19 ;  /* 0x000000ffff067224 */ /* 0x000fe200078e0013 */
[----:B------:R-:W3:Y:S01]  /*11f90*/  S2R R16, SR_CTAID.Y ;  /* 0x0000000000107919 */ /* 0x000ee20000002600 */
[----:B------:R-:W-:-:S04]  /*11fa0*/  IMAD.MOV.U32 R7, RZ, RZ, R20 ;  /* 0x000000ffff077224 */ /* 0x000fc800078e0014 */
[----:B------:R-:W4:Y:S08]  /*11fb0*/  LDC R17, c[0x0][0x144] ;  /* 0x00005100ff117b82 */ /* 0x000f300000000800 */
[----:B------:R-:W1:Y:S08]  /*11fc0*/  LDC R10, c[0x0][0x630] ;  /* 0x00018c00ff0a7b82 */ /* 0x000e700000000800 */
[----:B------:R-:W1:Y:S01]  /*11fd0*/  LDC.64 R12, c[0x0][0x620] ;  /* 0x00018800ff0c7b82 */ /* 0x000e620000000a00 */
[----:B--2---:R-:W-:-:S04]  /*11fe0*/  ISETP.NE.U32.AND P0, PT, R8, RZ, PT ;  /* 0x000000ff0800720c */ /* 0x004fc80003f05070 */
[----:B------:R-:W-:Y:S02]  /*11ff0*/  ISETP.NE.AND.EX P0, PT, R9, RZ, PT, P0 ;  /* 0x000000ff0900720c */ /* 0x000fe40003f05300 */
[----:B0-----:R-:W-:-:S05]  /*12000*/  I2FP.F32.U32 R2, R14 ;  /* 0x0000000e00027245 */ /* 0x001fca0000201000 */
[----:B------:R-:W-:-:S04]  /*12010*/  FMUL R2, R2, UR5 ;  /* 0x0000000502027c20 */ /* 0x000fc80008400000 */
[----:B------:R0:W2:Y:S02]  /*12020*/  F2I.U32.TRUNC.NTZ R15, R2 ;  /* 0x00000002000f7305 */ /* 0x0000a4000020f000 */
[----:B---34-:R-:W-:Y:S05]  /*12030*/  @!P0 BRA `(.L_x_44) ;  /* 0x0000000000288947 */ /* 0x018fea0003800000 */
[----:B0-----:R-:W0:Y:S02]  /*12040*/  LDC R2, c[0x0][0x634] ;  /* 0x00018d00ff027b82 */ /* 0x001e240000000800 */
[----:B0-----:R-:W-:-:S05]  /*12050*/  IADD3 R7, P0, R19, R2, RZ ;  /* 0x0000000213077210 */ /* 0x001fca0007f1e0ff */
        /* <DEDUP_REMOVED lines=8> */
.L_x_44:
[-CC-:B-1----:R-:W-:Y:S01]  /*120e0*/  SHF.R.U64 R21, R6, R10.reuse, R7.reuse ;  /* 0x0000000a06157219 */ /* 0x182fe20000001207 */
[----:B------:R-:W1:Y:S01]  /*120f0*/  LDC.64 R24, c[0x0][0x640] ;  /* 0x00019000ff187b82 */ /* 0x000e620000000a00 */
[----:B0-----:R-:W-:Y:S01]  /*12100*/  SHF.R.U32.HI R2, RZ, R10, R7 ;  /* 0x0000000aff027219 */ /* 0x001fe20000011607 */
[----:B--2---:R-:W-:Y:S01]  /*12110*/  IMAD.MOV R15, RZ, RZ, -R15 ;  /* 0x000000ffff0f7224 */ /* 0x004fe200078e0a0f */
[----:B------:R-:W-:Y:S01]  /*12120*/  IADD3 R5, P0, RZ, -R21, RZ ;  /* 0x80000015ff057210 */ /* 0x000fe20007f1e0ff */
[----:B------:R-:W-:Y:S01]  /*12130*/  ULDC UR5, c[0x0][0x154] ;  /* 0x0000550000057ab9 */ /* 0x000fe20000000800 */
[----:B------:R-:W-:-:S03]  /*12140*/  IMAD.MOV.U32 R7, RZ, RZ, 0x1 ;  /* 0x00000001ff077424 */ /* 0x000fc600078e00ff */
[----:B------:R-:W0:Y:S01]  /*12150*/  LDC R6, c[0x0][0x618] ;  /* 0x00018600ff067b82 */ /* 0x000e220000000800 */
[----:B------:R-:W-:Y:S02]  /*12160*/  IMAD.X R3, RZ, RZ, ~R2, P0 ;  /* 0x000000ffff037224 */ /* 0x000fe400000e0e02 */
[----:B------:R-:W-:Y:S02]  /*12170*/  IMAD.MOV.U32 R2, RZ, RZ, R19 ;  /* 0x000000ffff027224 */ /* 0x000fe400078e0013 */
[-C--:B------:R-:W-:Y:S02]  /*12180*/  IMAD R4, R3, R12.reuse, RZ ;  /* 0x0000000c03047224 */ /* 0x080fe400078e02ff */
[----:B------:R-:W-:Y:S01]  /*12190*/  IMAD.MOV.U32 R3, RZ, RZ, R20 ;  /* 0x000000ffff037224 */ /* 0x000fe200078e0014 */
[----:B------:R-:W2:Y:S01]  /*121a0*/  LDC R18, c[0x0][0x608] ;  /* 0x00018200ff127b82 */ /* 0x000ea20000000800 */
[----:B------:R-:W-:Y:S02]  /*121b0*/  IMAD R20, R17, R15, R14 ;  /* 0x0000000f11147224 */ /* 0x000fe400078e020e */
[----:B------:R-:W-:-:S04]  /*121c0*/  IMAD.WIDE.U32 R2, R5, R12, R2 ;  /* 0x0000000c05027225 */ /* 0x000fc800078e0002 */
[----:B------:R-:W-:Y:S01]  /*121d0*/  IMAD R5, R5, R13, R4 ;  /* 0x0000000d05057224 */ /* 0x000fe200078e0204 */
[----:B------:R-:W3:Y:S01]  /*121e0*/  LDC R22, c[0x0][0x658] ;  /* 0x00019600ff167b82 */ /* 0x000ee20000000800 */
[----:B------:R-:W-:Y:S02]  /*121f0*/  I2FP.F32.U32 R4, R16 ;  /* 0x0000001000047245 */ /* 0x000fe40000201000 */
[----:B------:R-:W-:Y:S01]  /*12200*/  IMAD.IADD R3, R3, 0x1, R5 ;  /* 0x0000000103037824 */ /* 0x000fe200078e0205 */
[----:B-1----:R-:W-:Y:S01]  /*12210*/  ISETP.NE.U32.AND P0, PT, R24, RZ, PT ;  /* 0x000000ff1800720c */ /* 0x002fe20003f05070 */
[----:B------:R-:W-:Y:S02]  /*12220*/  IMAD.MOV.U32 R5, RZ, RZ, -0x1 ;  /* 0xffffffffff057424 */ /* 0x000fe400078e00ff */
[----:B------:R-:W-:Y:S01]  /*12230*/  FMUL R4, R4, UR5 ;  /* 0x0000000504047c20 */ /* 0x000fe20008400000 */
[----:B------:R-:W1:Y:S01]  /*12240*/  LDC R13, c[0x0][0x148] ;  /* 0x00005200ff0d7b82 */ /* 0x000e620000000800 */
[----:B0-----:R-:W-:-:S02]  /*12250*/  SHF.R.U64 R10, R2, R6, R3 ;  /* 0x00000006020a7219 */ /* 0x001fc40000001203 */
[----:B------:R0:W4:Y:S01]  /*12260*/  F2I.U32.TRUNC.NTZ R11, R4 ;  /* 0x00000004000b7305 */ /* 0x000122000020f000 */
[----:B------:R-:W-:Y:S02]  /*12270*/  ISETP.NE.AND.EX P0, PT, R25, RZ, PT, P0 ;  /* 0x000000ff1900720c */ /* 0x000fe40003f05300 */
[----:B------:R-:W-:Y:S02]  /*12280*/  SHF.R.U32.HI R3, RZ, R6, R3 ;  /* 0x00000006ff037219 */ /* 0x000fe40000011603 */
[----:B------:R-:W0:Y:S02]  /*12290*/  LDC R14, c[0x0][0x600] ;  /* 0x00018000ff0e7b82 */ /* 0x000e240000000800 */
[-CC-:B--2---:R-:W-:Y:S02]  /*122a0*/  SHF.R.U64 R8, R10, R18.reuse, R3.reuse ;  /* 0x000000120a087219 */ /* 0x184fe40000001203 */
[----:B------:R-:W-:-:S04]  /*122b0*/  SHF.R.U32.HI R3, RZ, R18, R3 ;  /* 0x00000012ff037219 */ /* 0x000fc80000011603 */
[----:B------:R-:W2:Y:S01]  /*122c0*/  LDC R15, c[0x0][0x648] ;  /* 0x00019200ff0f7b82 */ /* 0x000ea20000000800 */
[-CC-:B---3--:R-:W-:Y:S02]  /*122d0*/  SHF.R.U64 R12, R8, R22.reuse, R3.reuse ;  /* 0x00000016080c7219 */ /* 0x188fe40000001203 */
[-C--:B------:R-:W-:Y:S02]  /*122e0*/  SHF.L.U32 R5, R5, R22.reuse, RZ ;  /* 0x0000001605057219 */ /* 0x080fe400000006ff */
[-C--:B------:R-:W-:Y:S01]  /*122f0*/  SHF.R.U32.HI R3, RZ, R22.reuse, R3 ;  /* 0x00000016ff037219 */ /* 0x080fe20000011603 */
[----:B------:R-:W-:Y:S01]  /*12300*/  IMAD.MOV.U32 R2, RZ, RZ, R12 ;  /* 0x000000ffff027224 */ /* 0x000fe200078e000c */
[----:B------:R-:W-:Y:S01]  /*12310*/  SHF.L.U32 R22, R7, R22, RZ ;  /* 0x0000001607167219 */ /* 0x000fe200000006ff */
[----:B------:R-:W3:Y:S01]  /*12320*/  LDC R17, c[0x0][0x638] ;  /* 0x00018e00ff117b82 */ /* 0x000ee20000000800 */
[----:B------:R-:W-:-:S07]  /*12330*/  LOP3.LUT R225, RZ, R5, RZ, 0x33, !PT ;  /* 0x00000005ffe17212 */ /* 0x000fce00078e33ff */
[----:B------:R-:W0:Y:S01]  /*12340*/  LDC R19, c[0x0][0x610] ;  /* 0x00018400ff137b82 */ /* 0x000e220000000800 */
[----:B----4-:R-:W-:Y:S05]  /*12350*/  @!P0 BRA `(.L_x_45) ;  /* 0x0000000000288947 */ /* 0x010fea0003800000 */
[----:B------:R-:W4:Y:S02]  /*12360*/  LDC R7, c[0x0][0x64c] ;  /* 0x00019300ff077b82 */ /* 0x000f240000000800 */
[----:B----4-:R-:W-:-:S05]  /*12370*/  IADD3 R7, P0, R12, R7, RZ ;  /* 0x000000070c077210 */ /* 0x010fca0007f1e0ff */
[----:B------:R-:W-:-:S04]  /*12380*/  IMAD.X R9, RZ, RZ, R3, P0 ;  /* 0x000000ffff097224 */ /* 0x000fc800000e0603 */
[----:B------:R-:W-:-:S04]  /*12390*/  IMAD.WIDE.U32 R2, R9, R24, RZ ;  /* 0x0000001809027225 */ /* 0x000fc800078e00ff */
[----:B0-----:R-:W-:-:S04]  /*123a0*/  IMAD.WIDE.U32 R4, P0, R7, R25, R2 ;  /* 0x0000001907047225 */ /* 0x001fc80007800002 */
[----:B------:R-:W-:-:S04]  /*123b0*/  IMAD.WIDE.U32 R2, R7, R24, RZ ;  /* 0x0000001807027225 */ /* 0x000fc800078e00ff */
[----:B------:R-:W-:Y:S01]  /*123c0*/  IMAD.X R7, RZ, RZ, RZ, P0 ;  /* 0x000000ffff077224 */ /* 0x000fe200000e06ff */
[----:B------:R-:W-:Y:S01]  /*123d0*/  IADD3 RZ, P0, R3, R4, RZ ;  /* 0x0000000403ff7210 */ /* 0x000fe20007f1e0ff */
[----:B------:R-:W-:-:S04]  /*123e0*/  IMAD.MOV.U32 R6, RZ, RZ, R5 ;  /* 0x000000ffff067224 */ /* 0x000fc800078e0005 */
[----:B------:R-:W-:-:S08]  /*123f0*/  IMAD.WIDE.U32.X R2, R9, R25, R6, P0 ;  /* 0x0000001909027225 */ /* 0x000fd000000e0406 */
.L_x_45:
[----:B0-----:R-:W0:Y:S01]  /*12400*/  LDC R4, c[0x0][0x65c] ;  /* 0x00019700ff047b82 */ /* 0x001e220000000800 */
[----:B--2---:R-:W-:Y:S01]  /*12410*/  SHF.R.U64 R2, R2, R15, R3 ;  /* 0x0000000f02027219 */ /* 0x004fe20000001203 */
[----:B------:R-:W-:Y:S01]  /*12420*/  VIADD R5, R14, 0xffffffff ;  /* 0xffffffff0e057836 */ /* 0x000fe20000000000 */
[----:B------:R-:W-:Y:S01]  /*12430*/  LOP3.LUT R225, R8, R225, RZ, 0xc0, !PT ;  /* 0x000000e108e17212 */ /* 0x000fe200078ec0ff */
[----:B------:R-:W-:Y:S01]  /*12440*/  IMAD.MOV R11, RZ, RZ, -R11 ;  /* 0x000000ffff0b7224 */ /* 0x000fe200078e0a0b */
[----:B------:R-:W-:Y:S01]  /*12450*/  R2UR UR34, R21 ;  /* 0x00000000152272ca */ /* 0x000fe200000e0000 */
[----:B------:R-:W-:Y:S01]  /*12460*/  IMAD.MOV R3, RZ, RZ, -R2 ;  /* 0x000000ffff037224 */ /* 0x000fe200078e0a02 */
[----:B------:R-:W-:Y:S01]  /*12470*/  LOP3.LUT R5, R10, R5, RZ, 0xc0, !PT ;  /* 0x000000050a057212 */ /* 0x000fe200078ec0ff */
[----:B------:R-:W-:Y:S02]  /*12480*/  IMAD R225, R22, R2, R225 ;  /* 0x0000000216e17224 */ /* 0x000fe400078e02e1 */
[----:B---3--:R-:W-:-:S02]  /*12490*/  IMAD R2, R3, R17, R12 ;  /* 0x0000001103027224 */ /* 0x008fc400078e020c */
[----:B------:R-:W-:Y:S02]  /*124a0*/  IMAD.MOV.U32 R3, RZ, RZ, 0x1 ;  /* 0x00000001ff037424 */ /* 0x000fe400078e00ff */
[----:B------:R-:W-:Y:S01]  /*124b0*/  IMAD R2, R2, R14, R5 ;  /* 0x0000000e02027224 */ /* 0x000fe200078e0205 */
[----:B0-----:R-:W-:-:S13]  /*124c0*/  ISETP.NE.AND P0, PT, R4, 0x1, PT ;  /* 0x000000010400780c */ /* 0x001fda0003f05270 */
[----:B-1----:R-:W-:-:S04]  /*124d0*/  @P0 IMAD R20, R13, R11, R16 ;  /* 0x0000000b0d140224 */ /* 0x002fc800078e0210 */
[----:B------:R-:W-:-:S05]  /*124e0*/  IMAD R225, R225, R19, R20 ;  /* 0x00000013e1e17224 */ /* 0x000fca00078e0214 */
[----:B------:R-:W-:Y:S02]  /*124f0*/  SEL R4, R2, R225, !P0 ;  /* 0x000000e102047207 */ /* 0x000fe40004000000 */
[----:B------:R-:W-:-:S03]  /*12500*/  SEL R225, R225, R2, !P0 ;  /* 0x00000002e1e17207 */ /* 0x000fc60004000000 */
[----:B------:R2:W-:Y:S04]  /*12510*/  STL [R1+0x54], R4 ;  /* 0x0000540401007387 */ /* 0x0005e80000100800 */
.L_x_43:
[----:B------:R3:W-:Y:S01]  /*12520*/  STL [R1+0x58], R225 ;  /* 0x000058e101007387 */ /* 0x0007e20000100800 */
[----:B------:R-:W-:Y:S01]  /*12530*/  LOP3.LUT P0, RZ, R3, 0xff, RZ, 0xc0, !PT ;  /* 0x000000ff03ff7812 */ /* 0x000fe2000780c0ff */
[----:B------:R-:W-:-:S04]  /*12540*/  UIMAD.WIDE.U32 UR12, UR6, -0x77777777, URZ ;  /* 0x88888889060c78a5 */ /* 0x000fc8000f8e003f */
[----:B------:R-:W-:-:S04]  /*12550*/  USHF.R.U32.HI UR12, URZ, 0x3, UR13 ;  /* 0x000000033f0c7899 */ /* 0x000fc8000801160d */
[----:B------:R-:W-:-:S04]  /*12560*/  UIMAD UR5, UR12, -0xf, UR6 ;  /* 0xfffffff10c0578a4 */ /* 0x000fc8000f8e0206 */
[----:B---3--:R-:W-:Y:S08]  /*12570*/  @P0 BRA `(.L_x_46) ;  /* 0xfffffeec00c80947 */ /* 0x008ff0000383ffff */
[----:B------:R-:W-:Y:S05]  /*12580*/  EXIT ;  /* 0x000000000000794d */ /* 0x000fea0003800000 */
.L_x_8:
[----:B------:R-:W2:Y:S01]  /*12590*/  LDL R20, [R1+0x50] ;  /* 0x0000500001147983 */ /* 0x000ea20000100800 */
[----:B------:R-:W-:-:S03]  /*125a0*/  ULDC.64 UR4, c[0x0][0x650] ;  /* 0x0001940000047ab9 */ /* 0x000fc60000000a00 */
[----:B------:R-:W3:Y:S01]  /*125b0*/  LDL R163, [R1+0x4c] ;  /* 0x00004c0001a37983 */ /* 0x000ee20000100800 */
[----:B------:R-:W-:Y:S01]  /*125c0*/  PRMT R0, RZ, 0x7610, R0 ;  /* 0x00007610ff007816 */ /* 0x000fe20000000000 */
[----:B------:R-:W-:Y:S02]  /*125d0*/  IMAD.MOV.U32 R5, RZ, RZ, -0x1 ;  /* 0xffffffffff057424 */ /* 0x000fe400078e00ff */
[----:B------:R-:W-:Y:S02]  /*125e0*/  IMAD.MOV.U32 R7, RZ, RZ, -0x1 ;  /* 0xffffffffff077424 */ /* 0x000fe400078e00ff */
[----:B------:R-:W-:Y:S01]  /*125f0*/  IMAD.MOV.U32 R6, RZ, RZ, -0x1 ;  /* 0xffffffffff067424 */ /* 0x000fe200078e00ff */
[----:B--2---:R-:W-:-:S04]  /*12600*/  ISETP.GE.U32.AND P0, PT, R20, UR4, PT ;  /* 0x0000000414007c0c */ /* 0x004fc8000bf06070 */
[----:B---3--:R-:W-:-:S13]  /*12610*/  ISETP.GE.U32.AND.EX P0, PT, R163, UR5, PT, P0 ;  /* 0x00000005a3007c0c */ /* 0x008fda000bf06100 */
[----:B------:R-:W-:Y:S05]  /*12620*/  @P0 BRA `(.L_x_47) ;  /* 0x0000000400380947 */ /* 0x000fea0003800000 */
        /* <DEDUP_REMOVED lines=18> */
.L_x_48:
[----:B0-----:R-:W0:Y:S01]  /*12750*/  LDC.64 R22, c[0x0][0x640] ;  /* 0x00019000ff167b82 */ /* 0x001e220000000a00 */
[-CC-:B------:R-:W-:Y:S01]  /*12760*/  SHF.R.U64 R16, R10, R12.reuse, R11.reuse ;  /* 0x0000000c0a107219 */ /* 0x180fe2000000120b */
[----:B------:R-:W-:Y:S01]  /*12770*/  IMAD.MOV.U32 R6, RZ, RZ, R20 ;  /* 0x000000ffff067224 */ /* 0x000fe200078e0014 */
[----:B------:R-:W-:Y:S02]  /*12780*/  SHF.R.U32.HI R0, RZ, R12, R11 ;  /* 0x0000000cff007219 */ /* 0x000fe4000001160b */
[----:B------:R-:W-:-:S03]  /*12790*/  IADD3 R5, P0, RZ, -R16, RZ ;  /* 0x80000010ff057210 */ /* 0x000fc60007f1e0ff */
[----:B------:R-:W1:Y:S02]  /*127a0*/  LDC R8, c[0x0][0x618] ;  /* 0x00018600ff087b82 */ /* 0x000e640000000800 */
[----:B------:R-:W-:-:S04]  /*127b0*/  IMAD.X R7, RZ, RZ, ~R0, P0 ;  /* 0x000000ffff077224 */ /* 0x000fc800000e0e00 */
[-C--:B------:R-:W-:Y:S02]  /*127c0*/  IMAD R0, R7, R18.reuse, RZ ;  /* 0x0000001207007224 */ /* 0x080fe400078e02ff */
[----:B------:R-:W2:Y:S01]  /*127d0*/  LDC R10, c[0x0][0x608] ;  /* 0x00018200ff0a7b82 */ /* 0x000ea20000000800 */
[----:B------:R-:W-:Y:S02]  /*127e0*/  IMAD.MOV.U32 R7, RZ, RZ, R163 ;  /* 0x000000ffff077224 */ /* 0x000fe400078e00a3 */
[----:B------:R-:W-:-:S05]  /*127f0*/  IMAD.WIDE.U32 R6, R5, R18, R6 ;  /* 0x0000001205067225 */ /* 0x000fca00078e0006 */
[----:B------:R-:W3:Y:S01]  /*12800*/  LDC R21, c[0x0][0x658] ;  /* 0x00019600ff157b82 */ /* 0x000ee20000000800 */
[----:B------:R-:W-:Y:S01]  /*12810*/  IMAD R5, R5, R19, R0 ;  /* 0x0000001305057224 */ /* 0x000fe200078e0200 */
[----:B0-----:R-:W-:-:S03]  /*12820*/  ISETP.NE.U32.AND P0, PT, R22, RZ, PT ;  /* 0x000000ff1600720c */ /* 0x001fc60003f05070 */
[----:B------:R-:W-:Y:S01]  /*12830*/  IMAD.IADD R5, R7, 0x1, R5 ;  /* 0x0000000107057824 */ /* 0x000fe200078e0205 */
[----:B------:R-:W-:Y:S02]  /*12840*/  ISETP.NE.AND.EX P0, PT, R23, RZ, PT, P0 ;  /* 0x000000ff1700720c */ /* 0x000fe40003f05300 */
[----:B------:R-:W0:Y:S02]  /*12850*/  LDC R19, c[0x0][0x600] ;  /* 0x00018000ff137b82 */ /* 0x000e240000000800 */
[-CC-:B-1----:R-:W-:Y:S01]  /*12860*/  SHF.R.U64 R12, R6, R8.reuse, R5.reuse ;  /* 0x00000008060c7219 */ /* 0x182fe20000001205 */
[----:B------:R-:W-:Y:S01]  /*12870*/  IMAD.MOV.U32 R6, RZ, RZ, -0x1 ;  /* 0xffffffffff067424 */ /* 0x000fe200078e00ff */
[----:B------:R-:W-:-:S04]  /*12880*/  SHF.R.U32.HI R5, RZ, R8, R5 ;  /* 0x00000008ff057219 */ /* 0x000fc80000011605 */
[----:B------:R-:W1:Y:S01]  /*12890*/  LDC R20, c[0x0][0x648] ;  /* 0x00019200ff147b82 */ /* 0x000e620000000800 */
[-CC-:B--2---:R-:W-:Y:S02]  /*128a0*/  SHF.R.U64 R17, R12, R10.reuse, R5.reuse ;  /* 0x0000000a0c117219 */ /* 0x184fe40000001205 */
[----:B------:R-:W-:-:S05]  /*128b0*/  SHF.R.U32.HI R0, RZ, R10, R5 ;  /* 0x0000000aff007219 */ /* 0x000fca0000011605 */
[----:B------:R-:W2:Y:S01]  /*128c0*/  LDC R24, c[0x0][0x638] ;  /* 0x00018e00ff187b82 */ /* 0x000ea20000000800 */
[-C--:B---3--:R-:W-:Y:S02]  /*128d0*/  SHF.L.U32 R6, R6, R21.reuse, RZ ;  /* 0x0000001506067219 */ /* 0x088fe400000006ff */
[-CC-:B------:R-:W-:Y:S02]  /*128e0*/  SHF.R.U64 R18, R17, R21.reuse, R0.reuse ;  /* 0x0000001511127219 */ /* 0x180fe40000001200 */
[----:B------:R-:W-:Y:S01]  /*128f0*/  SHF.R.U32.HI R7, RZ, R21, R0 ;  /* 0x00000015ff077219 */ /* 0x000fe20000011600 */
[----:B------:R-:W-:Y:S01]  /*12900*/  IMAD.MOV.U32 R0, RZ, RZ, 0x1 ;  /* 0x00000001ff007424 */ /* 0x000fe200078e00ff */
[----:B------:R-:W-:Y:S01]  /*12910*/  LOP3.LUT R26, RZ, R6, RZ, 0x33, !PT ;  /* 0x00000006ff1a7212 */ /* 0x000fe200078e33ff */
        /* <DEDUP_REMOVED lines=13> */
.L_x_49:
[----:B------:R-:W4:Y:S01]  /*129f0*/  LDC R5, c[0x0][0x65c] ;  /* 0x00019700ff057b82 */ /* 0x000f220000000800 */
[----:B-1----:R-:W-:Y:S01]  /*12a00*/  SHF.R.U64 R3, R6, R20, R7 ;  /* 0x0000001406037219 */ /* 0x002fe20000001207 */
[----:B0-----:R-:W-:Y:S01]  /*12a10*/  VIADD R7, R19, 0xffffffff ;  /* 0xffffffff13077836 */ /* 0x001fe20000000000 */
[----:B------:R-:W-:Y:S01]  /*12a20*/  SHF.L.U32 R21, R0, R21, RZ ;  /* 0x0000001500157219 */ /* 0x000fe200000006ff */
[----:B------:R-:W-:Y:S01]  /*12a30*/  IMAD.MOV.U32 R6, RZ, RZ, R16 ;  /* 0x000000ffff067224 */ /* 0x000fe200078e0010 */
[----:B------:R-:W-:Y:S02]  /*12a40*/  LOP3.LUT R0, R17, R26, RZ, 0xc0, !PT ;  /* 0x0000001a11007212 */ /* 0x000fe400078ec0ff */
[----:B------:R-:W-:Y:S02]  /*12a50*/  LOP3.LUT R7, R12, R7, RZ, 0xc0, !PT ;  /* 0x000000070c077212 */ /* 0x000fe400078ec0ff */
[----:B----4-:R-:W-:Y:S01]  /*12a60*/  ISETP.NE.AND P0, PT, R5, 0x1, PT ;  /* 0x000000010500780c */ /* 0x010fe20003f05270 */
[----:B------:R-:W-:-:S02]  /*12a70*/  IMAD.MOV R5, RZ, RZ, -R3 ;  /* 0x000000ffff057224 */ /* 0x000fc400078e0a03 */
[----:B------:R-:W-:Y:S02]  /*12a80*/  IMAD R3, R21, R3, R0 ;  /* 0x0000000315037224 */ /* 0x000fe400078e0200 */
[----:B--2---:R-:W-:-:S04]  /*12a90*/  IMAD R0, R5, R24, R18 ;  /* 0x0000001805007224 */ /* 0x004fc800078e0212 */
[----:B------:R-:W-:-:S04]  /*12aa0*/  IMAD R5, R0, R19, R7 ;  /* 0x0000001300057224 */ /* 0x000fc800078e0207 */
[----:B------:R-:W-:Y:S02]  /*12ab0*/  @P0 IMAD R4, R13, R14, R2 ;  /* 0x0000000e0d040224 */ /* 0x000fe400078e0202 */
[----:B------:R-:W-:Y:S02]  /*12ac0*/  IMAD.MOV.U32 R2, RZ, RZ, 0x1 ;  /* 0x00000001ff027424 */ /* 0x000fe400078e00ff */
[----:B---3--:R-:W-:-:S03]  /*12ad0*/  IMAD R4, R3, R25, R4 ;  /* 0x0000001903047224 */ /* 0x008fc600078e0204 */
[----:B------:R-:W-:Y:S02]  /*12ae0*/  PRMT R0, R2, 0x7610, R0 ;  /* 0x0000761002007816 */ /* 0x000fe40000000000 */
[----:B------:R-:W-:Y:S02]  /*12af0*/  SEL R7, R5, R4, !P0 ;  /* 0x0000000405077207 */ /* 0x000fe40004000000 */
[----:B------:R-:W-:-:S07]  /*12b00*/  SEL R5, R4, R5, !P0 ;  /* 0x0000000504057207 */ /* 0x000fce0004000000 */
.L_x_47:
[----:B------:R-:W-:-:S08]  /*12b10*/  NOP ;  /* 0x0000000000007918 */ /* 0x000fd00000000000 */
[----:B0-----:R-:W0:-:S00]  /*12b20*/  USETMAXREG.DEALLOC.CTAPOOL 0x28 ;  /* 0x00000028000079c8 */ /* 0x001e0000080e0500 */
[----:B------:R-:W-:-:S13]  /*12b30*/  ISETP.NE.AND P0, PT, RZ, UR6, PT ;  /* 0x00000006ff007c0c */ /* 0x000fda000bf05270 */
[----:B------:R-:W-:Y:S05]  /*12b40*/  @P0 EXIT ;  /* 0x000000000000094d */ /* 0x000fea0003800000 */
[----:B0-----:R-:W-:Y:S01]  /*12b50*/  LOP3.LUT P0, RZ, R0, 0xff, RZ, 0xc0, !PT ;  /* 0x000000ff00ff7812 */ /* 0x001fe2000780c0ff */
[----:B------:R-:W-:Y:S02]  /*12b60*/  IMAD.MOV.U32 R0, RZ, RZ, 0x1 ;  /* 0x00000001ff007424 */ /* 0x000fe400078e00ff */
[----:B------:R-:W-:-:S10]  /*12b70*/  IMAD.MOV.U32 R9, RZ, RZ, RZ ;  /* 0x000000ffff097224 */ /* 0x000fd400078e00ff */
[----:B------:R-:W-:Y:S05]  /*12b80*/  @!P0 BRA `(.L_x_50) ;  /* 0x0000000c00608947 */ /* 0x000fea0003800000 */
[----:B------:R-:W0:Y:S01]  /*12b90*/  S2R R8, SR_CgaCtaId ;  /* 0x0000000000087919 */ /* 0x000e220000008800 */
[----:B------:R-:W-:Y:S01]  /*12ba0*/  ULDC UR4, c[0x0][0x28c] ;  /* 0x0000a30000047ab9 */ /* 0x000fe20000000800 */
[----:B------:R-:W-:Y:S01]  /*12bb0*/  ULDC UR5, c[0x0][0x600] ;  /* 0x0001800000057ab9 */ /* 0x000fe20000000800 */
[----:B------:R-:W-:Y:S01]  /*12bc0*/  UIADD3 UR10, UR4, 0x1f, URZ ;  /* 0x0000001f040a7890 */ /* 0x000fe2000fffe03f */
[----:B------:R-:W-:Y:S01]  /*12bd0*/  BSSY B0, `(.L_x_50) ;  /* 0x00000d3000007945 */ /* 0x000fe20003800000 */
[----:B------:R-:W-:Y:S01]  /*12be0*/  ULDC UR6, c[0x0][0x658] ;  /* 0x0001960000067ab9 */ /* 0x000fe20000000800 */
[----:B------:R-:W-:Y:S01]  /*12bf0*/  UMOV UR11, 0x1 ;  /* 0x00000001000b7882 */ /* 0x000fe20000000000 */
[----:B------:R-:W-:Y:S01]  /*12c00*/  UIADD3 UR4, UR5, -0x1, URZ ;  /* 0xffffffff05047890 */ /* 0x000fe2000fffe03f */
[----:B------:R-:W-:Y:S01]  /*12c10*/  IMAD.MOV.U32 R11, RZ, RZ, 0x1 ;  /* 0x00000001ff0b7424 */ /* 0x000fe200078e00ff */
[----:B------:R-:W-:Y:S01]  /*12c20*/  UMOV UR9, 0xffffffff ;  /* 0xffffffff00097882 */ /* 0x000fe20000000000 */
[----:B------:R-:W-:Y:S01]  /*12c30*/  USHF.L.U32 UR5, UR11, UR6, URZ ;  /* 0x000000060b057299 */ /* 0x000fe2000800063f */
[----:B------:R-:W-:Y:S01]  /*12c40*/  IMAD.MOV.U32 R0, RZ, RZ, 0x1 ;  /* 0x00000001ff007424 */ /* 0x000fe200078e00ff */
[----:B------:R-:W-:Y:S01]  /*12c50*/  USHF.R.S32.HI UR11, URZ, 0x1f, UR10 ;  /* 0x0000001f3f0b7899 */ /* 0x000fe2000801140a */
[----:B------:R-:W-:Y:S01]  /*12c60*/  IMAD.MOV.U32 R9, RZ, RZ, RZ ;  /* 0x000000ffff097224 */ /* 0x000fe200078e00ff */
[----:B------:R-:W-:Y:S01]  /*12c70*/  ULDC UR8, c[0x0][0xc] ;  /* 0x0000030000087ab9 */ /* 0x000fe20000000800 */
[----:B------:R-:W-:-:S02]  /*12c80*/  USHF.L.U32 UR12, UR9, UR6, URZ ;  /* 0x00000006090c7299 */ /* 0x000fc4000800063f */
[----:B------:R-:W-:Y:S01]  /*12c90*/  ULEA.HI UR11, UR11, UR10, URZ, 0x5 ;  /* 0x0000000a0b0b7291 */ /* 0x000fe2000f8f283f */
[----:B------:R-:W-:Y:S01]  /*12ca0*/  ULDC UR9, c[0x0][0x10] ;  /* 0x0000040000097ab9 */ /* 0x000fe20000000800 */
[----:B------:R-:W-:Y:S01]  /*12cb0*/  ULDC UR6, c[0x0][0x14] ;  /* 0x0000050000067ab9 */ /* 0x000fe20000000800 */
[----:B------:R-:W-:Y:S02]  /*12cc0*/  UIMAD.WIDE.U32 UR8, UR8, UR9, URZ ;  /* 0x00000009080872a5 */ /* 0x000fe4000f8e003f */
[----:B------:R-:W-:Y:S02]  /*12cd0*/  USHF.R.S32.HI UR19, URZ, 0x5, UR11 ;  /* 0x000000053f137899 */ /* 0x000fe4000801140b */
[----:B------:R-:W-:Y:S02]  /*12ce0*/  UIMAD.WIDE.U32 UR22, UR8, UR6, URZ ;  /* 0x00000006081672a5 */ /* 0x000fe4000f8e003f */
[----:B------:R-:W-:Y:S02]  /*12cf0*/  UIMAD UR13, UR9, UR6, URZ ;  /* 0x00000006090d72a4 */ /* 0x000fe4000f8e023f */
[----:B------:R-:W-:-:S02]  /*12d00*/  ULOP3.LUT UR26, UR7, 0x2, URZ, 0xfc, !UPT ;  /* 0x00000002071a7892 */ /* 0x000fc4000f8efc3f */
[----:B------:R-:W-:Y:S01]  /*12d10*/  ULOP3.LUT UR20, URZ, UR12, URZ, 0x33, !UPT ;  /* 0x0000000c3f147292 */ /* 0x000fe2000f8e333f */
[----:B0-----:R-:W-:Y:S01]  /*12d20*/  LOP3.LUT R8, R8, 0x1, RZ, 0xc0, !PT ;  /* 0x0000000108087812 */ /* 0x001fe200078ec0ff */
[----:B------:R-:W-:Y:S02]  /*12d30*/  UIADD3 UR13, UR23, UR13, URZ ;  /* 0x0000000d170d7290 */ /* 0x000fe4000fffe03f */
[----:B------:R-:W-:Y:S01]  /*12d40*/  UIADD3 UR27, UR19, 0x1, URZ ;  /* 0x00000001131b7890 */ /* 0x000fe2000fffe03f */
[----:B------:R-:W-:-:S11]  /*12d50*/  ULDC.64 UR24, c[0x0][0x198] ;  /* 0x0000660000187ab9 */ /* 0x000fd60000000a00 */
.L_x_61:
[----:B------:R-:W-:-:S03]  /*12d60*/  UMOV UR6, 0xffffffff ;  /* 0xffffffff00067882 */ /* 0x000fc60000000000 */
[----:B------:R-:W-:Y:S05]  /*12d70*/  BRA.DIV UR6, `(.L_x_51) ;  /* 0x00000016066c7947 */ /* 0x000fea000b800000 */
[----:B------:R-:W-:-:S13]  /*12d80*/  ELECT P0, URZ, PT ;  /* 0x00000000003f782f */ /* 0x000fda0003800000 */
.L_x_83:
[----:B------:R-:W0:Y:S01]  /*12d90*/  LDC R2, c[0x0][0x28c] ;  /* 0x0000a300ff027b82 */ /* 0x000e220000000800 */
[----:B------:R-:W-:Y:S01]  /*12da0*/  BSSY B1, `(.L_x_52) ;  /* 0x000003b000017945 */ /* 0x000fe20003800000 */
[----:B0-----:R-:W-:-:S13]  /*12db0*/  ISETP.LT.OR P0, PT, R2, 0x1, !P0 ;  /* 0x000000010200780c */ /* 0x001fda0004701670 */
[----:B------:R-:W-:Y:S05]  /*12dc0*/  @P0 BRA `(.L_x_53) ;  /* 0x0000000000e00947 */ /* 0x000fea0003800000 */
[----:B------:R-:W-:Y:S02]  /*12dd0*/  IMAD R7, R7, 0x2, R8 ;  /* 0x0000000207077824 */ /* 0x000fe400078e0208 */
[----:B------:R-:W-:Y:S02]  /*12de0*/  IMAD R10, R5, 0x180, RZ ;  /* 0x00000180050a7824 */ /* 0x000fe400078e02ff */
[----:B------:R-:W-:Y:S02]  /*12df0*/  IMAD.MOV.U32 R14, RZ, RZ, RZ ;  /* 0x000000ffff0e7224 */ /* 0x000fe400078e00ff */
[----:B------:R-:W-:Y:S02]  /*12e00*/  IMAD.U32 R15, RZ, RZ, UR27 ;  /* 0x0000001bff0f7e24 */ /* 0x000fe4000f8e00ff */
[----:B------:R-:W-:Y:S02]  /*12e10*/  IMAD.MOV.U32 R2, RZ, RZ, R0 ;  /* 0x000000ffff027224 */ /* 0x000fe400078e0000 */
[----:B------:R-:W-:-:S02]  /*12e20*/  IMAD.MOV.U32 R3, RZ, RZ, R9 ;  /* 0x000000ffff037224 */ /* 0x000fc400078e0009 */
[----:B------:R-:W-:-:S07]  /*12e30*/  IMAD R7, R7, 0x28, RZ ;  /* 0x0000002807077824 */ /* 0x000fce00078e02ff */
.L_x_56:
[----:B------:R-:W0:Y:S01]  /*12e40*/  S2R R5, SR_CgaCtaId ;  /* 0x0000000000057919 */ /* 0x000e220000008800 */
[----:B------:R-:W-:Y:S01]  /*12e50*/  MOV R4, 0x400 ;  /* 0x0000040000047802 */ /* 0x000fe20000000f00 */
[----:B------:R-:W1:Y:S03]  /*12e60*/  S2R R16, SR_TID.X ;  /* 0x0000000000107919 */ /* 0x000e660000002100 */
[----:B0-----:R-:W-:Y:S02]  /*12e70*/  LEA R12, R5, R4, 0x18 ;  /* 0x00000004050c7211 */ /* 0x001fe400078ec0ff */
[----:B------:R-:W-:Y:S02]  /*12e80*/  SHF.L.U32 R4, R2, 0x1f, RZ ;  /* 0x0000001f02047819 */ /* 0x000fe400000006ff */
[----:B-1----:R-:W-:Y:S01]  /*12e90*/  LOP3.LUT P1, RZ, R16, 0x7f, RZ, 0xc0, !PT ;  /* 0x0000007f10ff7812 */ /* 0x002fe2000782c0ff */
[----:B------:R-:W-:-:S04]  /*12ea0*/  IMAD R13, R3, 0x8, R12 ;  /* 0x00000008030d7824 */ /* 0x000fc800078e020c */
[----:B------:R-:W0:Y:S08]  /*12eb0*/  SYNCS.PHASECHK.TRANS64.TRYWAIT P0, [R13+URZ+0x78], R4 ;  /* 0x000078040d0075a7 */ /* 0x000e30000800017f */
[----:B------:R-:W1:Y:S01]  /*12ec0*/  @!P1 LDC R5, c[0x0][0x500] ;  /* 0x00014000ff059b82 */ /* 0x000e620000000800 */
[----:B0-----:R-:W-:Y:S05]  /*12ed0*/  @!P0 BRA `(.L_x_54) ;  /* 0x0000001400348947 */ /* 0x001fea0003800000 */
.L_x_84:
[----:B------:R-:W-:Y:S01]  /*12ee0*/  UPRMT UR6, UR26, 0x9910, URZ ;  /* 0x000099101a067896 */ /* 0x000fe2000800003f */
[----:B-1----:R1:W-:Y:S03]  /*12ef0*/  @!P1 SYNCS.ARRIVE.TRANS64 RZ, [R13+URZ], R5 ;  /* 0x000000050dff99a7 */ /* 0x0023e6000800003f */
[----:B------:R-:W-:-:S06]  /*12f00*/  UISETP.NE.AND UP0, UPT, UR6, 0x2, UPT ;  /* 0x000000020600788c */ /* 0x000fcc000bf05270 */
[----:B------:R-:W-:-:S13]  /*12f10*/  PLOP3.LUT P0, PT, PT, PT, UP0, 0x80, 0x0 ;  /* 0x000000000000781c */ /* 0x000fda0003f0f008 */
[----:B-1----:R-:W-:Y:S05]  /*12f20*/  @P0 BRA `(.L_x_55) ;  /* 0x0000000000040947 */ /* 0x002fea0003800000 */
[----:B------:R-:W-:Y:S01]  /*12f30*/  BPT.TRAP 0x1 ;  /* 0x000000040000795c */ /* 0x000fe20000300000 */
.L_x_55:
[----:B0-----:R-:W-:Y:S01]  /*12f40*/  IMAD R4, R3, 0x2, R8 ;  /* 0x0000000203047824 */ /* 0x001fe200078e0208 */
[----:B------:R-:W-:Y:S01]  /*12f50*/  R2UR UR9, R13 ;  /* 0x000000000d0972ca */ /* 0x000fe200000e0000 */
[--C-:B------:R-:W-:Y:S01]  /*12f60*/  IMAD R5, R3, 0x3000, R12.reuse ;  /* 0x0000300003057824 */ /* 0x100fe200078e020c */
[----:B------:R-:W-:Y:S01]  /*12f70*/  UIADD3 UR14, UP0, UR24, 0xf0, URZ ;  /* 0x000000f0180e7890 */ /* 0x000fe2000ff1e03f */
[----:B------:R-:W-:Y:S01]  /*12f80*/  IMAD R4, R4, 0x500, R12 ;  /* 0x0000050004047824 */ /* 0x000fe200078e020c */
[----:B------:R-:W-:Y:S01]  /*12f90*/  R2UR UR11, R10 ;  /* 0x000000000a0b72ca */ /* 0x000fe200000e0000 */
[----:B------:R-:W-:Y:S01]  /*12fa0*/  VIADD R15, R15, 0xffffffff ;  /* 0xffffffff0f0f7836 */ /* 0x000fe20000000000 */
[----:B------:R-:W-:Y:S01]  /*12fb0*/  R2UR UR6, R5 ;  /* 0x00000000050672ca */ /* 0x000fe200000e0000 */
[----:B------:R-:W-:Y:S01]  /*12fc0*/  UIADD3 UR28, UP1, UR24, 0x1f0, URZ ;  /* 0x000001f0181c7890 */ /* 0x000fe2000ff3e03f */
[----:B------:R-:W-:Y:S01]  /*12fd0*/  R2UR UR8, R4 ;  /* 0x00000000040872ca */ /* 0x000fe200000e0000 */
[----:B------:R-:W-:Y:S01]  /*12fe0*/  UIADD3.X UR15, URZ, UR25, URZ, UP0, !UPT ;  /* 0x000000193f0f7290 */ /* 0x000fe200087fe43f */
[----:B------:R-:W-:Y:S01]  /*12ff0*/  R2UR UR10, R14 ;  /* 0x000000000e0a72ca */ /* 0x000fe200000e0000 */
[----:B------:R-:W-:Y:S01]  /*13000*/  VIADD R3, R3, 0x1 ;  /* 0x0000000103037836 */ /* 0x000fe20000000000 */
[----:B------:R-:W-:Y:S01]  /*13010*/  R2UR UR12, R6 ;  /* 0x00000000060c72ca */ /* 0x000fe200000e0000 */
[----:B------:R-:W-:Y:S01]  /*13020*/  UIADD3.X UR29, URZ, UR25, URZ, UP1, !UPT ;  /* 0x000000193f1d7290 */ /* 0x000fe20008ffe43f */
[----:B------:R-:W-:Y:S01]  /*13030*/  R2UR UR21, R7 ;  /* 0x00000000071572ca */ /* 0x000fe200000e0000 */
[----:B------:R-:W-:Y:S01]  /*13040*/  UMOV UR16, 0x0 ;  /* 0x0000000000107882 */ /* 0x000fe20000000000 */
[----:B------:R-:W-:Y:S01]  /*13050*/  ISETP.GT.AND P1, PT, R15, 0x1, PT ;  /* 0x000000010f00780c */ /* 0x000fe20003f24270 */
[----:B------:R-:W-:Y:S01]  /*13060*/  UMOV UR17, 0x10000000 ;  /* 0x1000000000117882 */ /* 0x000fe20000000000 */
[C---:B------:R-:W-:Y:S01]  /*13070*/  ISETP.NE.AND P0, PT, R3.reuse, 0xf, PT ;  /* 0x0000000f0300780c */ /* 0x040fe20003f05270 */
[----:B------:R-:W-:Y:S01]  /*13080*/  UIADD3 UR6, UR6, 0x200, URZ ;  /* 0x0000020006067890 */ /* 0x000fe2000fffe03f */
[----:B------:R-:W-:Y:S01]  /*13090*/  VIADD R14, R14, 0x20 ;  /* 0x000000200e0e7836 */ /* 0x000fe20000000000 */
[----:B------:R-:W-:Y:S01]  /*130a0*/  UIADD3 UR18, UR8, 0x2d200, URZ ;  /* 0x0002d20008127890 */ /* 0x000fe2000fffe03f */
[----:B------:R-:W-:Y:S01]  /*130b0*/  SEL R5, RZ, 0x1, P0 ;  /* 0x00000001ff057807 */ /* 0x000fe20000000000 */
[----:B------:R-:W-:Y:S01]  /*130c0*/  UMOV UR30, 0x30000 ;  /* 0x00030000001e7882 */ /* 0x000fe20000000000 */
[----:B------:R-:W-:-:S02]  /*130d0*/  SEL R3, R3, RZ, P0 ;  /* 0x000000ff03037207 */ /* 0x000fc40000000000 */
[----:B------:R-:W-:Y:S01]  /*130e0*/  UMOV UR8, UR6 ;  /* 0x0000000600087c82 */ /* 0x000fe20008000000 */
[----:B------:R-:W-:Y:S01]  /*130f0*/  LOP3.LUT R2, R2, R5, RZ, 0x3c, !PT ;  /* 0x0000000502027212 */ /* 0x000fe200078e3cff */
[----:B------:R0:W-:Y:S02]  /*13100*/  UTMALDG.3D [UR8], [UR14], desc[UR16] ;  /* 0x000010080e0075b4 */ /* 0x0001e40008011000 */
[----:B0-----:R-:W-:Y:S01]  /*13110*/  UMOV UR8, UR18 ;  /* 0x0000001200087c82 */ /* 0x001fe20008000000 */
[----:B------:R-:W-:Y:S02]  /*13120*/  UMOV UR11, UR21 ;  /* 0x00000015000b7c82 */ /* 0x000fe40008000000 */
[----:B------:R0:W-:Y:S02]  /*13130*/  UTMALDG.3D.MULTICAST [UR8], [UR28], UR30, desc[UR16] ;  /* 0x000010081c0073b4 */ /* 0x0001e4000801181e */
[----:B0-----:R-:W-:Y:S05]  /*13140*/  @P1 BRA `(.L_x_56) ;  /* 0xfffffffc003c1947 */ /* 0x001fea000383ffff */
.L_x_53:
[----:B------:R-:W-:Y:S05]  /*13150*/  BSYNC B1 ;  /* 0x0000000000017941 */ /* 0x000fea0003800000 */
.L_x_52:
[----:B------:R-:W2:Y:S01]  /*13160*/  LDL.LU R17, [R1+0x4c] ;  /* 0x00004c0001117983 */ /* 0x000ea20000300800 */
[----:B------:R-:W-:Y:S01]  /*13170*/  LOP3.LUT P1, RZ, R11, 0xff, RZ, 0xc0, !PT ;  /* 0x000000ff0bff7812 */ /* 0x000fe2000782c0ff */
[----:B------:R-:W-:Y:S01]  /*13180*/  VIADD R4, R9, UR19 ;  /* 0x0000001309047c36 */ /* 0x000fe20008000000 */
[----:B------:R-:W-:Y:S01]  /*13190*/  ULDC.64 UR8, c[0x0][0x650] ;  /* 0x0001940000087ab9 */ /* 0x000fe20000000a00 */
[----:B------:R-:W3:Y:S01]  /*131a0*/  LDL.LU R16, [R1+0x50] ;  /* 0x0000500001107983 */ /* 0x000ee20000300800 */
[----:B------:R-:W-:Y:S01]  /*131b0*/  IMAD.U32 R6, RZ, RZ, UR19 ;  /* 0x00000013ff067e24 */ /* 0x000fe2000f8e00ff */
[----:B------:R-:W-:Y:S01]  /*131c0*/  UISETP.GE.U32.AND UP0, UPT, UR19, 0xf, UPT ;  /* 0x0000000f1300788c */ /* 0x000fe2000bf06070 */
[----:B------:R-:W-:Y:S01]  /*131d0*/  ISETP.GT.U32.AND P0, PT, R4, 0xe, PT ;  /* 0x0000000e0400780c */ /* 0x000fe20003f04070 */
[----:B------:R-:W-:Y:S01]  /*131e0*/  BSSY B1, `(.L_x_57) ;  /* 0x000006f000017945 */ /* 0x000fe20003800000 */
[----:B------:R-:W-:Y:S01]  /*131f0*/  IMAD.MOV.U32 R7, RZ, RZ, -0x1 ;  /* 0xffffffffff077424 */ /* 0x000fe200078e00ff */
[----:B------:R-:W-:-:S02]  /*13200*/  PRMT R11, RZ, 0x7610, R11 ;  /* 0x00007610ff0b7816 */ /* 0x000fc4000000000b */
[----:B------:R-:W-:Y:S01]  /*13210*/  ISETP.LT.U32.AND P0, PT, R6, 0xf, P0 ;  /* 0x0000000f0600780c */ /* 0x000fe20000701070 */
[----:B------:R-:W-:Y:S01]  /*13220*/  IMAD.MOV.U32 R6, RZ, RZ, -0x1 ;  /* 0xffffffffff067424 */ /* 0x000fe200078e00ff */
[----:B------:R-:W0:Y:S01]  /*13230*/  @P1 S2R R3, SR_CgaCtaId ;  /* 0x0000000000031919 */ /* 0x000e220000008800 */
[----:B------:R-:W-:Y:S02]  /*13240*/  @P1 MOV R2, 0x400 ;  /* 0x0000040000021802 */ /* 0x000fe40000000f00 */
[----:B------:R-:W-:Y:S02]  /*13250*/  PLOP3.LUT P2, PT, PT, PT, UP0, 0x80, 0x0 ;  /* 0x000000000000781c */ /* 0x000fe40003f4f008 */
[----:B0-----:R-:W-:Y:S01]  /*13260*/  @P1 LEA R5, R3, R2, 0x18 ;  /* 0x0000000203051211 */ /* 0x001fe200078ec0ff */
[----:B------:R-:W-:-:S03]  /*13270*/  IMAD.WIDE.U32 R2, R4, -0x77777777, RZ ;  /* 0x8888888904027825 */ /* 0x000fc600078e00ff */
[----:B------:R0:W-:Y:S01]  /*13280*/  @P1 SYNCS.ARRIVE.TRANS64.A1T0 RZ, [R5+URZ+0x108], RZ ;  /* 0x000108ff05ff19a7 */ /* 0x0001e2000810003f */
[----:B------:R-:W-:Y:S02]  /*13290*/  PRMT R2, RZ, 0x7610, R2 ;  /* 0x00007610ff027816 */ /* 0x000fe40000000002 */
[----:B0-----:R-:W-:Y:S02]  /*132a0*/  SHF.R.U32.HI R5, RZ, 0x3, R3 ;  /* 0x00000003ff057819 */ /* 0x001fe40000011603 */
[----:B------:R-:W-:-:S03]  /*132b0*/  SEL R3, RZ, 0x1, !P0 ;  /* 0x00000001ff037807 */ /* 0x000fc60004000000 */
[----:B------:R-:W-:Y:S01]  /*132c0*/  IMAD R9, R5, -0xf, R4 ;  /* 0xfffffff105097824 */ /* 0x000fe200078e0204 */
[----:B------:R-:W-:-:S04]  /*132d0*/  LOP3.LUT R0, R0, R3, RZ, 0x3c, !PT ;  /* 0x0000000300007212 */ /* 0x000fc800078e3cff */
[----:B------:R-:W-:Y:S01]  /*132e0*/  @P2 LOP3.LUT R0, R0, 0x1, R5, 0x78, !PT ;  /* 0x0000000100002812 */ /* 0x000fe200078e7805 */
[----:B------:R-:W-:Y:S01]  /*132f0*/  IMAD.MOV.U32 R5, RZ, RZ, -0x1 ;  /* 0xffffffffff057424 */ /* 0x000fe200078e00ff */
[----:B---3--:R-:W-:-:S04]  /*13300*/  IADD3 R16, P1, R16, UR22, RZ ;  /* 0x0000001610107c10 */ /* 0x008fc8000ff3e0ff */
[----:B--2---:R-:W-:Y:S01]  /*13310*/  IADD3.X R17, R17, UR13, RZ, P1, !PT ;  /* 0x0000000d11117c10 */ /* 0x004fe20008ffe4ff */
[----:B------:R0:W-:Y:S01]  /*13320*/  STL [R1+0x50], R16 ;  /* 0x0000501001007387 */ /* 0x0001e20000100800 */
[----:B------:R-:W-:-:S03]  /*13330*/  ISETP.GE.U32.AND P0, PT, R16, UR8, PT ;  /* 0x0000000810007c0c */ /* 0x000fc6000bf06070 */
[----:B------:R0:W-:Y:S01]  /*13340*/  STL [R1+0x4c], R17 ;  /* 0x00004c1101007387 */ /* 0x0001e20000100800 */
[----:B------:R-:W-:-:S13]  /*13350*/  ISETP.GE.U32.AND.EX P0, PT, R17, UR9, PT, P0 ;  /* 0x0000000911007c0c */ /* 0x000fda000bf06100 */
[----:B0-----:R-:W-:Y:S05]  /*13360*/  @P0 BRA `(.L_x_58) ;  /* 0x0000000400580947 */ /* 0x001fea0003800000 */
[----:B------:R-:W-:Y:S01]  /*13370*/  ULDC.64 UR8, c[0x0][0x628] ;  /* 0x00018a0000087ab9 */ /* 0x000fe20000000a00 */
[----:B------:R-:W0:Y:S01]  /*13380*/  S2R R12, SR_CTAID.X ;  /* 0x00000000000c7919 */ /* 0x000e220000002500 */
[----:B------:R-:W-:Y:S01]  /*13390*/  ISETP.NE.U32.AND P0, PT, RZ, UR8, PT ;  /* 0x00000008ff007c0c */ /* 0x000fe2000bf05070 */
[----:B------:R-:W-:Y:S01]  /*133a0*/  ULDC UR10, c[0x0][0x630] ;  /* 0x00018c00000a7ab9 */ /* 0x000fe20000000800 */
[----:B------:R-:W-:Y:S01]  /*133b0*/  IMAD.MOV.U32 R2, RZ, RZ, R16 ;  /* 0x000000ffff027224 */ /* 0x000fe200078e0010 */
[----:B------:R-:W1:Y:S01]  /*133c0*/  S2R R10, SR_CTAID.Y ;  /* 0x00000000000a7919 */ /* 0x000e620000002600 */
[----:B------:R-:W-:Y:S01]  /*133d0*/  ISETP.NE.AND.EX P0, PT, RZ, UR9, PT, P0 ;  /* 0x00000009ff007c0c */ /* 0x000fe2000bf05300 */
[----:B------:R-:W-:-:S12]  /*133e0*/  IMAD.MOV.U32 R3, RZ, RZ, R17 ;  /* 0x000000ffff037224 */ /* 0x000fd800078e0011 */
[----:B------:R-:W-:Y:S05]  /*133f0*/  @!P0 BRA `(.L_x_59) ;  /* 0x0000000000288947 */ /* 0x000fea0003800000 */
[----:B------:R-:W-:Y:S02]  /*13400*/  ULDC UR6, c[0x0][0x634] ;  /* 0x00018d0000067ab9 */ /* 0x000fe40000000800 */
[----:B------:R-:W-:-:S05]  /*13410*/  IADD3 R7, P0, R16, UR6, RZ ;  /* 0x0000000610077c10 */ /* 0x000fca000ff1e0ff */
[----:B------:R-:W-:-:S04]  /*13420*/  IMAD.X R13, RZ, RZ, R17, P0 ;  /* 0x000000ffff0d7224 */ /* 0x000fc800000e0611 */
[----:B------:R-:W-:-:S04]  /*13430*/  IMAD.WIDE.U32 R4, R13, UR8, RZ ;  /* 0x000000080d047c25 */ /* 0x000fc8000f8e00ff */
[----:B------:R-:W-:-:S04]  /*13440*/  IMAD.WIDE.U32 R4, P0, R7, UR9, R4 ;  /* 0x0000000907047c25 */ /* 0x000fc8000f800004 */
[----:B------:R-:W-:-:S04]  /*13450*/  IMAD.WIDE.U32 R6, R7, UR8, RZ ;  /* 0x0000000807067c25 */ /* 0x000fc8000f8e00ff */
[----:B------:R-:W-:Y:S01]  /*13460*/  IMAD.X R3, RZ, RZ, RZ, P0 ;  /* 0x000000ffff037224 */ /* 0x000fe200000e06ff */
[----:B------:R-:W-:Y:S01]  /*13470*/  IADD3 RZ, P0, R7, R4, RZ ;  /* 0x0000000407ff7210 */ /* 0x000fe20007f1e0ff */
[----:B------:R-:W-:-:S04]  /*13480*/  IMAD.MOV.U32 R2, RZ, RZ, R5 ;  /* 0x000000ffff027224 */ /* 0x000fc800078e0005 */
[----:B------:R-:W-:-:S08]  /*13490*/  IMAD.WIDE.U32.X R2, R13, UR9, R2, P0 ;  /* 0x000000090d027c25 */ /* 0x000fd000080e0402 */
.L_x_59:
[--C-:B------:R-:W-:Y:S01]  /*134a0*/  SHF.R.U64 R6, R2, UR10, R3.reuse ;  /* 0x0000000a02067c19 */ /* 0x100fe20008001203 */
[----:B------:R-:W-:Y:S01]  /*134b0*/  ULDC.64 UR8, c[0x0][0x620] ;  /* 0x0001880000087ab9 */ /* 0x000fe20000000a00 */
[----:B------:R-:W-:Y:S01]  /*134c0*/  SHF.R.U32.HI R2, RZ, UR10, R3 ;  /* 0x0000000aff027c19 */ /* 0x000fe20008011603 */
[----:B------:R-:W-:Y:S01]  /*134d0*/  IMAD.MOV.U32 R3, RZ, RZ, R17 ;  /* 0x000000ffff037224 */ /* 0x000fe200078e0011 */
[----:B------:R-:W-:Y:S01]  /*134e0*/  IADD3 R5, P0, RZ, -R6, RZ ;  /* 0x80000006ff057210 */ /* 0x000fe20007f1e0ff */
[----:B------:R-:W-:Y:S01]  /*134f0*/  ULDC UR6, c[0x0][0x150] ;  /* 0x0000540000067ab9 */ /* 0x000fe20000000800 */
[----:B0-----:R-:W-:Y:S01]  /*13500*/  I2FP.F32.U32 R7, R12 ;  /* 0x0000000c00077245 */ /* 0x001fe20000201000 */
[----:B------:R-:W0:Y:S01]  /*13510*/  LDC R19, c[0x0][0x144] ;  /* 0x00005100ff137b82 */ /* 0x000e220000000800 */
[----:B------:R-:W-:Y:S01]  /*13520*/  ULDC.64 UR10, c[0x0][0x640] ;  /* 0x00019000000a7ab9 */ /* 0x000fe20000000a00 */
[----:B------:R-:W-:Y:S01]  /*13530*/  IMAD.X R2, RZ, RZ, ~R2, P0 ;  /* 0x000000ffff027224 */ /* 0x000fe200000e0e02 */
[----:B------:R-:W-:-:S03]  /*13540*/  ISETP.NE.U32.AND P0, PT, RZ, UR10, PT ;  /* 0x0000000aff007c0c */ /* 0x000fc6000bf05070 */
[----:B------:R-:W-:Y:S01]  /*13550*/  IMAD R4, R2, UR8, RZ ;  /* 0x0000000802047c24 */ /* 0x000fe2000f8e02ff */
[----:B------:R-:W-:Y:S01]  /*13560*/  ISETP.NE.AND.EX P0, PT, RZ, UR11, PT, P0 ;  /* 0x0000000bff007c0c */ /* 0x000fe2000bf05300 */
[----:B------:R-:W-:Y:S01]  /*13570*/  IMAD.MOV.U32 R2, RZ, RZ, R16 ;  /* 0x000000ffff027224 */ /* 0x000fe200078e0010 */
[----:B------:R-:W2:Y:S03]  /*13580*/  LDC R15, c[0x0][0x148] ;  /* 0x00005200ff0f7b82 */ /* 0x000ea60000000800 */
[----:B------:R-:W-:Y:S01]  /*13590*/  IMAD.WIDE.U32 R2, R5, UR8, R2 ;  /* 0x0000000805027c25 */ /* 0x000fe2000f8e0002 */
[----:B------:R-:W-:-:S03]  /*135a0*/  ULDC UR8, c[0x0][0x154] ;  /* 0x0000550000087ab9 */ /* 0x000fc60000000800 */
[----:B------:R-:W-:Y:S02]  /*135b0*/  IMAD R5, R5, UR9, R4 ;  /* 0x0000000905057c24 */ /* 0x000fe4000f8e0204 */
[----:B------:R-:W-:Y:S01]  /*135c0*/  FMUL R4, R7, UR6 ;  /* 0x0000000607047c20 */ /* 0x000fe20008400000 */
[----:B------:R-:W-:Y:S01]  /*135d0*/  ULDC UR6, c[0x0][0x618] ;  /* 0x0001860000067ab9 */ /* 0x000fe20000000800 */
[----:B------:R-:W-:Y:S01]  /*135e0*/  ULDC UR9, c[0x0][0x608] ;  /* 0x0001820000097ab9 */ /* 0x000fe20000000800 */
[----:B------:R-:W-:-:S03]  /*135f0*/  IMAD.IADD R3, R3, 0x1, R5 ;  /* 0x0000000103037824 */ /* 0x000fc600078e0205 */
[----:B------:R-:W3:Y:S02]  /*13600*/  F2I.U32.TRUNC.NTZ R4, R4 ;  /* 0x0000000400047305 */ /* 0x000ee4000020f000 */
[----:B------:R-:W-:Y:S02]  /*13610*/  SHF.R.U64 R7, R2, UR6, R3 ;  /* 0x0000000602077c19 */ /* 0x000fe40008001203 */
[----:B-1----:R-:W-:-:S05]  /*13620*/  I2FP.F32.U32 R2, R10 ;  /* 0x0000000a00027245 */ /* 0x002fca0000201000 */
[----:B------:R-:W-:Y:S01]  /*13630*/  FMUL R5, R2, UR8 ;  /* 0x0000000802057c20 */ /* 0x000fe20008400000 */
[----:B------:R-:W-:Y:S01]  /*13640*/  SHF.R.U32.HI R2, RZ, UR6, R3 ;  /* 0x00000006ff027c19 */ /* 0x000fe20008011603 */
[----:B------:R-:W-:Y:S02]  /*13650*/  ULDC UR6, c[0x0][0x658] ;  /* 0x0001960000067ab9 */ /* 0x000fe40000000800 */
[----:B------:R1:W4:Y:S01]  /*13660*/  F2I.U32.TRUNC.NTZ R16, R5 ;  /* 0x0000000500107305 */ /* 0x000322000020f000 */
[----:B------:R-:W-:Y:S01]  /*13670*/  SHF.R.U64 R14, R7, UR9, R2 ;  /* 0x00000009070e7c19 */ /* 0x000fe20008001202 */
[----:B---3--:R-:W-:Y:S01]  /*13680*/  IMAD.MOV R4, RZ, RZ, -R4 ;  /* 0x000000ffff047224 */ /* 0x008fe200078e0a04 */
[----:B------:R-:W-:-:S03]  /*13690*/  SHF.R.U32.HI R3, RZ, UR9, R2 ;  /* 0x00000009ff037c19 */ /* 0x000fc60008011602 */
[----:B0-----:R-:W-:Y:S01]  /*136a0*/  IMAD R12, R19, R4, R12 ;  /* 0x00000004130c7224 */ /* 0x001fe200078e020c */
[--C-:B------:R-:W-:Y:S02]  /*136b0*/  SHF.R.U64 R13, R14, UR6, R3.reuse ;  /* 0x000000060e0d7c19 */ /* 0x100fe40008001203 */
[----:B------:R-:W-:-:S03]  /*136c0*/  SHF.R.U32.HI R17, RZ, UR6, R3 ;  /* 0x00000006ff117c19 */ /* 0x000fc60008011603 */
[----:B------:R-:W-:Y:S02]  /*136d0*/  IMAD.MOV.U32 R2, RZ, RZ, R13 ;  /* 0x000000ffff027224 */ /* 0x000fe400078e000d */
[----:B------:R-:W-:Y:S01]  /*136e0*/  IMAD.MOV.U32 R3, RZ, RZ, R17 ;  /* 0x000000ffff037224 */ /* 0x000fe200078e0011 */
[----:B-12-4-:R-:W-:Y:S06]  /*136f0*/  @!P0 BRA `(.L_x_60) ;  /* 0x0000000000288947 */ /* 0x016fec0003800000 */
[----:B------:R-:W-:Y:S02]  /*13700*/  ULDC UR6, c[0x0][0x64c] ;  /* 0x0001930000067ab9 */ /* 0x000fe40000000800 */
[----:B------:R-:W-:-:S05]  /*13710*/  IADD3 R3, P0, R13, UR6, RZ ;  /* 0x000000060d037c10 */ /* 0x000fca000ff1e0ff */
[----:B------:R-:W-:-:S04]  /*13720*/  IMAD.X R17, RZ, RZ, R17, P0 ;  /* 0x000000ffff117224 */ /* 0x000fc800000e0611 */
[----:B------:R-:W-:-:S04]  /*13730*/  IMAD.WIDE.U32 R4, R17, UR10, RZ ;  /* 0x0000000a11047c25 */ /* 0x000fc8000f8e00ff */
[----:B------:R-:W-:-:S04]  /*13740*/  IMAD.WIDE.U32 R4, P0, R3, UR11, R4 ;  /* 0x0000000b03047c25 */ /* 0x000fc8000f800004 */
[----:B------:R-:W-:-:S04]  /*13750*/  IMAD.WIDE.U32 R2, R3, UR10, RZ ;  /* 0x0000000a03027c25 */ /* 0x000fc8000f8e00ff */
[----:B------:R-:W-:Y:S01]  /*13760*/  IMAD.MOV.U32 R2, RZ, RZ, R5 ;  /* 0x000000ffff027224 */ /* 0x000fe200078e0005 */
[----:B------:R-:W-:Y:S01]  /*13770*/  IADD3 RZ, P1, R3, R4, RZ ;  /* 0x0000000403ff7210 */ /* 0x000fe20007f3e0ff */
[----:B------:R-:W-:-:S04]  /*13780*/  IMAD.X R3, RZ, RZ, RZ, P0 ;  /* 0x000000ffff037224 */ /* 0x000fc800000e06ff */
[----:B------:R-:W-:-:S08]  /*13790*/  IMAD.WIDE.U32.X R2, R17, UR11, R2, P1 ;  /* 0x0000000b11027c25 */ /* 0x000fd000088e0402 */
.L_x_60:
[----:B------:R-:W0:Y:S01]  /*137a0*/  LDC R4, c[0x0][0x65c] ;  /* 0x00019700ff047b82 */ /* 0x000e220000000800 */
[----:B------:R-:W-:Y:S01]  /*137b0*/  ULDC UR6, c[0x0][0x648] ;  /* 0x0001920000067ab9 */ /* 0x000fe20000000800 */
[----:B------:R-:W-:Y:S01]  /*137c0*/  LOP3.LUT R14, R14, UR20, RZ, 0xc0, !PT ;  /* 0x000000140e0e7c12 */ /* 0x000fe2000f8ec0ff */
[----:B------:R-:W-:Y:S01]  /*137d0*/  IMAD.MOV R16, RZ, RZ, -R16 ;  /* 0x000000ffff107224 */ /* 0x000fe200078e0a10 */
[----:B------:R-:W-:Y:S01]  /*137e0*/  SHF.R.U64 R3, R2, UR6, R3 ;  /* 0x0000000602037c19 */ /* 0x000fe20008001203 */
[----:B------:R-:W-:Y:S01]  /*137f0*/  ULDC UR6, c[0x0][0x638] ;  /* 0x00018e0000067ab9 */ /* 0x000fe20000000800 */
[----:B------:R-:W-:-:S03]  /*13800*/  ULDC UR8, c[0x0][0x610] ;  /* 0x0001840000087ab9 */ /* 0x000fc60000000800 */
[----:B------:R-:W-:Y:S02]  /*13810*/  IMAD.MOV R2, RZ, RZ, -R3 ;  /* 0x000000ffff027224 */ /* 0x000fe400078e0a03 */
[----:B------:R-:W-:Y:S02]  /*13820*/  IMAD R3, R3, UR5, R14 ;  /* 0x0000000503037c24 */ /* 0x000fe4000f8e020e */
[----:B------:R-:W-:Y:S01]  /*13830*/  IMAD R13, R2, UR6, R13 ;  /* 0x00000006020d7c24 */ /* 0x000fe2000f8e020d */
[----:B------:R-:W-:Y:S01]  /*13840*/  ULDC UR6, c[0x0][0x600] ;  /* 0x0001800000067ab9 */ /* 0x000fe20000000800 */
[----:B------:R-:W-:Y:S01]  /*13850*/  IMAD.MOV.U32 R2, RZ, RZ, 0x1 ;  /* 0x00000001ff027424 */ /* 0x000fe200078e00ff */
[----:B0-----:R-:W-:Y:S02]  /*13860*/  ISETP.NE.AND P0, PT, R4, 0x1, PT ;  /* 0x000000010400780c */ /* 0x001fe40003f05270 */
[----:B------:R-:W-:-:S05]  /*13870*/  LOP3.LUT R4, R7, UR4, RZ, 0xc0, !PT ;  /* 0x0000000407047c12 */ /* 0x000fca000f8ec0ff */
[----:B------:R-:W-:-:S06]  /*13880*/  IMAD R13, R13, UR6, R4 ;  /* 0x000000060d0d7c24 */ /* 0x000fcc000f8e0204 */
[----:B------:R-:W-:-:S04]  /*13890*/  @P0 IMAD R12, R15, R16, R10 ;  /* 0x000000100f0c0224 */ /* 0x000fc800078e020a */
[----:B------:R-:W-:-:S05]  /*138a0*/  IMAD R12, R3, UR8, R12 ;  /* 0x00000008030c7c24 */ /* 0x000fca000f8e020c */
[----:B------:R-:W-:Y:S02]  /*138b0*/  SEL R7, R13, R12, !P0 ;  /* 0x0000000c0d077207 */ /* 0x000fe40004000000 */
[----:B------:R-:W-:-:S07]  /*138c0*/  SEL R5, R12, R13, !P0 ;  /* 0x0000000d0c057207 */ /* 0x000fce0004000000 */
.L_x_58:
[----:B------:R-:W-:Y:S05]  /*138d0*/  BSYNC B1 ;  /* 0x0000000000017941 */ /* 0x000fea0003800000 */
.L_x_57:
[----:B------:R-:W-:-:S13]  /*138e0*/  LOP3.LUT P0, RZ, R2, 0xff, RZ, 0xc0, !PT ;  /* 0x000000ff02ff7812 */ /* 0x000fda000780c0ff */
[----:B------:R-:W-:Y:S05]  /*138f0*/  @P0 BRA `(.L_x_61) ;  /* 0xfffffff400180947 */ /* 0x000fea000383ffff */
[----:B------:R-:W-:Y:S05]  /*13900*/  BSYNC B0 ;  /* 0x0000000000007941 */ /* 0x000fea0003800000 */
.L_x_50:
[----:B------:R-:W-:-:S03]  /*13910*/  UMOV UR6, 0xffffffff ;  /* 0xffffffff00067882 */ /* 0x000fc60000000000 */
[----:B------:R-:W-:Y:S05]  /*13920*/  BRA.DIV UR6, `(.L_x_62) ;  /* 0x0000000a06b47947 */ /* 0x000fea000b800000 */
[----:B------:R-:W-:-:S13]  /*13930*/  ELECT P0, URZ, PT ;  /* 0x00000000003f782f */ /* 0x000fda0003800000 */
.L_x_87:
[----:B------:R-:W-:Y:S04]  /*13940*/  BSSY B0, `(.L_x_63) ;  /* 0x000008f000007945 */ /* 0x000fe80003800000 */
[----:B------:R-:W-:Y:S05]  /*13950*/  @!P0 BRA `(.L_x_64) ;  /* 0x0000000800348947 */ /* 0x000fea0003800000 */
[----:B------:R-:W-:-:S04]  /*13960*/  ULOP3.LUT UR6, UR7, 0x2, URZ, 0xfc, !UPT ;  /* 0x0000000207067892 */ /* 0x000fc8000f8efc3f */
[----:B------:R-:W-:-:S06]  /*13970*/  UISETP.NE.AND UP0, UPT, UR6, 0x3, UPT ;  /* 0x000000030600788c */ /* 0x000fcc000bf05270 */
[----:B------:R-:W-:-:S13]  /*13980*/  PLOP3.LUT P0, PT, PT, PT, UP0, 0x80, 0x0 ;  /* 0x000000000000781c */ /* 0x000fda0003f0f008 */
[----:B------:R-:W-:Y:S05]  /*13990*/  @!P0 BRA `(.L_x_65) ;  /* 0x0000000000048947 */ /* 0x000fea0003800000 */
[----:B------:R-:W-:Y:S01]  /*139a0*/  BPT.TRAP 0x1 ;  /* 0x000000040000795c */ /* 0x000fe20000300000 */
.L_x_65:
[----:B------:R-:W0:Y:S01]  /*139b0*/  S2R R3, SR_CgaCtaId ;  /* 0x0000000000037919 */ /* 0x000e220000008800 */
[----:B------:R-:W-:Y:S02]  /*139c0*/  MOV R2, 0x400 ;  /* 0x0000040000027802 */ /* 0x000fe40000000f00 */
[----:B------:R-:W-:Y:S02]  /*139d0*/  SHF.L.U32 R4, R0, 0x1f, RZ ;  /* 0x0000001f00047819 */ /* 0x000fe400000006ff */
[----:B0-----:R-:W-:-:S05]  /*139e0*/  LEA R2, R3, R2, 0x18 ;  /* 0x0000000203027211 */ /* 0x001fca00078ec0ff */
[----:B------:R-:W-:-:S04]  /*139f0*/  VIADD R2, R2, 0x78 ;  /* 0x0000007802027836 */ /* 0x000fc80000000000 */
[C---:B------:R-:W-:Y:S02]  /*13a00*/  IMAD R7, R9.reuse, 0x8, R2 ;  /* 0x0000000809077824 */ /* 0x040fe400078e0202 */
[----:B------:R-:W-:Y:S02]  /*13a10*/  VIADD R9, R9, 0x1 ;  /* 0x0000000109097836 */ /* 0x000fe40000000000 */
[----:B------:R-:W0:Y:S03]  /*13a20*/  SYNCS.PHASECHK.TRANS64.TRYWAIT P0, [R7+URZ], R4 ;  /* 0x00000004070075a7 */ /* 0x000e26000800017f */
[----:B------:R-:W-:-:S04]  /*13a30*/  ISETP.NE.AND P1, PT, R9, 0xf, PT ;  /* 0x0000000f0900780c */ /* 0x000fc80003f25270 */
[----:B------:R-:W-:Y:S02]  /*13a40*/  SEL R3, RZ, 0x1, P1 ;  /* 0x00000001ff037807 */ /* 0x000fe40000800000 */
[----:B------:R-:W-:Y:S02]  /*13a50*/  SEL R9, R9, RZ, P1 ;  /* 0x000000ff09097207 */ /* 0x000fe40000800000 */
[----:B------:R-:W-:-:S03]  /*13a60*/  LOP3.LUT R6, R0, R3, RZ, 0x3c, !PT ;  /* 0x0000000300067212 */ /* 0x000fc600078e3cff */
[----:B------:R-:W-:Y:S01]  /*13a70*/  IMAD R8, R9, 0x8, R2 ;  /* 0x0000000809087824 */ /* 0x000fe200078e0202 */
[----:B------:R-:W-:Y:S01]  /*13a80*/  SHF.L.U32 R5, R6, 0x1f, RZ ;  /* 0x0000001f06057819 */ /* 0x000fe200000006ff */
[----:B0-----:R-:W-:Y:S06]  /*13a90*/  @!P0 BRA `(.L_x_66) ;  /* 0x0000000800788947 */ /* 0x001fec0003800000 */
.L_x_88:
[----:B------:R-:W1:Y:S01]  /*13aa0*/  SYNCS.PHASECHK.TRANS64.TRYWAIT P0, [R8+URZ], R5 ;  /* 0x00000005080075a7 */ /* 0x000e62000800017f */
[----:B------:R-:W-:-:S05]  /*13ab0*/  VIADD R0, R9, 0x1 ;  /* 0x0000000109007836 */ /* 0x000fca0000000000 */
[----:B------:R-:W-:-:S04]  /*13ac0*/  ISETP.NE.AND P1, PT, R0, 0xf, PT ;  /* 0x0000000f0000780c */ /* 0x000fc80003f25270 */
[----:B------:R-:W-:Y:S02]  /*13ad0*/  SEL R3, RZ, 0x1, P1 ;  /* 0x00000001ff037807 */ /* 0x000fe40000800000 */
[----:B0-----:R-:W-:Y:S02]  /*13ae0*/  SEL R7, R0, RZ, P1 ;  /* 0x000000ff00077207 */ /* 0x001fe40000800000 */
[----:B------:R-:W-:-:S03]  /*13af0*/  LOP3.LUT R6, R6, R3, RZ, 0x3c, !PT ;  /* 0x0000000306067212 */ /* 0x000fc600078e3cff */
[----:B------:R-:W-:Y:S01]  /*13b00*/  IMAD R9, R7, 0x8, R2 ;  /* 0x0000000807097824 */ /* 0x000fe200078e0202 */
[----:B------:R-:W-:Y:S01]  /*13b10*/  SHF.L.U32 R4, R6, 0x1f, RZ ;  /* 0x0000001f06047819 */ /* 0x000fe200000006ff */
[----:B-1----:R-:W-:Y:S06]  /*13b20*/  @!P0 BRA `(.L_x_67) ;  /* 0x0000000800688947 */ /* 0x002fec0003800000 */
.L_x_89:
[----:B------:R-:W1:Y:S01]  /*13b30*/  SYNCS.PHASECHK.TRANS64.TRYWAIT P0, [R9+URZ], R4 ;  /* 0x00000004090075a7 */ /* 0x000e62000800017f */
[----:B------:R-:W-:-:S05]  /*13b40*/  VIADD R0, R7, 0x1 ;  /* 0x0000000107007836 */ /* 0x000fca0000000000 */
[----:B------:R-:W-:-:S04]  /*13b50*/  ISETP.NE.AND P1, PT, R0, 0xf, PT ;  /* 0x0000000f0000780c */ /* 0x000fc80003f25270 */
[----:B------:R-:W-:Y:S02]  /*13b60*/  SEL R3, RZ, 0x1, P1 ;  /* 0x00000001ff037807 */ /* 0x000fe40000800000 */
[----:B------:R-:W-:Y:S02]  /*13b70*/  SEL R7, R0, RZ, P1 ;  /* 0x000000ff00077207 */ /* 0x000fe40000800000 */
[----:B------:R-:W-:-:S03]  /*13b80*/  LOP3.LUT R6, R6, R3, RZ, 0x3c, !PT ;  /* 0x0000000306067212 */ /* 0x000fc600078e3cff */
[----:B0-----:R-:W-:Y:S01]  /*13b90*/  IMAD R8, R7, 0x8, R2 ;  /* 0x0000000807087824 */ /* 0x001fe200078e0202 */
[----:B------:R-:W-:Y:S01]  /*13ba0*/  SHF.L.U32 R5, R6, 0x1f, RZ ;  /* 0x0000001f06057819 */ /* 0x000fe200000006ff */
[----:B-1----:R-:W-:Y:S06]  /*13bb0*/  @!P0 BRA `(.L_x_68) ;  /* 0x0000000800588947 */ /* 0x002fec0003800000 */
.L_x_90:
        /* <DEDUP_REMOVED lines=9> */
.L_x_91:
        /* <DEDUP_REMOVED lines=9> */
.L_x_92:
        /* <DEDUP_REMOVED lines=9> */
.L_x_93:
        /* <DEDUP_REMOVED lines=9> */
.L_x_94:
        /* <DEDUP_REMOVED lines=9> */
.L_x_95:
        /* <DEDUP_REMOVED lines=9> */
.L_x_96:
        /* <DEDUP_REMOVED lines=9> */
.L_x_97:
        /* <DEDUP_REMOVED lines=9> */
.L_x_98:
        /* <DEDUP_REMOVED lines=9> */
.L_x_99:
[----:B------:R-:W1:Y:S01]  /*140d0*/  SYNCS.PHASECHK.TRANS64.TRYWAIT P0, [R9+URZ], R4 ;  /* 0x00000004090075a7 */ /* 0x000e62000800017f */
[----:B------:R-:W-:-:S05]  /*140e0*/  VIADD R0, R7, 0x1 ;  /* 0x0000000107007836 */ /* 0x000fca0000000000 */
[----:B------:R-:W-:-:S04]  /*140f0*/  ISETP.NE.AND P1, PT, R0, 0xf, PT ;  /* 0x0000000f0000780c */ /* 0x000fc80003f25270 */
[----:B------:R-:W-:Y:S02]  /*14100*/  SEL R3, RZ, 0x1, P1 ;  /* 0x00000001ff037807 */ /* 0x000fe40000800000 */
[----:B------:R-:W-:Y:S02]  /*14110*/  SEL R7, R0, RZ, P1 ;  /* 0x000000ff00077207 */ /* 0x000fe40000800000 */
[----:B------:R-:W-:-:S03]  /*14120*/  LOP3.LUT R11, R6, R3, RZ, 0x3c, !PT ;  /* 0x00000003060b7212 */ /* 0x000fc600078e3cff */
[----:B------:R-:W-:Y:S01]  /*14130*/  IMAD R6, R7, 0x8, R2 ;  /* 0x0000000807067824 */ /* 0x000fe200078e0202 */
[----:B0-----:R-:W-:Y:S01]  /*14140*/  SHF.L.U32 R5, R11, 0x1f, RZ ;  /* 0x0000001f0b057819 */ /* 0x001fe200000006ff */
[----:B-1----:R-:W-:Y:S06]  /*14150*/  @!P0 BRA `(.L_x_78) ;  /* 0x0000000400b88947 */ /* 0x002fec0003800000 */
.L_x_100:
[----:B------:R-:W1:Y:S01]  /*14160*/  SYNCS.PHASECHK.TRANS64.TRYWAIT P0, [R6+URZ], R5 ;  /* 0x00000005060075a7 */ /* 0x000e62000800017f */
[----:B------:R-:W-:-:S05]  /*14170*/  VIADD R0, R7, 0x1 ;  /* 0x0000000107007836 */ /* 0x000fca0000000000 */
[----:B------:R-:W-:-:S04]  /*14180*/  ISETP.NE.AND P1, PT, R0, 0xf, PT ;  /* 0x0000000f0000780c */ /* 0x000fc80003f25270 */
[----:B0-----:R-:W-:Y:S02]  /*14190*/  SEL R4, RZ, 0x1, P1 ;  /* 0x00000001ff047807 */ /* 0x001fe40000800000 */
[----:B------:R-:W-:Y:S02]  /*141a0*/  SEL R3, R0, RZ, P1 ;  /* 0x000000ff00037207 */ /* 0x000fe40000800000 */
[----:B------:R-:W-:Y:S01]  /*141b0*/  LOP3.LUT R0, R11, R4, RZ, 0x3c, !PT ;  /* 0x000000040b007212 */ /* 0x000fe200078e3cff */
[----:B-1----:R-:W-:Y:S06]  /*141c0*/  @!P0 BRA `(.L_x_79) ;  /* 0x0000000400b08947 */ /* 0x002fec0003800000 */
.L_x_101:
[----:B------:R-:W-:Y:S01]  /*141d0*/  IMAD R3, R3, 0x8, R2 ;  /* 0x0000000803037824 */ /* 0x000fe200078e0202 */
[----:B------:R-:W-:-:S07]  /*141e0*/  SHF.L.U32 R0, R0, 0x1f, RZ ;  /* 0x0000001f00007819 */ /* 0x000fce00000006ff */
.L_x_80:
[----:B-1----:R1:W2:Y:S02]  /*141f0*/  SYNCS.PHASECHK.TRANS64.TRYWAIT P0, [R3+URZ], R0 ;  /* 0x00000000030075a7 */ /* 0x0022a4000800017f */
[----:B--2---:R-:W-:Y:S05]  /*14200*/  @!P0 NANOSLEEP.SYNCS 0x989680 ;  /* 0x009896800000895d */ /* 0x004fea0003900000 */
[----:B------:R-:W2:Y:S02]  /*14210*/  @!P0 SYNCS.PHASECHK.TRANS64 P0, [R3+URZ], R0 ;  /* 0x00000000030085a7 */ /* 0x000ea4000800007f */
[----:B--2---:R-:W-:Y:S05]  /*14220*/  @!P0 BRA `(.L_x_80) ;  /* 0xfffffffc00f08947 */ /* 0x004fea000383ffff */
.L_x_64:
[----:B------:R-:W-:Y:S05]  /*14230*/  BSYNC B0 ;  /* 0x0000000000007941 */ /* 0x000fea0003800000 */
.L_x_63:
[----:B------:R-:W-:Y:S05]  /*14240*/  EXIT ;  /* 0x000000000000794d */ /* 0x000fea0003800000 */
.L_x_22:
[----:B-1----:R-:W-:-:S04]  /*14250*/  IMAD.U32 R3, RZ, RZ, UR12 ;  /* 0x0000000cff037e24 */ /* 0x002fc8000f8e00ff */
[----:B------:R1:W3:Y:S03]  /*14260*/  SYNCS.PHASECHK.TRANS64.TRYWAIT P0, [R3+URZ], R2 ;  /* 0x00000002030075a7 */ /* 0x0002e6000800017f */
[----:B---3--:R-:W-:Y:S05]  /*14270*/  @!P0 NANOSLEEP.SYNCS 0x989680 ;  /* 0x009896800000895d */ /* 0x008fea0003900000 */
[----:B------:R-:W3:Y:S02]  /*14280*/  @!P0 SYNCS.PHASECHK.TRANS64 P0, [R3+URZ], R2 ;  /* 0x00000002030085a7 */ /* 0x000ee4000800007f */
[----:B---3--:R-:W-:Y:S05]  /*14290*/  @!P0 BRA `(.L_x_22) ;  /* 0xfffffffc00ec8947 */ /* 0x008fea000383ffff */
[----:B------:R-:W-:Y:S05]  /*142a0*/  BRA `(.L_x_21) ;  /* 0xfffffedc00187947 */ /* 0x000fea000383ffff */
.L_x_28:
[----:B-----5:R1:W-:Y:S02]  /*142b0*/  STL [R1+0x68], R0 ;  /* 0x0000680001007387 */ /* 0x0203e40000100800 */
[----:B-1----:R-:W-:-:S04]  /*142c0*/  IMAD.U32 R0, RZ, RZ, UR14 ;  /* 0x0000000eff007e24 */ /* 0x002fc8000f8e00ff */
[----:B------:R1:W3:Y:S03]  /*142d0*/  SYNCS.PHASECHK.TRANS64.TRYWAIT P0, [R0+URZ], R227 ;  /* 0x000000e3000075a7 */ /* 0x0002e6000800017f */
[----:B---3--:R-:W-:Y:S05]  /*142e0*/  @!P0 NANOSLEEP.SYNCS 0x989680 ;  /* 0x009896800000895d */ /* 0x008fea0003900000 */
[----:B------:R1:W3:Y:S02]  /*142f0*/  @!P0 SYNCS.PHASECHK.TRANS64 P0, [R0+URZ], R227 ;  /* 0x000000e3000085a7 */ /* 0x0002e4000800007f */
[----:B-1----:R1:W5:Y:S02]  /*14300*/  LDL.LU R0, [R1+0x68] ;  /* 0x0000680001007983 */ /* 0x0023640000300800 */
[----:B-1-3--:R-:W-:Y:S05]  /*14310*/  @!P0 BRA `(.L_x_28) ;  /* 0xfffffffc00e48947 */ /* 0x00afea000383ffff */
[----:B------:R-:W-:Y:S05]  /*14320*/  BRA `(.L_x_27) ;  /* 0xfffffeec00c07947 */ /* 0x000fea000383ffff */
.L_x_51:
[----:B------:R-:W-:Y:S01]  /*14330*/  BSSY B1, `(.L_x_81) ;  /* 0x0000006000017945 */ /* 0x000fe20003800000 */
[----:B------:R-:W-:-:S07]  /*14340*/  IMAD.MOV.U32 R2, RZ, RZ, -0x1 ;  /* 0xffffffffff027424 */ /* 0x000fce00078e00ff */
[----:B------:R-:W-:Y:S05]  /*14350*/  WARPSYNC.COLLECTIVE R2, `(.L_x_82) ;  /* 0x00000000020c7348 */ /* 0x000fea0003c00000 */
[----:B------:R-:W-:Y:S02]  /*14360*/  ELECT P0, UR62, PT ;  /* 0x00000000003e782f */ /* 0x000fe40003800000 */
[----:B------:R-:W-:Y:S01]  /*14370*/  MOV R2, UR62 ;  /* 0x0000003e00027c02 */ /* 0x000fe20008000f00 */
[----:B------:R-:W-:Y:S10]  /*14380*/  ENDCOLLECTIVE ;  /* 0x000000000000791b */ /* 0x000ff40003800000 */
.L_x_82:
[----:B------:R-:W-:Y:S05]  /*14390*/  BSYNC B1 ;  /* 0x0000000000017941 */ /* 0x000fea0003800000 */
.L_x_81:
[----:B------:R-:W-:Y:S05]  /*143a0*/  BRA `(.L_x_83) ;  /* 0xffffffe800787947 */ /* 0x000fea000383ffff */
.L_x_54:
[----:B0-----:R0:W2:Y:S02]  /*143b0*/  SYNCS.PHASECHK.TRANS64.TRYWAIT P0, [R13+URZ+0x78], R4 ;  /* 0x000078040d0075a7 */ /* 0x0010a4000800017f */
[----:B--2---:R-:W-:Y:S05]  /*143c0*/  @!P0 NANOSLEEP.SYNCS 0x989680 ;  /* 0x009896800000895d */ /* 0x004fea0003900000 */
[----:B------:R-:W2:Y:S02]  /*143d0*/  @!P0 SYNCS.PHASECHK.TRANS64 P0, [R13+URZ+0x78], R4 ;  /* 0x000078040d0085a7 */ /* 0x000ea4000800007f */
[----:B--2---:R-:W-:Y:S05]  /*143e0*/  @!P0 BRA `(.L_x_54) ;  /* 0xfffffffc00f08947 */ /* 0x004fea000383ffff */
[----:B------:R-:W-:Y:S05]  /*143f0*/  BRA `(.L_x_84) ;  /* 0xffffffe800b87947 */ /* 0x000fea000383ffff */
.L_x_62:
[----:B------:R-:W-:Y:S01]  /*14400*/  BSSY B0, `(.L_x_85) ;  /* 0x0000006000007945 */ /* 0x000fe20003800000 */
[----:B------:R-:W-:-:S07]  /*14410*/  IMAD.MOV.U32 R2, RZ, RZ, -0x1 ;  /* 0xffffffffff027424 */ /* 0x000fce00078e00ff */
[----:B------:R-:W-:Y:S05]  /*14420*/  WARPSYNC.COLLECTIVE R2, `(.L_x_86) ;  /* 0x00000000020c7348 */ /* 0x000fea0003c00000 */
[----:B------:R-:W-:Y:S02]  /*14430*/  ELECT P0, UR62, PT ;  /* 0x00000000003e782f */ /* 0x000fe40003800000 */
[----:B------:R-:W-:Y:S01]  /*14440*/  MOV R2, UR62 ;  /* 0x0000003e00027c02 */ /* 0x000fe20008000f00 */
[----:B------:R-:W-:Y:S10]  /*14450*/  ENDCOLLECTIVE ;  /* 0x000000000000791b */ /* 0x000ff40003800000 */
.L_x_86:
[----:B------:R-:W-:Y:S05]  /*14460*/  BSYNC B0 ;  /* 0x0000000000007941 */ /* 0x000fea0003800000 */
.L_x_85:
[----:B------:R-:W-:Y:S05]  /*14470*/  BRA `(.L_x_87) ;  /* 0xfffffff400307947 */ /* 0x000fea000383ffff */
.L_x_66:
[----:B0-----:R0:W1:Y:S02]  /*14480*/  SYNCS.PHASECHK.TRANS64.TRYWAIT P0, [R7+URZ], R4 ;  /* 0x00000004070075a7 */ /* 0x001064000800017f */
[----:B-1----:R-:W-:Y:S05]  /*14490*/  @!P0 NANOSLEEP.SYNCS 0x989680 ;  /* 0x009896800000895d */ /* 0x002fea0003900000 */
[----:B------:R-:W1:Y:S02]  /*144a0*/  @!P0 SYNCS.PHASECHK.TRANS64 P0, [R7+URZ], R4 ;  /* 0x00000004070085a7 */ /* 0x000e64000800007f */
[----:B-1----:R-:W-:Y:S05]  /*144b0*/  @!P0 BRA `(.L_x_66) ;  /* 0xfffffffc00f08947 */ /* 0x002fea000383ffff */
[----:B------:R-:W-:Y:S05]  /*144c0*/  BRA `(.L_x_88) ;  /* 0xfffffff400747947 */ /* 0x000fea000383ffff */
.L_x_67:
[----:B0-----:R0:W1:Y:S02]  /*144d0*/  SYNCS.PHASECHK.TRANS64.TRYWAIT P0, [R8+URZ], R5 ;  /* 0x00000005080075a7 */ /* 0x001064000800017f */
[----:B-1----:R-:W-:Y:S05]  /*144e0*/  @!P0 NANOSLEEP.SYNCS 0x989680 ;  /* 0x009896800000895d */ /* 0x002fea0003900000 */
[----:B------:R-:W1:Y:S02]  /*144f0*/  @!P0 SYNCS.PHASECHK.TRANS64 P0, [R8+URZ], R5 ;  /* 0x00000005080085a7 */ /* 0x000e64000800007f */
[----:B-1----:R-:W-:Y:S05]  /*14500*/  @!P0 BRA `(.L_x_67) ;  /* 0xfffffffc00f08947 */ /* 0x002fea000383ffff */
[----:B------:R-:W-:Y:S05]  /*14510*/  BRA `(.L_x_89) ;  /* 0xfffffff400847947 */ /* 0x000fea000383ffff */
.L_x_68:
[----:B0-----:R0:W1:Y:S02]  /*14520*/  SYNCS.PHASECHK.TRANS64.TRYWAIT P0, [R9+URZ], R4 ;  /* 0x00000004090075a7 */ /* 0x001064000800017f */
[----:B-1----:R-:W-:Y:S05]  /*14530*/  @!P0 NANOSLEEP.SYNCS 0x989680 ;  /* 0x009896800000895d */ /* 0x002fea0003900000 */
[----:B------:R-:W1:Y:S02]  /*14540*/  @!P0 SYNCS.PHASECHK.TRANS64 P0, [R9+URZ], R4 ;  /* 0x00000004090085a7 */ /* 0x000e64000800007f */
[----:B-1----:R-:W-:Y:S05]  /*14550*/  @!P0 BRA `(.L_x_68) ;  /* 0xfffffffc00f08947 */ /* 0x002fea000383ffff */
[----:B------:R-:W-:Y:S05]  /*14560*/  BRA `(.L_x_90) ;  /* 0xfffffff400947947 */ /* 0x000fea000383ffff */
.L_x_69:
[----:B0-----:R0:W1:Y:S02]  /*14570*/  SYNCS.PHASECHK.TRANS64.TRYWAIT P0, [R8+URZ], R5 ;  /* 0x00000005080075a7 */ /* 0x001064000800017f */
[----:B-1----:R-:W-:Y:S05]  /*14580*/  @!P0 NANOSLEEP.SYNCS 0x989680 ;  /* 0x009896800000895d */ /* 0x002fea0003900000 */
[----:B------:R-:W1:Y:S02]  /*14590*/  @!P0 SYNCS.PHASECHK.TRANS64 P0, [R8+URZ], R5 ;  /* 0x00000005080085a7 */ /* 0x000e64000800007f */
[----:B-1----:R-:W-:Y:S05]  /*145a0*/  @!P0 BRA `(.L_x_69) ;  /* 0xfffffffc00f08947 */ /* 0x002fea000383ffff */
[----:B------:R-:W-:Y:S05]  /*145b0*/  BRA `(.L_x_91) ;  /* 0xfffffff400a47947 */ /* 0x000fea000383ffff */
.L_x_70:
[----:B0-----:R0:W1:Y:S02]  /*145c0*/  SYNCS.PHASECHK.TRANS64.TRYWAIT P0, [R9+URZ], R4 ;  /* 0x00000004090075a7 */ /* 0x001064000800017f */
[----:B-1----:R-:W-:Y:S05]  /*145d0*/  @!P0 NANOSLEEP.SYNCS 0x989680 ;  /* 0x009896800000895d */ /* 0x002fea0003900000 */
[----:B------:R-:W1:Y:S02]  /*145e0*/  @!P0 SYNCS.PHASECHK.TRANS64 P0, [R9+URZ], R4 ;  /* 0x00000004090085a7 */ /* 0x000e64000800007f */
[----:B-1----:R-:W-:Y:S05]  /*145f0*/  @!P0 BRA `(.L_x_70) ;  /* 0xfffffffc00f08947 */ /* 0x002fea000383ffff */
[----:B------:R-:W-:Y:S05]  /*14600*/  BRA `(.L_x_92) ;  /* 0xfffffff400b47947 */ /* 0x000fea000383ffff */
.L_x_71:
[----:B0-----:R0:W1:Y:S02]  /*14610*/  SYNCS.PHASECHK.TRANS64.TRYWAIT P0, [R8+URZ], R5 ;  /* 0x00000005080075a7 */ /* 0x001064000800017f */
[----:B-1----:R-:W-:Y:S05]  /*14620*/  @!P0 NANOSLEEP.SYNCS 0x989680 ;  /* 0x009896800000895d */ /* 0x002fea0003900000 */
[----:B------:R-:W1:Y:S02]  /*14630*/  @!P0 SYNCS.PHASECHK.TRANS64 P0, [R8+URZ], R5 ;  /* 0x00000005080085a7 */ /* 0x000e64000800007f */
[----:B-1----:R-:W-:Y:S05]  /*14640*/  @!P0 BRA `(.L_x_71) ;  /* 0xfffffffc00f08947 */ /* 0x002fea000383ffff */
[----:B------:R-:W-:Y:S05]  /*14650*/  BRA `(.L_x_93) ;  /* 0xfffffff400c47947 */ /* 0x000fea000383ffff */
.L_x_72:
[----:B0-----:R0:W1:Y:S02]  /*14660*/  SYNCS.PHASECHK.TRANS64.TRYWAIT P0, [R9+URZ], R4 ;  /* 0x00000004090075a7 */ /* 0x001064000800017f */
[----:B-1----:R-:W-:Y:S05]  /*14670*/  @!P0 NANOSLEEP.SYNCS 0x989680 ;  /* 0x009896800000895d */ /* 0x002fea0003900000 */
[----:B------:R-:W1:Y:S02]  /*14680*/  @!P0 SYNCS.PHASECHK.TRANS64 P0, [R9+URZ], R4 ;  /* 0x00000004090085a7 */ /* 0x000e64000800007f */
[----:B-1----:R-:W-:Y:S05]  /*14690*/  @!P0 BRA `(.L_x_72) ;  /* 0xfffffffc00f08947 */ /* 0x002fea000383ffff */
[----:B------:R-:W-:Y:S05]  /*146a0*/  BRA `(.L_x_94) ;  /* 0xfffffff400d47947 */ /* 0x000fea000383ffff */
.L_x_73:
[----:B0-----:R0:W1:Y:S02]  /*146b0*/  SYNCS.PHASECHK.TRANS64.TRYWAIT P0, [R8+URZ], R5 ;  /* 0x00000005080075a7 */ /* 0x001064000800017f */
[----:B-1----:R-:W-:Y:S05]  /*146c0*/  @!P0 NANOSLEEP.SYNCS 0x989680 ;  /* 0x009896800000895d */ /* 0x002fea0003900000 */
[----:B------:R-:W1:Y:S02]  /*146d0*/  @!P0 SYNCS.PHASECHK.TRANS64 P0, [R8+URZ], R5 ;  /* 0x00000005080085a7 */ /* 0x000e64000800007f */
[----:B-1----:R-:W-:Y:S05]  /*146e0*/  @!P0 BRA `(.L_x_73) ;  /* 0xfffffffc00f08947 */ /* 0x002fea000383ffff */
[----:B------:R-:W-:Y:S05]  /*146f0*/  BRA `(.L_x_95) ;  /* 0xfffffff400e47947 */ /* 0x000fea000383ffff */
.L_x_74:
[----:B0-----:R0:W1:Y:S02]  /*14700*/  SYNCS.PHASECHK.TRANS64.TRYWAIT P0, [R9+URZ], R4 ;  /* 0x00000004090075a7 */ /* 0x001064000800017f */
[----:B-1----:R-:W-:Y:S05]  /*14710*/  @!P0 NANOSLEEP.SYNCS 0x989680 ;  /* 0x009896800000895d */ /* 0x002fea0003900000 */
[----:B------:R-:W1:Y:S02]  /*14720*/  @!P0 SYNCS.PHASECHK.TRANS64 P0, [R9+URZ], R4 ;  /* 0x00000004090085a7 */ /* 0x000e64000800007f */
[----:B-1----:R-:W-:Y:S05]  /*14730*/  @!P0 BRA `(.L_x_74) ;  /* 0xfffffffc00f08947 */ /* 0x002fea000383ffff */
[----:B------:R-:W-:Y:S05]  /*14740*/  BRA `(.L_x_96) ;  /* 0xfffffff400f47947 */ /* 0x000fea000383ffff */
.L_x_75:
[----:B0-----:R0:W1:Y:S02]  /*14750*/  SYNCS.PHASECHK.TRANS64.TRYWAIT P0, [R8+URZ], R5 ;  /* 0x00000005080075a7 */ /* 0x001064000800017f */
[----:B-1----:R-:W-:Y:S05]  /*14760*/  @!P0 NANOSLEEP.SYNCS 0x989680 ;  /* 0x009896800000895d */ /* 0x002fea0003900000 */
[----:B------:R-:W1:Y:S02]  /*14770*/  @!P0 SYNCS.PHASECHK.TRANS64 P0, [R8+URZ], R5 ;  /* 0x00000005080085a7 */ /* 0x000e64000800007f */
[----:B-1----:R-:W-:Y:S05]  /*14780*/  @!P0 BRA `(.L_x_75) ;  /* 0xfffffffc00f08947 */ /* 0x002fea000383ffff */
[----:B------:R-:W-:Y:S05]  /*14790*/  BRA `(.L_x_97) ;  /* 0xfffffff800047947 */ /* 0x000fea000383ffff */
.L_x_76:
[----:B0-----:R0:W1:Y:S02]  /*147a0*/  SYNCS.PHASECHK.TRANS64.TRYWAIT P0, [R9+URZ], R4 ;  /* 0x00000004090075a7 */ /* 0x001064000800017f */
[----:B-1----:R-:W-:Y:S05]  /*147b0*/  @!P0 NANOSLEEP.SYNCS 0x989680 ;  /* 0x009896800000895d */ /* 0x002fea0003900000 */
[----:B------:R-:W1:Y:S02]  /*147c0*/  @!P0 SYNCS.PHASECHK.TRANS64 P0, [R9+URZ], R4 ;  /* 0x00000004090085a7 */ /* 0x000e64000800007f */
[----:B-1----:R-:W-:Y:S05]  /*147d0*/  @!P0 BRA `(.L_x_76) ;  /* 0xfffffffc00f08947 */ /* 0x002fea000383ffff */
[----:B------:R-:W-:Y:S05]  /*147e0*/  BRA `(.L_x_98) ;  /* 0xfffffff800147947 */ /* 0x000fea000383ffff */
.L_x_77:
[----:B0-----:R0:W1:Y:S02]  /*147f0*/  SYNCS.PHASECHK.TRANS64.TRYWAIT P0, [R8+URZ], R5 ;  /* 0x00000005080075a7 */ /* 0x001064000800017f */
[----:B-1----:R-:W-:Y:S05]  /*14800*/  @!P0 NANOSLEEP.SYNCS 0x989680 ;  /* 0x009896800000895d */ /* 0x002fea0003900000 */
[----:B------:R-:W1:Y:S02]  /*14810*/  @!P0 SYNCS.PHASECHK.TRANS64 P0, [R8+URZ], R5 ;  /* 0x00000005080085a7 */ /* 0x000e64000800007f */
[----:B-1----:R-:W-:Y:S05]  /*14820*/  @!P0 BRA `(.L_x_77) ;  /* 0xfffffffc00f08947 */ /* 0x002fea000383ffff */
[----:B------:R-:W-:Y:S05]  /*14830*/  BRA `(.L_x_99) ;  /* 0xfffffff800247947 */ /* 0x000fea000383ffff */
.L_x_78:
[----:B0-----:R0:W1:Y:S02]  /*14840*/  SYNCS.PHASECHK.TRANS64.TRYWAIT P0, [R9+URZ], R4 ;  /* 0x00000004090075a7 */ /* 0x001064000800017f */
[----:B-1----:R-:W-:Y:S05]  /*14850*/  @!P0 NANOSLEEP.SYNCS 0x989680 ;  /* 0x009896800000895d */ /* 0x002fea0003900000 */
[----:B------:R-:W1:Y:S02]  /*14860*/  @!P0 SYNCS.PHASECHK.TRANS64 P0, [R9+URZ], R4 ;  /* 0x00000004090085a7 */ /* 0x000e64000800007f */
[----:B-1----:R-:W-:Y:S05]  /*14870*/  @!P0 BRA `(.L_x_78) ;  /* 0xfffffffc00f08947 */ /* 0x002fea000383ffff */
[----:B------:R-:W-:Y:S05]  /*14880*/  BRA `(.L_x_100) ;  /* 0xfffffff800347947 */ /* 0x000fea000383ffff */
.L_x_79:
[----:B0-----:R0:W1:Y:S02]  /*14890*/  SYNCS.PHASECHK.TRANS64.TRYWAIT P0, [R6+URZ], R5 ;  /* 0x00000005060075a7 */ /* 0x001064000800017f */
[----:B-1----:R-:W-:Y:S05]  /*148a0*/  @!P0 NANOSLEEP.SYNCS 0x989680 ;  /* 0x009896800000895d */ /* 0x002fea0003900000 */
[----:B------:R-:W1:Y:S02]  /*148b0*/  @!P0 SYNCS.PHASECHK.TRANS64 P0, [R6+URZ], R5 ;  /* 0x00000005060085a7 */ /* 0x000e64000800007f */
[----:B-1----:R-:W-:Y:S05]  /*148c0*/  @!P0 BRA `(.L_x_79) ;  /* 0xfffffffc00f08947 */ /* 0x002fea000383ffff */
[----:B------:R-:W-:Y:S05]  /*148d0*/  BRA `(.L_x_101) ;  /* 0xfffffff8003c7947 */ /* 0x000fea000383ffff */
.L_x_102:
[----:B------:R-:W-:-:S00]  /*148e0*/  BRA `(.L_x_102) ;  /* 0xfffffffc00fc7947 */ /* 0x000fc0000383ffff */
[----:B------:R-:W-:-:S00]  /*148f0*/  NOP ;  /* 0x0000000000007918 */ /* 0x000fc00000000000 */
        /* <DEDUP_REMOVED lines=8> */
.L_x_103:


//--------------------- .nv.shared._ZN7cutlass13device_kernelINS_4gemm6kernel13GemmUniversalIN4cute5tupleIJiiiiEEENS1_10collective13CollectiveMmaINS1_37MainloopSm90TmaGmmaWarpSpecializedFP8ILi15ENS5_IJNS4_1CILi2EEENSA_ILi1EEESC_EEENS1_35KernelTmaWarpSpecializedCooperativeEEENS5_IJNSA_ILi384EEENSA_ILi80EEENSA_ILi32EEEEEENS_12float_e4m3_tENS5_IJlSC_lEEESK_SL_NS4_8TiledMMAINS4_8MMA_AtomIJNS4_4SM904GMMA30MMA_64x16x32_F32E4M3E4M3_SS_TNILNSP_7ScaleInE1ELSR_1EEEEEENS4_6LayoutISD_NS5_IJSC_NSA_ILi0EEESV_EEEEENS5_IJNS4_10UnderscoreESY_SY_EEEEENS4_13SM90_TMA_LOADENS4_14ComposedLayoutINS4_7SwizzleILi1ELi4ELi3EEENS4_18smem_ptr_flag_bitsILi8EEENSU_INS5_IJNSA_ILi8EEESI_EEENS5_IJSI_SC_EEEEEEEvNS4_8identityENS4_23SM90_TMA_LOAD_MULTICASTES1B_vS1C_EENS_8epilogue10collective6detail29Sm90TmaWarpSpecializedAdapterINS1G_15DefaultEpilogueISK_SL_SL_NS1F_6thread17LinearCombinationISK_Li1EffLNS1K_9ScaleType4KindE0ELNS_15FloatRoundStyleE2ESK_EENS1_15EpilogueDefaultEEEEEvvEEEEvNT_6ParamsE --------------------------
	.section	.nv.shared._ZN7cutlass13device_kernelINS_4gemm6kernel13GemmUniversalIN4cute5tupleIJiiiiEEENS1_10collective13CollectiveMmaINS1_37MainloopSm90TmaGmmaWarpSpecializedFP8ILi15ENS5_IJNS4_1CILi2EEENSA_ILi1EEESC_EEENS1_35KernelTmaWarpSpecializedCooperativeEEENS5_IJNSA_ILi384EEENSA_ILi80EEENSA_ILi32EEEEEENS_12float_e4m3_tENS5_IJlSC_lEEESK_SL_NS4_8TiledMMAINS4_8MMA_AtomIJNS4_4SM904GMMA30MMA_64x16x32_F32E4M3E4M3_SS_TNILNSP_7ScaleInE1ELSR_1EEEEEENS4_6LayoutISD_NS5_IJSC_NSA_ILi0EEESV_EEEEENS5_IJNS4_10UnderscoreESY_SY_EEEEENS4_13SM90_TMA_LOADENS4_14ComposedLayoutINS4_7SwizzleILi1ELi4ELi3EEENS4_18smem_ptr_flag_bitsILi8EEENSU_INS5_IJNSA_ILi8EEESI_EEENS5_IJSI_SC_EEEEEEEvNS4_8identityENS4_23SM90_TMA_LOAD_MULTICASTES1B_vS1C_EENS_8epilogue10collective6detail29Sm90TmaWarpSpecializedAdapterINS1G_15DefaultEpilogueISK_SL_SL_NS1F_6thread17LinearCombinationISK_Li1EffLNS1K_9ScaleType4KindE0ELNS_15FloatRoundStyleE2ESK_EENS1_15EpilogueDefaultEEEEEvvEEEEvNT_6ParamsE,"aw",@nobits
	.sectionflags	@""
	.align	16
	.zero		1024


//--------------------- .nv.shared.reserved.0     --------------------------
	.section	.nv.shared.reserved.0,"aw",@nobits
	.weak		__nv_reservedSMEM_offset_0_alias
	.size		__nv_reservedSMEM_offset_0_alias, 0, 0
	.other		__nv_reservedSMEM_offset_0_alias,@"STO_CUDA_RESERVED_SHARED STV_DEFAULT"
__nv_reservedSMEM_offset_0_alias:
	.zero		0


//--------------------- .nv.global                --------------------------
	.section	.nv.global,"aw",@nobits
.nv.global:
	.type		_ZN39_INTERNAL_9adee270_4_k_cu_667f08a7_98384cute1_E,@object
	.size		_ZN39_INTERNAL_9adee270_4_k_cu_667f08a7_98384cute1_E,(_ZN39_INTERNAL_9adee270_4_k_cu_667f08a7_98384cuda3std3__45__cpo6cbeginE - _ZN39_INTERNAL_9adee270_4_k_cu_667f08a7_98384cute1_E)
_ZN39_INTERNAL_9adee270_4_k_cu_667f08a7_98384cute1_E:
	.zero		1
	.type		_ZN39_INTERNAL_9adee270_4_k_cu_667f08a7_98384cuda3std3__45__cpo6cbeginE,@object
	.size		_ZN39_INTERNAL_9adee270_4_k_cu_667f08a7_98384cuda3std3__45__cpo6cbeginE,(_ZN39_INTERNAL_9adee270_4_k_cu_667f08a7_98384cuda3std3__48in_placeE - _ZN39_INTERNAL_9adee270_4_k_cu_667f08a7_98384cuda3std3__45__cpo6cbeginE)
_ZN39_INTERNAL_9adee270_4_k_cu_667f08a7_98384cuda3std3__45__cpo6cbeginE:
	.zero		1
	.type		_ZN39_INTERNAL_9adee270_4_k_cu_667f08a7_98384cuda3std3__48in_placeE,@object
	.size		_ZN39_INTERNAL_9adee270_4_k_cu_667f08a7_98384cuda3std3__48in_placeE,(_ZN39_INTERNAL_9adee270_4_k_cu_667f08a7_98384cuda3std6ranges3__45__cpo9iter_moveE - _ZN39_INTERNAL_9adee270_4_k_cu_667f08a7_98384cuda3std3__48in_placeE)
_ZN39_INTERNAL_9adee270_4_k_cu_667f08a7_98384cuda3std3__48in_placeE:
	.zero		1
	.type		_ZN39_INTERNAL_9adee270_4_k_cu_667f08a7_98384cuda3std6ranges3__45__cpo9iter_moveE,@object
	.size		_ZN39_INTERNAL_9adee270_4_k_cu_667f08a7_98384cuda3std6ranges3__45__cpo9iter_moveE,(_ZN39_INTERNAL_9adee270_4_k_cu_667f08a7_98384cuda3std3__45__cpo5beginE - _ZN39_INTERNAL_9adee270_4_k_cu_667f08a7_98384cuda3std6ranges3__45__cpo9iter_moveE)
_ZN39_INTERNAL_9adee270_4_k_cu_667f08a7_98384cuda3std6ranges3__45__cpo9iter_moveE:
	.zero		1
	.type		_ZN39_INTERNAL_9adee270_4_k_cu_667f08a7_98384cuda3std3__45__cpo5beginE,@object
	.size		_ZN39_INTERNAL_9adee270_4_k_cu_667f08a7_98384cuda3std3__45__cpo5beginE,(_ZN39_INTERNAL_9adee270_4_k_cu_667f08a7_98384cuda3std3__441_GLOBAL__N__9adee270_4_k_cu_667f08a7_98386ignoreE - _ZN39_INTERNAL_9adee270_4_k_cu_667f08a7_98384cuda3std3__45__cpo5beginE)
_ZN39_INTERNAL_9adee270_4_k_cu_667f08a7_98384cuda3std3__45__cpo5beginE:
	.zero		1
	.type		_ZN39_INTERNAL_9adee270_4_k_cu_667f08a7_98384cuda3std3__441_GLOBAL__N__9adee270_4_k_cu_667f08a7_98386ignoreE,@object
	.size		_ZN39_INTERNAL_9adee270_4_k_cu_667f08a7_98384cuda3std3__441_GLOBAL__N__9adee270_4_k_cu_667f08a7_98386ignoreE,(_ZN39_INTERNAL_9adee270_4_k_cu_667f08a7_98384cute7productE - _ZN39_INTERNAL_9adee270_4_k_cu_667f08a7_98384cuda3std3__441_GLOBAL__N__9adee270_4_k_cu_667f08a7_98386ignoreE)
_ZN39_INTERNAL_9adee270_4_k_cu_667f08a7_98384cuda3std3__441_GLOBAL__N__9adee270_4_k_cu_667f08a7_98386ignoreE:
	.zero		1
	.type		_ZN39_INTERNAL_9adee270_4_k_cu_667f08a7_98384cute7productE,@object
	.size		_ZN39_INTERNAL_9adee270_4_k_cu_667f08a7_98384cute7productE,(_ZN39_INTERNAL_9adee270_4_k_cu_667f08a7_98384cuda3std3__45__cpo3endE - _ZN39_INTERNAL_9adee270_4_k_cu_667f08a7_98384cute7productE)
_ZN39_INTERNAL_9adee270_4_k_cu_667f08a7_98384cute7productE:
	.zero		1
	.type		_ZN39_INTERNAL_9adee270_4_k_cu_667f08a7_98384cuda3std3__45__cpo3endE,@object
	.size		_ZN39_INTERNAL_9adee270_4_k_cu_667f08a7_98384cuda3std3__45__cpo3endE,(_ZN39_INTERNAL_9adee270_4_k_cu_667f08a7_98384cuda3std3__419piecewise_constructE - _ZN39_INTERNAL_9adee270_4_k_cu_667f08a7_98384cuda3std3__45__cpo3endE)
_ZN39_INTERNAL_9adee270_4_k_cu_667f08a7_98384cuda3std3__45__cpo3endE:
	.zero		1
	.type		_ZN39_INTERNAL_9adee270_4_k_cu_667f08a7_98384cuda3std3__419piecewise_constructE,@object
	.size		_ZN39_INTERNAL_9adee270_4_k_cu_667f08a7_98384cuda3std3__419piecewise_constructE,(_ZN39_INTERNAL_9adee270_4_k_cu_667f08a7_98384cuda3std3__45__cpo4cendE - _ZN39_INTERNAL_9adee270_4_k_cu_667f08a7_98384cuda3std3__419piecewise_constructE)
_ZN39_INTERNAL_9adee270_4_k_cu_667f08a7_98384cuda3std3__419piecewise_constructE:
	.zero		1
	.type		_ZN39_INTERNAL_9adee270_4_k_cu_667f08a7_98384cuda3std3__45__cpo4cendE,@object
	.size		_ZN39_INTERNAL_9adee270_4_k_cu_667f08a7_98384cuda3std3__45__cpo4cendE,(_ZN39_INTERNAL_9adee270_4_k_cu_667f08a7_98384cuda3std6ranges3__45__cpo4swapE - _ZN39_INTERNAL_9adee270_4_k_cu_667f08a7_98384cuda3std3__45__cpo4cendE)
_ZN39_INTERNAL_9adee270_4_k_cu_667f08a7_98384cuda3std3__45__cpo4cendE:
	.zero		1
	.type		_ZN39_INTERNAL_9adee270_4_k_cu_667f08a7_98384cuda3std6ranges3__45__cpo4swapE,@object
	.size		_ZN39_INTERNAL_9adee270_4_k_cu_667f08a7_98384cuda3std6ranges3__45__cpo4swapE,(.L_7 - _ZN39_INTERNAL_9adee270_4_k_cu_667f08a7_98384cuda3std6ranges3__45__cpo4swapE)
_ZN39_INTERNAL_9adee270_4_k_cu_667f08a7_98384cuda3std6ranges3__45__cpo4swapE:
	.zero		1
.L_7:


//--------------------- .nv.constant0._ZN7cutlass13device_kernelINS_4gemm6kernel13GemmUniversalIN4cute5tupleIJiiiiEEENS1_10collective13CollectiveMmaINS1_37MainloopSm90TmaGmmaWarpSpecializedFP8ILi15ENS5_IJNS4_1CILi2EEENSA_ILi1EEESC_EEENS1_35KernelTmaWarpSpecializedCooperativeEEENS5_IJNSA_ILi384EEENSA_ILi80EEENSA_ILi32EEEEEENS_12float_e4m3_tENS5_IJlSC_lEEESK_SL_NS4_8TiledMMAINS4_8MMA_AtomIJNS4_4SM904GMMA30MMA_64x16x32_F32E4M3E4M3_SS_TNILNSP_7ScaleInE1ELSR_1EEEEEENS4_6LayoutISD_NS5_IJSC_NSA_ILi0EEESV_EEEEENS5_IJNS4_10UnderscoreESY_SY_EEEEENS4_13SM90_TMA_LOADENS4_14ComposedLayoutINS4_7SwizzleILi1ELi4ELi3EEENS4_18smem_ptr_flag_bitsILi8EEENSU_INS5_IJNSA_ILi8EEESI_EEENS5_IJSI_SC_EEEEEEEvNS4_8identityENS4_23SM90_TMA_LOAD_MULTICASTES1B_vS1C_EENS_8epilogue10collective6detail29Sm90TmaWarpSpecializedAdapterINS1G_15DefaultEpilogueISK_SL_SL_NS1F_6thread17LinearCombinationISK_Li1EffLNS1K_9ScaleType4KindE0ELNS_15FloatRoundStyleE2ESK_EENS1_15EpilogueDefaultEEEEEvvEEEEvNT_6ParamsE --------------------------
	.section	.nv.constant0._ZN7cutlass13device_kernelINS_4gemm6kernel13GemmUniversalIN4cute5tupleIJiiiiEEENS1_10collective13CollectiveMmaINS1_37MainloopSm90TmaGmmaWarpSpecializedFP8ILi15ENS5_IJNS4_1CILi2EEENSA_ILi1EEESC_EEENS1_35KernelTmaWarpSpecializedCooperativeEEENS5_IJNSA_ILi384EEENSA_ILi80EEENSA_ILi32EEEEEENS_12float_e4m3_tENS5_IJlSC_lEEESK_SL_NS4_8TiledMMAINS4_8MMA_AtomIJNS4_4SM904GMMA30MMA_64x16x32_F32E4M3E4M3_SS_TNILNSP_7ScaleInE1ELSR_1EEEEEENS4_6LayoutISD_NS5_IJSC_NSA_ILi0EEESV_EEEEENS5_IJNS4_10UnderscoreESY_SY_EEEEENS4_13SM90_TMA_LOADENS4_14ComposedLayoutINS4_7SwizzleILi1ELi4ELi3EEENS4_18smem_ptr_flag_bitsILi8EEENSU_INS5_IJNSA_ILi8EEESI_EEENS5_IJSI_SC_EEEEEEEvNS4_8identityENS4_23SM90_TMA_LOAD_MULTICASTES1B_vS1C_EENS_8epilogue10collective6detail29Sm90TmaWarpSpecializedAdapterINS1G_15DefaultEpilogueISK_SL_SL_NS1F_6thread17LinearCombinationISK_Li1EffLNS1K_9ScaleType4KindE0ELNS_15FloatRoundStyleE2ESK_EENS1_15EpilogueDefaultEEEEEvvEEEEvNT_6ParamsE,"a",@progbits
	.sectionflags	@""
	.align	4
.nv.constant0._ZN7cutlass13device_kernelINS_4gemm6kernel13GemmUniversalIN4cute5tupleIJiiiiEEENS1_10collective13CollectiveMmaINS1_37MainloopSm90TmaGmmaWarpSpecializedFP8ILi15ENS5_IJNS4_1CILi2EEENSA_ILi1EEESC_EEENS1_35KernelTmaWarpSpecializedCooperativeEEENS5_IJNSA_ILi384EEENSA_ILi80EEENSA_ILi32EEEEEENS_12float_e4m3_tENS5_IJlSC_lEEESK_SL_NS4_8TiledMMAINS4_8MMA_AtomIJNS4_4SM904GMMA30MMA_64x16x32_F32E4M3E4M3_SS_TNILNSP_7ScaleInE1ELSR_1EEEEEENS4_6LayoutISD_NS5_IJSC_NSA_ILi0EEESV_EEEEENS5_IJNS4_10UnderscoreESY_SY_EEEEENS4_13SM90_TMA_LOADENS4_14ComposedLayoutINS4_7SwizzleILi1ELi4ELi3EEENS4_18smem_ptr_flag_bitsILi8EEENSU_INS5_IJNSA_ILi8EEESI_EEENS5_IJSI_SC_EEEEEEEvNS4_8identityENS4_23SM90_TMA_LOAD_MULTICASTES1B_vS1C_EENS_8epilogue10collective6detail29Sm90TmaWarpSpecializedAdapterINS1G_15DefaultEpilogueISK_SL_SL_NS1F_6thread17LinearCombinationISK_Li1EffLNS1K_9ScaleType4KindE0ELNS_15FloatRoundStyleE2ESK_EENS1_15EpilogueDefaultEEEEEvvEEEEvNT_6ParamsE:
	.zero		1664


//--------------------- SYMBOLS --------------------------

	.type		.nv.reservedSmem.offset0,@object
	.size		.nv.reservedSmem.offset0,0x4
